	.target	sm_90a

	.elftype	@"ET_EXEC"


//--------------------- .note.nv.tkinfo           --------------------------
	.section	.note.nv.tkinfo,"",@"SHT_NOTE"
	.sectionflags	@"SHF_NOTE_NV_TKINFO"
	.tkinfo
        /*0018*/ 	.word	0x00000002
        /*0030*/ 	.string	""
        /*0030*/ 	.string	"ptxas"
        /*0030*/ 	.string	"Cuda compilation tools, release 13.0, V13.0.88"
        /*0030*/ 	.string	"Build cuda_13.0.r13.0/compiler.36424714_0"
        /*0030*/ 	.string	"-v  -suppress-debug-info  -lineinfo  -arch sm_90a "



//--------------------- .note.nv.cuinfo           --------------------------
	.section	.note.nv.cuinfo,"",@"SHT_NOTE"
	.sectionflags	@"SHF_NOTE_NV_CUINFO"
        /*0018*/ 	.short	0x0002
        /*001a*/ 	.short	0x005a
        /*001c*/ 	.short	0x0082
	.zero		2


//--------------------- .nv.info                  --------------------------
	.section	.nv.info,"",@"SHT_CUDA_INFO"
	.align	4


	//----- nvinfo : EIATTR_REGCOUNT
	.align		4
        /*0000*/ 	.byte	0x04, 0x2f
        /*0002*/ 	.short	(.L_1 - .L_0)
	.align		4
.L_0:
        /*0004*/ 	.word	index@(matmul_kernel)
        /*0008*/ 	.word	0x00000040


	//----- nvinfo : EIATTR_FRAME_SIZE
	.align		4
.L_1:
        /*000c*/ 	.byte	0x04, 0x11
        /*000e*/ 	.short	(.L_3 - .L_2)
	.align		4
.L_2:
        /*0010*/ 	.word	index@(matmul_kernel)
        /*0014*/ 	.word	0x000066d0


	//----- nvinfo : EIATTR_MIN_STACK_SIZE
	.align		4
.L_3:
        /*0018*/ 	.byte	0x04, 0x12
        /*001a*/ 	.short	(.L_5 - .L_4)
	.align		4
.L_4:
        /*001c*/ 	.word	index@(matmul_kernel)
        /*0020*/ 	.word	0x000066d0
.L_5:


//--------------------- .nv.compat                --------------------------
	.section	.nv.compat,"",@"SHT_CUDA_COMPAT_INFO"
	.align	4
        /*0000*/ 	.byte	0x02, 0x09, 0x01, 0x00, 0x02, 0x02, 0x02, 0x00, 0x02, 0x05, 0x05, 0x00, 0x03, 0x07, 0x01, 0x01
        /*0010*/ 	.byte	0x02, 0x03, 0x00, 0x00, 0x02, 0x06, 0x01, 0x00, 0x04, 0x0b, 0x08, 0x00, 0x00, 0x00, 0x00, 0x00
        /*0020*/ 	.byte	0x00, 0x00, 0x00, 0x00


//--------------------- .nv.info.matmul_kernel    --------------------------
	.section	.nv.info.matmul_kernel,"",@"SHT_CUDA_INFO"
	.sectionflags	@""
	.align	4


	//----- nvinfo : EIATTR_CUDA_API_VERSION
	.align		4
        /*0000*/ 	.byte	0x04, 0x37
        /*0002*/ 	.short	(.L_7 - .L_6)
.L_6:
        /*0004*/ 	.word	0x00000082


	//----- nvinfo : EIATTR_KPARAM_INFO
	.align		4
.L_7:
        /*0008*/ 	.byte	0x04, 0x17
        /*000a*/ 	.short	(.L_9 - .L_8)
.L_8:
        /*000c*/ 	.word	0x00000000
        /*0010*/ 	.short	0x000d
        /*0012*/ 	.short	0x0048
        /*0014*/ 	.byte	0x00, 0xf4, 0x21, 0x00


	//----- nvinfo : EIATTR_KPARAM_INFO
	.align		4
.L_9:
        /*0018*/ 	.byte	0x04, 0x17
        /*001a*/ 	.short	(.L_11 - .L_10)
.L_10:
        /*001c*/ 	.word	0x00000000
        /*0020*/ 	.short	0x000c
        /*0022*/ 	.short	0x0040
        /*0024*/ 	.byte	0x00, 0xf4, 0x21, 0x00


	//----- nvinfo : EIATTR_KPARAM_INFO
	.align		4
.L_11:
        /*0028*/ 	.byte	0x04, 0x17
        /*002a*/ 	.short	(.L_13 - .L_12)
.L_12:
        /*002c*/ 	.word	0x00000000
        /*0030*/ 	.short	0x000b
        /*0032*/ 	.short	0x0038
        /*0034*/ 	.byte	0x00, 0xf0, 0x11, 0x00


	//----- nvinfo : EIATTR_KPARAM_INFO
	.align		4
.L_13:
        /*0038*/ 	.byte	0x04, 0x17
        /*003a*/ 	.short	(.L_15 - .L_14)
.L_14:
        /*003c*/ 	.word	0x00000000
        /*0040*/ 	.short	0x000a
        /*0042*/ 	.short	0x0034
        /*0044*/ 	.byte	0x00, 0xf0, 0x11, 0x00


	//----- nvinfo : EIATTR_KPARAM_INFO
	.align		4
.L_15:
        /*0048*/ 	.byte	0x04, 0x17
        /*004a*/ 	.short	(.L_17 - .L_16)
.L_16:
        /*004c*/ 	.word	0x00000000
        /*0050*/ 	.short	0x0009
        /*0052*/ 	.short	0x0030
        /*0054*/ 	.byte	0x00, 0xf0, 0x11, 0x00


	//----- nvinfo : EIATTR_KPARAM_INFO
	.align		4
.L_17:
        /*0058*/ 	.byte	0x04, 0x17
        /*005a*/ 	.short	(.L_19 - .L_18)
.L_18:
        /*005c*/ 	.word	0x00000000
        /*0060*/ 	.short	0x0008
        /*0062*/ 	.short	0x002c
        /*0064*/ 	.byte	0x00, 0xf0, 0x11, 0x00


	//----- nvinfo : EIATTR_KPARAM_INFO
	.align		4
.L_19:
        /*0068*/ 	.byte	0x04, 0x17
        /*006a*/ 	.short	(.L_21 - .L_20)
.L_20:
        /*006c*/ 	.word	0x00000000
        /*0070*/ 	.short	0x0007
        /*0072*/ 	.short	0x0028
        /*0074*/ 	.byte	0x00, 0xf0, 0x11, 0x00


	//----- nvinfo : EIATTR_KPARAM_INFO
	.align		4
.L_21:
        /*0078*/ 	.byte	0x04, 0x17
        /*007a*/ 	.short	(.L_23 - .L_22)
.L_22:
        /*007c*/ 	.word	0x00000000
        /*0080*/ 	.short	0x0006
        /*0082*/ 	.short	0x0024
        /*0084*/ 	.byte	0x00, 0xf0, 0x11, 0x00


	//----- nvinfo : EIATTR_KPARAM_INFO
	.align		4
.L_23:
        /*0088*/ 	.byte	0x04, 0x17
        /*008a*/ 	.short	(.L_25 - .L_24)
.L_24:
        /*008c*/ 	.word	0x00000000
        /*0090*/ 	.short	0x0005
        /*0092*/ 	.short	0x0020
        /*0094*/ 	.byte	0x00, 0xf0, 0x11, 0x00


	//----- nvinfo : EIATTR_KPARAM_INFO
	.align		4
.L_25:
        /*0098*/ 	.byte	0x04, 0x17
        /*009a*/ 	.short	(.L_27 - .L_26)
.L_26:
        /*009c*/ 	.word	0x00000000
        /*00a0*/ 	.short	0x0004
        /*00a2*/ 	.short	0x001c
        /*00a4*/ 	.byte	0x00, 0xf0, 0x11, 0x00


	//----- nvinfo : EIATTR_KPARAM_INFO
	.align		4
.L_27:
        /*00a8*/ 	.byte	0x04, 0x17
        /*00aa*/ 	.short	(.L_29 - .L_28)
.L_28:
        /*00ac*/ 	.word	0x00000000
        /*00b0*/ 	.short	0x0003
        /*00b2*/ 	.short	0x0018
        /*00b4*/ 	.byte	0x00, 0xf0, 0x11, 0x00


	//----- nvinfo : EIATTR_KPARAM_INFO
	.align		4
.L_29:
        /*00b8*/ 	.byte	0x04, 0x17
        /*00ba*/ 	.short	(.L_31 - .L_30)
.L_30:
        /*00bc*/ 	.word	0x00000000
        /*00c0*/ 	.short	0x0002
        /*00c2*/ 	.short	0x0010
        /*00c4*/ 	.byte	0x00, 0xf4, 0x21, 0x00


	//----- nvinfo : EIATTR_KPARAM_INFO
	.align		4
.L_31:
        /*00c8*/ 	.byte	0x04, 0x17
        /*00ca*/ 	.short	(.L_33 - .L_32)
.L_32:
        /*00cc*/ 	.word	0x00000000
        /*00d0*/ 	.short	0x0001
        /*00d2*/ 	.short	0x0008
        /*00d4*/ 	.byte	0x00, 0xf4, 0x21, 0x00


	//----- nvinfo : EIATTR_KPARAM_INFO
	.align		4
.L_33:
        /*00d8*/ 	.byte	0x04, 0x17
        /*00da*/ 	.short	(.L_35 - .L_34)
.L_34:
        /*00dc*/ 	.word	0x00000000
        /*00e0*/ 	.short	0x0000
        /*00e2*/ 	.short	0x0000
        /*00e4*/ 	.byte	0x00, 0xf4, 0x21, 0x00


	//----- nvinfo : EIATTR_SPARSE_MMA_MASK
	.align		4
.L_35:
        /*00e8*/ 	.byte	0x03, 0x50
        /*00ea*/ 	.short	0x0000


	//----- nvinfo : EIATTR_MAXREG_COUNT
	.align		4
        /*00ec*/ 	.byte	0x03, 0x1b
        /*00ee*/ 	.short	0x00ff


	//----- nvinfo : EIATTR_NUM_BARRIERS
	.align		4
        /*00f0*/ 	.byte	0x02, 0x4c
        /*00f2*/ 	.byte	0x01
	.zero		1


	//----- nvinfo : EIATTR_ANNOTATIONS
	.align		4
        /*00f4*/ 	.byte	0x04, 0x55
        /*00f6*/ 	.short	(.L_37 - .L_36)


	//   ....[0]....
.L_36:
        /*00f8*/ 	.word	0x00000001
        /*00fc*/ 	.byte	0x60, 0x00, 0x00, 0x00, 0x01, 0x00, 0x00, 0x00, 0x80, 0x00, 0x00, 0x00, 0x01, 0x00, 0x00, 0x00
        /* <DEDUP_REMOVED lines=2377> */
        /*959c*/ 	.byte	0xb0, 0x08, 0x03, 0x00, 0x01, 0x00, 0x00, 0x00, 0xc0, 0x08, 0x03, 0x00


	//----- nvinfo : EIATTR_MERCURY_ISA_VERSION
	.align		4
.L_37:
        /*95a8*/ 	.byte	0x03, 0x5f
        /*95aa*/ 	.short	0x0101


	//----- nvinfo : EIATTR_COOP_GROUP_MASK_REGIDS
	.align		4
        /*95ac*/ 	.byte	0x04, 0x29
        /*95ae*/ 	.short	(.L_39 - .L_38)


	//   ....[0]....
.L_38:
        /*95b0*/ 	.word	0xffffffff


	//   ....[1]....
        /*95b4*/ 	.word	0xffffffff


	//   ....[2]....
        /*95b8*/ 	.word	0xffffffff


	//   ....[3]....
        /*95bc*/ 	.word	0xffffffff


	//   ....[4]....
        /*95c0*/ 	.word	0xffffffff


	//   ....[5]....
        /*95c4*/ 	.word	0xffffffff


	//   ....[6]....
        /*95c8*/ 	.word	0xffffffff


	//   ....[7]....
        /*95cc*/ 	.word	0xffffffff


	//   ....[8]....
        /*95d0*/ 	.word	0xffffffff


	//   ....[9]....
        /*95d4*/ 	.word	0xffffffff


	//   ....[10]....
        /*95d8*/ 	.word	0xffffffff


	//   ....[11]....
        /*95dc*/ 	.word	0xffffffff


	//   ....[12]....
        /*95e0*/ 	.word	0xffffffff


	//   ....[13]....
        /*95e4*/ 	.word	0xffffffff


	//   ....[14]....
        /*95e8*/ 	.word	0xffffffff


	//   ....[15]....
        /*95ec*/ 	.word	0xffffffff


	//   ....[16]....
        /*95f0*/ 	.word	0xffffffff


	//   ....[17]....
        /*95f4*/ 	.word	0xffffffff


	//   ....[18]....
        /*95f8*/ 	.word	0xffffffff


	//   ....[19]....
        /*95fc*/ 	.word	0xffffffff


	//   ....[20]....
        /*9600*/ 	.word	0xffffffff


	//   ....[21]....
        /*9604*/ 	.word	0xffffffff


	//   ....[22]....
        /*9608*/ 	.word	0xffffffff


	//   ....[23]....
        /*960c*/ 	.word	0xffffffff


	//   ....[24]....
        /*9610*/ 	.word	0xffffffff


	//   ....[25]....
        /*9614*/ 	.word	0xffffffff


	//   ....[26]....
        /*9618*/ 	.word	0xffffffff


	//   ....[27]....
        /*961c*/ 	.word	0xffffffff


	//   ....[28]....
        /*9620*/ 	.word	0xffffffff


	//   ....[29]....
        /*9624*/ 	.word	0xffffffff


	//   ....[30]....
        /*9628*/ 	.word	0xffffffff


	//   ....[31]....
        /*962c*/ 	.word	0xffffffff


	//   ....[32]....
        /*9630*/ 	.word	0xffffffff


	//   ....[33]....
        /*9634*/ 	.word	0xffffffff


	//   ....[34]....
        /*9638*/ 	.word	0xffffffff


	//   ....[35]....
        /*963c*/ 	.word	0xffffffff


	//   ....[36]....
        /*9640*/ 	.word	0xffffffff


	//   ....[37]....
        /*9644*/ 	.word	0xffffffff


	//   ....[38]....
        /*9648*/ 	.word	0xffffffff


	//   ....[39]....
        /*964c*/ 	.word	0xffffffff


	//   ....[40]....
        /*9650*/ 	.word	0xffffffff


	//   ....[41]....
        /*9654*/ 	.word	0xffffffff


	//   ....[42]....
        /*9658*/ 	.word	0xffffffff


	//   ....[43]....
        /*965c*/ 	.word	0xffffffff


	//   ....[44]....
        /*9660*/ 	.word	0xffffffff


	//   ....[45]....
        /*9664*/ 	.word	0xffffffff


	//   ....[46]....
        /*9668*/ 	.word	0xffffffff


	//   ....[47]....
        /*966c*/ 	.word	0xffffffff


	//   ....[48]....
        /*9670*/ 	.word	0xffffffff


	//   ....[49]....
        /*9674*/ 	.word	0xffffffff


	//   ....[50]....
        /*9678*/ 	.word	0xffffffff


	//   ....[51]....
        /*967c*/ 	.word	0xffffffff


	//   ....[52]....
        /*9680*/ 	.word	0xffffffff


	//   ....[53]....
        /*9684*/ 	.word	0xffffffff


	//   ....[54]....
        /*9688*/ 	.word	0xffffffff


	//   ....[55]....
        /*968c*/ 	.word	0xffffffff


	//   ....[56]....
        /*9690*/ 	.word	0xffffffff


	//   ....[57]....
        /*9694*/ 	.word	0xffffffff


	//   ....[58]....
        /*9698*/ 	.word	0xffffffff


	//   ....[59]....
        /*969c*/ 	.word	0xffffffff


	//   ....[60]....
        /*96a0*/ 	.word	0xffffffff


	//   ....[61]....
        /*96a4*/ 	.word	0xffffffff


	//   ....[62]....
        /*96a8*/ 	.word	0xffffffff


	//   ....[63]....
        /*96ac*/ 	.word	0xffffffff


	//   ....[64]....
        /*96b0*/ 	.word	0xffffffff


	//   ....[65]....
        /*96b4*/ 	.word	0xffffffff


	//   ....[66]....
        /*96b8*/ 	.word	0xffffffff


	//   ....[67]....
        /*96bc*/ 	.word	0xffffffff


	//   ....[68]....
        /*96c0*/ 	.word	0xffffffff


	//   ....[69]....
        /*96c4*/ 	.word	0xffffffff


	//   ....[70]....
        /*96c8*/ 	.word	0xffffffff


	//   ....[71]....
        /*96cc*/ 	.word	0xffffffff


	//   ....[72]....
        /*96d0*/ 	.word	0xffffffff


	//   ....[73]....
        /*96d4*/ 	.word	0xffffffff


	//   ....[74]....
        /*96d8*/ 	.word	0xffffffff


	//   ....[75]....
        /*96dc*/ 	.word	0xffffffff


	//   ....[76]....
        /*96e0*/ 	.word	0xffffffff


	//   ....[77]....
        /*96e4*/ 	.word	0xffffffff


	//   ....[78]....
        /*96e8*/ 	.word	0xffffffff


	//   ....[79]....
        /*96ec*/ 	.word	0xffffffff


	//   ....[80]....
        /*96f0*/ 	.word	0xffffffff


	//   ....[81]....
        /*96f4*/ 	.word	0xffffffff


	//   ....[82]....
        /*96f8*/ 	.word	0xffffffff


	//   ....[83]....
        /*96fc*/ 	.word	0xffffffff


	//   ....[84]....
        /*9700*/ 	.word	0xffffffff


	//   ....[85]....
        /*9704*/ 	.word	0xffffffff


	//   ....[86]....
        /*9708*/ 	.word	0xffffffff


	//   ....[87]....
        /*970c*/ 	.word	0xffffffff


	//   ....[88]....
        /*9710*/ 	.word	0xffffffff


	//   ....[89]....
        /*9714*/ 	.word	0xffffffff


	//   ....[90]....
        /*9718*/ 	.word	0xffffffff


	//   ....[91]....
        /*971c*/ 	.word	0xffffffff


	//   ....[92]....
        /*9720*/ 	.word	0xffffffff


	//   ....[93]....
        /*9724*/ 	.word	0xffffffff


	//   ....[94]....
        /*9728*/ 	.word	0xffffffff


	//   ....[95]....
        /*972c*/ 	.word	0xffffffff


	//   ....[96]....
        /*9730*/ 	.word	0xffffffff


	//   ....[97]....
        /*9734*/ 	.word	0xffffffff


	//   ....[98]....
        /*9738*/ 	.word	0xffffffff


	//   ....[99]....
        /*973c*/ 	.word	0xffffffff


	//   ....[100]....
        /*9740*/ 	.word	0xffffffff


	//   ....[101]....
        /*9744*/ 	.word	0xffffffff


	//   ....[102]....
        /*9748*/ 	.word	0xffffffff


	//   ....[103]....
        /*974c*/ 	.word	0xffffffff


	//   ....[104]....
        /*9750*/ 	.word	0xffffffff


	//   ....[105]....
        /*9754*/ 	.word	0xffffffff


	//   ....[106]....
        /*9758*/ 	.word	0xffffffff


	//   ....[107]....
        /*975c*/ 	.word	0xffffffff


	//   ....[108]....
        /*9760*/ 	.word	0xffffffff


	//   ....[109]....
        /*9764*/ 	.word	0xffffffff


	//   ....[110]....
        /*9768*/ 	.word	0xffffffff


	//   ....[111]....
        /*976c*/ 	.word	0xffffffff


	//   ....[112]....
        /*9770*/ 	.word	0xffffffff


	//   ....[113]....
        /*9774*/ 	.word	0xffffffff


	//   ....[114]....
        /*9778*/ 	.word	0xffffffff


	//   ....[115]....
        /*977c*/ 	.word	0xffffffff


	//   ....[116]....
        /*9780*/ 	.word	0xffffffff


	//   ....[117]....
        /*9784*/ 	.word	0xffffffff


	//   ....[118]....
        /*9788*/ 	.word	0xffffffff


	//   ....[119]....
        /*978c*/ 	.word	0xffffffff


	//   ....[120]....
        /*9790*/ 	.word	0xffffffff


	//   ....[121]....
        /*9794*/ 	.word	0xffffffff


	//   ....[122]....
        /*9798*/ 	.word	0xffffffff


	//   ....[123]....
        /*979c*/ 	.word	0xffffffff


	//   ....[124]....
        /*97a0*/ 	.word	0xffffffff


	//   ....[125]....
        /*97a4*/ 	.word	0xffffffff


	//   ....[126]....
        /*97a8*/ 	.word	0xffffffff


	//----- nvinfo : EIATTR_COOP_GROUP_INSTR_OFFSETS
	.align		4
.L_39:
        /*97ac*/ 	.byte	0x04, 0x28
        /*97ae*/ 	.short	(.L_41 - .L_40)


	//   ....[0]....
.L_40:
        /*97b0*/ 	.word	0x001119e0


	//   ....[1]....
        /*97b4*/ 	.word	0x00111aa0


	//   ....[2]....
        /*97b8*/ 	.word	0x00111b40


	//   ....[3]....
        /*97bc*/ 	.word	0x00111b60


	//   ....[4]....
        /*97c0*/ 	.word	0x00111bb0


	//   ....[5]....
        /*97c4*/ 	.word	0x00111cb0


	//   ....[6]....
        /*97c8*/ 	.word	0x00111d20


	//   ....[7]....
        /*97cc*/ 	.word	0x00111d60


	//   ....[8]....
        /*97d0*/ 	.word	0x00111eb0


	//   ....[9]....
        /*97d4*/ 	.word	0x00111ef0


	//   ....[10]....
        /*97d8*/ 	.word	0x00111f70


	//   ....[11]....
        /*97dc*/ 	.word	0x00112050


	//   ....[12]....
        /*97e0*/ 	.word	0x00112090


	//   ....[13]....
        /*97e4*/ 	.word	0x001120f0


	//   ....[14]....
        /*97e8*/ 	.word	0x001121f0


	//   ....[15]....
        /*97ec*/ 	.word	0x00112280


	//   ....[16]....
        /*97f0*/ 	.word	0x00112390


	//   ....[17]....
        /*97f4*/ 	.word	0x001123e0


	//   ....[18]....
        /*97f8*/ 	.word	0x001124b0


	//   ....[19]....
        /*97fc*/ 	.word	0x00112510


	//   ....[20]....
        /*9800*/ 	.word	0x00112580


	//   ....[21]....
        /*9804*/ 	.word	0x00112640


	//   ....[22]....
        /*9808*/ 	.word	0x00112690


	//   ....[23]....
        /*980c*/ 	.word	0x001127a0


	//   ....[24]....
        /*9810*/ 	.word	0x00112800


	//   ....[25]....
        /*9814*/ 	.word	0x001128a0


	//   ....[26]....
        /*9818*/ 	.word	0x00112950


	//   ....[27]....
        /*981c*/ 	.word	0x001129b0


	//   ....[28]....
        /*9820*/ 	.word	0x00112a00


	//   ....[29]....
        /*9824*/ 	.word	0x00112af0


	//   ....[30]....
        /*9828*/ 	.word	0x00112b90


	//   ....[31]....
        /*982c*/ 	.word	0x00112cd0


	//   ....[32]....
        /*9830*/ 	.word	0x00112db0


	//   ....[33]....
        /*9834*/ 	.word	0x00112dd0


	//   ....[34]....
        /*9838*/ 	.word	0x00112e00


	//   ....[35]....
        /*983c*/ 	.word	0x00112e70


	//   ....[36]....
        /*9840*/ 	.word	0x00112ef0


	//   ....[37]....
        /*9844*/ 	.word	0x00112f60


	//   ....[38]....
        /*9848*/ 	.word	0x00113000


	//   ....[39]....
        /*984c*/ 	.word	0x00113060


	//   ....[40]....
        /*9850*/ 	.word	0x00113260


	//   ....[41]....
        /*9854*/ 	.word	0x00113290


	//   ....[42]....
        /*9858*/ 	.word	0x00113310


	//   ....[43]....
        /*985c*/ 	.word	0x00113390


	//   ....[44]....
        /*9860*/ 	.word	0x001133c0


	//   ....[45]....
        /*9864*/ 	.word	0x00113410


	//   ....[46]....
        /*9868*/ 	.word	0x00113440


	//   ....[47]....
        /*986c*/ 	.word	0x001134b0


	//   ....[48]....
        /*9870*/ 	.word	0x001134f0


	//   ....[49]....
        /*9874*/ 	.word	0x00113580


	//   ....[50]....
        /*9878*/ 	.word	0x001135a0


	//   ....[51]....
        /*987c*/ 	.word	0x001135d0


	//   ....[52]....
        /*9880*/ 	.word	0x001136c0


	//   ....[53]....
        /*9884*/ 	.word	0x00113770


	//   ....[54]....
        /*9888*/ 	.word	0x001137b0


	//   ....[55]....
        /*988c*/ 	.word	0x001137d0


	//   ....[56]....
        /*9890*/ 	.word	0x00113810


	//   ....[57]....
        /*9894*/ 	.word	0x00113870


	//   ....[58]....
        /*9898*/ 	.word	0x00113890


	//   ....[59]....
        /*989c*/ 	.word	0x001138b0


	//   ....[60]....
        /*98a0*/ 	.word	0x00113970


	//   ....[61]....
        /*98a4*/ 	.word	0x00113990


	//   ....[62]....
        /*98a8*/ 	.word	0x001139d0


	//   ....[63]....
        /*98ac*/ 	.word	0x001139f0


	//   ....[64]....
        /*98b0*/ 	.word	0x00113a20


	//   ....[65]....
        /*98b4*/ 	.word	0x00113a70


	//   ....[66]....
        /*98b8*/ 	.word	0x00113a90


	//   ....[67]....
        /*98bc*/ 	.word	0x00113ab0


	//   ....[68]....
        /*98c0*/ 	.word	0x00113ad0


	//   ....[69]....
        /*98c4*/ 	.word	0x00113bb0


	//   ....[70]....
        /*98c8*/ 	.word	0x00113cd0


	//   ....[71]....
        /*98cc*/ 	.word	0x00113d20


	//   ....[72]....
        /*98d0*/ 	.word	0x00113df0


	//   ....[73]....
        /*98d4*/ 	.word	0x00113e20


	//   ....[74]....
        /*98d8*/ 	.word	0x00113e40


	//   ....[75]....
        /*98dc*/ 	.word	0x00113e60


	//   ....[76]....
        /*98e0*/ 	.word	0x00113ea0


	//   ....[77]....
        /*98e4*/ 	.word	0x00113f50


	//   ....[78]....
        /*98e8*/ 	.word	0x00113fa0


	//   ....[79]....
        /*98ec*/ 	.word	0x00113fc0


	//   ....[80]....
        /*98f0*/ 	.word	0x00114030


	//   ....[81]....
        /*98f4*/ 	.word	0x00114090


	//   ....[82]....
        /*98f8*/ 	.word	0x00114120


	//   ....[83]....
        /*98fc*/ 	.word	0x00114150


	//   ....[84]....
        /*9900*/ 	.word	0x00114230


	//   ....[85]....
        /*9904*/ 	.word	0x00114270


	//   ....[86]....
        /*9908*/ 	.word	0x00114290


	//   ....[87]....
        /*990c*/ 	.word	0x001142b0


	//   ....[88]....
        /*9910*/ 	.word	0x001143a0


	//   ....[89]....
        /*9914*/ 	.word	0x001143d0


	//   ....[90]....
        /*9918*/ 	.word	0x00114410


	//   ....[91]....
        /*991c*/ 	.word	0x00114430


	//   ....[92]....
        /*9920*/ 	.word	0x001144b0


	//   ....[93]....
        /*9924*/ 	.word	0x001144f0


	//   ....[94]....
        /*9928*/ 	.word	0x00114570


	//   ....[95]....
        /*992c*/ 	.word	0x00114590


	//   ....[96]....
        /*9930*/ 	.word	0x001145b0


	//   ....[97]....
        /*9934*/ 	.word	0x001145e0


	//   ....[98]....
        /*9938*/ 	.word	0x00114600


	//   ....[99]....
        /*993c*/ 	.word	0x00114620


	//   ....[100]....
        /*9940*/ 	.word	0x001146d0


	//   ....[101]....
        /*9944*/ 	.word	0x00114730


	//   ....[102]....
        /*9948*/ 	.word	0x00114850


	//   ....[103]....
        /*994c*/ 	.word	0x00114880


	//   ....[104]....
        /*9950*/ 	.word	0x00114980


	//   ....[105]....
        /*9954*/ 	.word	0x001149b0


	//   ....[106]....
        /*9958*/ 	.word	0x001149d0


	//   ....[107]....
        /*995c*/ 	.word	0x001149f0


	//   ....[108]....
        /*9960*/ 	.word	0x00114a30


	//   ....[109]....
        /*9964*/ 	.word	0x00114a60


	//   ....[110]....
        /*9968*/ 	.word	0x00114a80


	//   ....[111]....
        /*996c*/ 	.word	0x00114ac0


	//   ....[112]....
        /*9970*/ 	.word	0x00114ae0


	//   ....[113]....
        /*9974*/ 	.word	0x00114b90


	//   ....[114]....
        /*9978*/ 	.word	0x00114c10


	//   ....[115]....
        /*997c*/ 	.word	0x00114c30


	//   ....[116]....
        /*9980*/ 	.word	0x00114c50


	//   ....[117]....
        /*9984*/ 	.word	0x00114ce0


	//   ....[118]....
        /*9988*/ 	.word	0x00114d00


	//   ....[119]....
        /*998c*/ 	.word	0x00114d20


	//   ....[120]....
        /*9990*/ 	.word	0x00114e20


	//   ....[121]....
        /*9994*/ 	.word	0x00114e70


	//   ....[122]....
        /*9998*/ 	.word	0x00114f60


	//   ....[123]....
        /*999c*/ 	.word	0x00114f90


	//   ....[124]....
        /*99a0*/ 	.word	0x00114ff0


	//   ....[125]....
        /*99a4*/ 	.word	0x00115020


	//   ....[126]....
        /*99a8*/ 	.word	0x001150b0


	//----- nvinfo : EIATTR_EXIT_INSTR_OFFSETS
	.align		4
.L_41:
        /*99ac*/ 	.byte	0x04, 0x1c
        /*99ae*/ 	.short	(.L_43 - .L_42)


	//   ....[0]....
.L_42:
        /*99b0*/ 	.word	0x0012bbc0


	//   ....[1]....
        /*99b4*/ 	.word	0x0012bbf0


	//----- nvinfo : EIATTR_REQNTID
	.align		4
.L_43:
        /*99b8*/ 	.byte	0x04, 0x10
        /*99ba*/ 	.short	(.L_45 - .L_44)
.L_44:
        /*99bc*/ 	.word	0x00000020
        /*99c0*/ 	.word	0x00000001
        /*99c4*/ 	.word	0x00000001


	//----- nvinfo : EIATTR_CBANK_PARAM_SIZE
	.align		4
.L_45:
        /*99c8*/ 	.byte	0x03, 0x19
        /*99ca*/ 	.short	0x0050


	//----- nvinfo : EIATTR_PARAM_CBANK
	.align		4
        /*99cc*/ 	.byte	0x04, 0x0a
        /*99ce*/ 	.short	(.L_47 - .L_46)
	.align		4
.L_46:
        /*99d0*/ 	.word	index@(.nv.constant0.matmul_kernel)
        /*99d4*/ 	.short	0x0210
        /*99d6*/ 	.short	0x0050


	//----- nvinfo : EIATTR_SW_WAR
	.align		4
.L_47:
        /*99d8*/ 	.byte	0x04, 0x36
        /*99da*/ 	.short	(.L_49 - .L_48)
.L_48:
        /*99dc*/ 	.word	0x00000008
.L_49:


//--------------------- .nv.callgraph             --------------------------
	.section	.nv.callgraph,"",@"SHT_CUDA_CALLGRAPH"
	.align	4
	.sectionentsize	8
	.align		4
        /*0000*/ 	.word	0x00000000
	.align		4
        /*0004*/ 	.word	0xffffffff
	.align		4
        /*0008*/ 	.word	0x00000000
	.align		4
        /*000c*/ 	.word	0xfffffffe
	.align		4
        /*0010*/ 	.word	0x00000000
	.align		4
        /*0014*/ 	.word	0xfffffffd
	.align		4
        /*0018*/ 	.word	0x00000000
	.align		4
        /*001c*/ 	.word	0xfffffffc


//--------------------- .text.matmul_kernel       --------------------------
	.section	.text.matmul_kernel,"ax",@progbits
	.align	128
        .global         matmul_kernel
        .type           matmul_kernel,@function
        .size           matmul_kernel,(.L_x_3 - matmul_kernel)
        .other          matmul_kernel,@"STO_CUDA_ENTRY STV_DEFAULT"
matmul_kernel:
.text.matmul_kernel:
[----:B------:R-:W0:Y:S02]  /*0000*/  LDC R1, c[0x0][0x28] ;  /* 0x00000a00ff017b82 */ /* 0x000e240000000800 */
[----:B0-----:R-:W-:-:S06]  /*0010*/  VIADD R1, R1, 0xffff9930 ;  /* 0xffff993001017836 */ /* 0x001fcc0000000000 */
[----:B------:R-:W0:Y:S01]  /*0020*/  LDC.64 R2, c[0x0][0x228] ;  /* 0x00008a00ff027b82 */ /* 0x000e220000000a00 */
[----:B------:R-:W1:Y:S01]  /*0030*/  S2R R7, SR_CTAID.X ;  /* 0x0000000000077919 */ /* 0x000e620000002500 */
[----:B------:R-:W-:Y:S01]  /*0040*/  UMOV UR4, 0x400 ;  /* 0x0000040000047882 */ /* 0x000fe20000000000 */
[----:B------:R-:W-:Y:S01]  /*0050*/  ULDC.64 UR46, c[0x0][0x208] ;  /* 0x00008200002e7ab9 */ /* 0x000fe20000000a00 */
[----:B------:R-:W-:Y:S04]  /*0060*/  STL [R1+0x230], RZ ;  /* 0x000230ff01007387 */ /* 0x000fe80000100800 */
[----:B------:R-:W2:Y:S01]  /*0070*/  S2UR UR5, SR_CgaCtaId ;  /* 0x00000000000579c3 */ /* 0x000ea20000008800 */
[----:B------:R-:W-:Y:S04]  /*0080*/  STL [R1+0x234], RZ ;  /* 0x000234ff01007387 */ /* 0x000fe80000100800 */
[----:B------:R-:W-:Y:S04]  /*0090*/  STL [R1+0x238], RZ ;  /* 0x000238ff01007387 */ /* 0x000fe80000100800 */
[----:B------:R-:W-:Y:S04]  /*00a0*/  STL [R1+0x23c], RZ ;  /* 0x00023cff01007387 */ /* 0x000fe80000100800 */
[----:B------:R-:W-:Y:S01]  /*00b0*/  STL [R1+0x1a0], RZ ;  /* 0x0001a0ff01007387 */ /* 0x000fe20000100800 */
[----:B0-----:R-:W-:-:S03]  /*00c0*/  VIADD R0, R3, 0x1ff ;  /* 0x000001ff03007836 */ /* 0x001fc60000000000 */
[----:B------:R-:W-:Y:S04]  /*00d0*/  STL [R1+0x1a4], RZ ;  /* 0x0001a4ff01007387 */ /* 0x000fe80000100800 */
[----:B------:R-:W-:Y:S01]  /*00e0*/  STL [R1+0x1a8], RZ ;  /* 0x0001a8ff01007387 */ /* 0x000fe20000100800 */
[----:B------:R-:W-:Y:S01]  /*00f0*/  SHF.R.S32.HI R5, RZ, 0x1f, R0 ;  /* 0x0000001fff057819 */ /* 0x000fe20000011400 */
[----:B--2---:R-:W-:Y:S02]  /*0100*/  ULEA UR4, UR5, UR4, 0x18 ;  /* 0x0000000405047291 */ /* 0x004fe4000f8ec03f */
[----:B------:R-:W-:Y:S01]  /*0110*/  STL [R1+0x1ac], RZ ;  /* 0x0001acff01007387 */ /* 0x000fe20000100800 */
[----:B------:R-:W-:Y:S02]  /*0120*/  LEA.HI R5, R5, R0, RZ, 0x9 ;  /* 0x0000000005057211 */ /* 0x000fe400078f48ff */
[----:B-1----:R-:W-:Y:S01]  /*0130*/  IABS R10, R7 ;  /* 0x00000007000a7213 */ /* 0x002fe20000000000 */
[----:B------:R-:W-:Y:S01]  /*0140*/  STL [R1+0x1c0], RZ ;  /* 0x0001c0ff01007387 */ /* 0x000fe20000100800 */
[----:B------:R-:W-:-:S03]  /*0150*/  SHF.R.S32.HI R5, RZ, 0x9, R5 ;  /* 0x00000009ff057819 */ /* 0x000fc60000011405 */
[----:B------:R-:W-:Y:S02]  /*0160*/  STL [R1+0x1c4], RZ ;  /* 0x0001c4ff01007387 */ /* 0x000fe40000100800 */
[----:B------:R-:W-:Y:S02]  /*0170*/  IMAD.SHL.U32 R6, R5, 0x8, RZ ;  /* 0x0000000805067824 */ /* 0x000fe400078e00ff */
[----:B------:R-:W-:Y:S03]  /*0180*/  STL [R1+0x1c8], RZ ;  /* 0x0001c8ff01007387 */ /* 0x000fe60000100800 */
[-C--:B------:R-:W-:Y:S01]  /*0190*/  IABS R9, R6.reuse ;  /* 0x0000000600097213 */ /* 0x080fe20000000000 */
[----:B------:R-:W-:Y:S01]  /*01a0*/  STL [R1+0x1cc], RZ ;  /* 0x0001ccff01007387 */ /* 0x000fe20000100800 */
[----:B------:R-:W-:Y:S02]  /*01b0*/  IABS R12, R6 ;  /* 0x00000006000c7213 */ /* 0x000fe40000000000 */
[----:B------:R-:W0:Y:S01]  /*01c0*/  I2F.RP R0, R9 ;  /* 0x0000000900007306 */ /* 0x000e220000209400 */
[----:B------:R-:W-:Y:S04]  /*01d0*/  STL [R1+0x1e0], RZ ;  /* 0x0001e0ff01007387 */ /* 0x000fe80000100800 */
[----:B------:R-:W-:Y:S04]  /*01e0*/  STL [R1+0x1e4], RZ ;  /* 0x0001e4ff01007387 */ /* 0x000fe80000100800 */
[----:B------:R-:W-:Y:S04]  /*01f0*/  STL [R1+0x1e8], RZ ;  /* 0x0001e8ff01007387 */ /* 0x000fe80000100800 */
[----:B------:R-:W-:Y:S01]  /*0200*/  STL [R1+0x1ec], RZ ;  /* 0x0001ecff01007387 */ /* 0x000fe20000100800 */
[----:B0-----:R-:W0:Y:S03]  /*0210*/  MUFU.RCP R0, R0 ;  /* 0x0000000000007308 */ /* 0x001e260000001000 */
[----:B------:R-:W-:Y:S04]  /*0220*/  STL [R1+0x200], RZ ;  /* 0x000200ff01007387 */ /* 0x000fe80000100800 */
[----:B------:R-:W-:Y:S04]  /*0230*/  STL [R1+0x204], RZ ;  /* 0x000204ff01007387 */ /* 0x000fe80000100800 */
[----:B------:R-:W-:Y:S04]  /*0240*/  STL [R1+0x208], RZ ;  /* 0x000208ff01007387 */ /* 0x000fe80000100800 */
[----:B------:R-:W-:Y:S01]  /*0250*/  STL [R1+0x20c], RZ ;  /* 0x00020cff01007387 */ /* 0x000fe20000100800 */
[----:B0-----:R-:W-:-:S03]  /*0260*/  VIADD R4, R0, 0xffffffe ;  /* 0x0ffffffe00047836 */ /* 0x001fc60000000000 */
[----:B------:R-:W-:Y:S01]  /*0270*/  STL [R1+0x220], RZ ;  /* 0x000220ff01007387 */ /* 0x000fe20000100800 */
[----:B------:R-:W-:Y:S01]  /*0280*/  IMAD.MOV R0, RZ, RZ, -R12 ;  /* 0x000000ffff007224 */ /* 0x000fe200078e0a0c */
[----:B------:R0:W1:Y:S02]  /*0290*/  F2I.FTZ.U32.TRUNC.NTZ R5, R4 ;  /* 0x0000000400057305 */ /* 0x000064000021f000 */
[----:B------:R-:W-:Y:S04]  /*02a0*/  STL [R1+0x224], RZ ;  /* 0x000224ff01007387 */ /* 0x000fe80000100800 */
[----:B------:R-:W-:Y:S04]  /*02b0*/  STL [R1+0x228], RZ ;  /* 0x000228ff01007387 */ /* 0x000fe80000100800 */
[----:B------:R-:W-:Y:S01]  /*02c0*/  STL [R1+0x22c], RZ ;  /* 0x00022cff01007387 */ /* 0x000fe20000100800 */
[----:B0-----:R-:W-:-:S03]  /*02d0*/  IMAD.MOV.U32 R4, RZ, RZ, RZ ;  /* 0x000000ffff047224 */ /* 0x001fc600078e00ff */
[----:B------:R-:W-:Y:S01]  /*02e0*/  STL [R1+0x250], RZ ;  /* 0x000250ff01007387 */ /* 0x000fe20000100800 */
[----:B-1----:R-:W-:-:S03]  /*02f0*/  IMAD.MOV R8, RZ, RZ, -R5 ;  /* 0x000000ffff087224 */ /* 0x002fc600078e0a05 */
[----:B------:R-:W-:Y:S01]  /*0300*/  STL [R1+0x254], RZ ;  /* 0x000254ff01007387 */ /* 0x000fe20000100800 */
[----:B------:R-:W-:-:S03]  /*0310*/  IMAD R11, R8, R9, RZ ;  /* 0x00000009080b7224 */ /* 0x000fc600078e02ff */
[----:B------:R-:W-:Y:S01]  /*0320*/  STL [R1+0x258], RZ ;  /* 0x000258ff01007387 */ /* 0x000fe20000100800 */
[----:B------:R-:W-:Y:S02]  /*0330*/  IMAD.MOV.U32 R8, RZ, RZ, R10 ;  /* 0x000000ffff087224 */ /* 0x000fe400078e000a */
[----:B------:R-:W-:Y:S01]  /*0340*/  IMAD.HI.U32 R5, R5, R11, R4 ;  /* 0x0000000b05057227 */ /* 0x000fe200078e0004 */
[----:B------:R-:W-:Y:S04]  /*0350*/  STL [R1+0x25c], RZ ;  /* 0x00025cff01007387 */ /* 0x000fe80000100800 */
[----:B------:R-:W-:Y:S01]  /*0360*/  STL [R1+0x270], RZ ;  /* 0x000270ff01007387 */ /* 0x000fe20000100800 */
[----:B------:R-:W-:-:S03]  /*0370*/  IMAD.HI.U32 R5, R5, R8, RZ ;  /* 0x0000000805057227 */ /* 0x000fc600078e00ff */
[----:B------:R-:W-:Y:S01]  /*0380*/  STL [R1+0x274], RZ ;  /* 0x000274ff01007387 */ /* 0x000fe20000100800 */
[----:B------:R-:W-:-:S03]  /*0390*/  IMAD R0, R5, R0, R8 ;  /* 0x0000000005007224 */ /* 0x000fc600078e0208 */
[----:B------:R-:W-:Y:S02]  /*03a0*/  STL [R1+0x278], RZ ;  /* 0x000278ff01007387 */ /* 0x000fe40000100800 */
[----:B------:R-:W-:Y:S02]  /*03b0*/  ISETP.GT.U32.AND P1, PT, R9, R0, PT ;  /* 0x000000000900720c */ /* 0x000fe40003f24070 */
[----:B------:R-:W-:Y:S04]  /*03c0*/  STL [R1+0x27c], RZ ;  /* 0x00027cff01007387 */ /* 0x000fe80000100800 */
[----:B------:R-:W-:Y:S04]  /*03d0*/  STL [R1+0x290], RZ ;  /* 0x000290ff01007387 */ /* 0x000fe80000100800 */
[----:B------:R-:W-:Y:S03]  /*03e0*/  STL [R1+0x294], RZ ;  /* 0x000294ff01007387 */ /* 0x000fe60000100800 */
[----:B------:R-:W-:Y:S01]  /*03f0*/  @!P1 IMAD.IADD R0, R0, 0x1, -R9 ;  /* 0x0000000100009824 */ /* 0x000fe200078e0a09 */
[----:B------:R-:W-:Y:S01]  /*0400*/  STL [R1+0x298], RZ ;  /* 0x000298ff01007387 */ /* 0x000fe20000100800 */
[----:B------:R-:W-:Y:S01]  /*0410*/  @!P1 VIADD R5, R5, 0x1 ;  /* 0x0000000105059836 */ /* 0x000fe20000000000 */
[----:B------:R-:W-:-:S02]  /*0420*/  ISETP.NE.AND P1, PT, R6, RZ, PT ;  /* 0x000000ff0600720c */ /* 0x000fc40003f25270 */
[----:B------:R-:W-:Y:S01]  /*0430*/  STL [R1+0x29c], RZ ;  /* 0x00029cff01007387 */ /* 0x000fe20000100800 */
[----:B------:R-:W-:Y:S02]  /*0440*/  ISETP.GE.U32.AND P0, PT, R0, R9, PT ;  /* 0x000000090000720c */ /* 0x000fe40003f06070 */
[----:B------:R-:W-:Y:S01]  /*0450*/  LOP3.LUT R0, R7, R6, RZ, 0x3c, !PT ;  /* 0x0000000607007212 */ /* 0x000fe200078e3cff */
[----:B------:R-:W-:Y:S03]  /*0460*/  STL [R1+0x2b0], RZ ;  /* 0x0002b0ff01007387 */ /* 0x000fe60000100800 */
[----:B------:R-:W-:Y:S01]  /*0470*/  ISETP.GE.AND P2, PT, R0, RZ, PT ;  /* 0x000000ff0000720c */ /* 0x000fe20003f46270 */
[----:B------:R-:W-:Y:S01]  /*0480*/  STL [R1+0x2b4], RZ ;  /* 0x0002b4ff01007387 */ /* 0x000fe20000100800 */
[----:B------:R-:W-:-:S03]  /*0490*/  VIADD R0, R2, 0x3f ;  /* 0x0000003f02007836 */ /* 0x000fc60000000000 */
[----:B------:R-:W-:Y:S02]  /*04a0*/  STL [R1+0x2b8], RZ ;  /* 0x0002b8ff01007387 */ /* 0x000fe40000100800 */
[----:B------:R-:W-:Y:S02]  /*04b0*/  @P0 VIADD R5, R5, 0x1 ;  /* 0x0000000105050836 */ /* 0x000fe40000000000 */
[----:B------:R-:W-:Y:S02]  /*04c0*/  STL [R1+0x2bc], RZ ;  /* 0x0002bcff01007387 */ /* 0x000fe40000100800 */
[----:B------:R-:W-:Y:S01]  /*04d0*/  IMAD.MOV.U32 R4, RZ, RZ, R5 ;  /* 0x000000ffff047224 */ /* 0x000fe200078e0005 */
[----:B------:R-:W-:Y:S01]  /*04e0*/  SHF.R.S32.HI R5, RZ, 0x1f, R0 ;  /* 0x0000001fff057819 */ /* 0x000fe20000011400 */
[----:B------:R-:W-:Y:S02]  /*04f0*/  STL [R1+0x2d0], RZ ;  /* 0x0002d0ff01007387 */ /* 0x000fe40000100800 */
[----:B------:R-:W-:Y:S01]  /*0500*/  @!P2 IMAD.MOV R4, RZ, RZ, -R4 ;  /* 0x000000ffff04a224 */ /* 0x000fe200078e0a04 */
[----:B------:R-:W-:Y:S01]  /*0510*/  @!P1 LOP3.LUT R4, RZ, R6, RZ, 0x33, !PT ;  /* 0x00000006ff049212 */ /* 0x000fe200078e33ff */
[----:B------:R-:W-:Y:S01]  /*0520*/  STL [R1+0x2d4], RZ ;  /* 0x0002d4ff01007387 */ /* 0x000fe20000100800 */
[----:B------:R-:W-:-:S03]  /*0530*/  LEA.HI R5, R5, R0, RZ, 0x6 ;  /* 0x0000000005057211 */ /* 0x000fc600078f30ff */
[----:B------:R-:W-:Y:S01]  /*0540*/  STL [R1+0x2d8], RZ ;  /* 0x0002d8ff01007387 */ /* 0x000fe20000100800 */
[----:B------:R-:W-:Y:S02]  /*0550*/  IMAD.SHL.U32 R8, R4, 0x8, RZ ;  /* 0x0000000804087824 */ /* 0x000fe400078e00ff */
[----:B------:R-:W-:Y:S01]  /*0560*/  IMAD.MOV R4, RZ, RZ, -R4 ;  /* 0x000000ffff047224 */ /* 0x000fe200078e0a04 */
[----:B------:R-:W-:Y:S02]  /*0570*/  STL [R1+0x2dc], RZ ;  /* 0x0002dcff01007387 */ /* 0x000fe40000100800 */
[----:B------:R-:W-:Y:S01]  /*0580*/  LEA.HI.SX32 R5, R5, -R8, 0x1a ;  /* 0x8000000805057211 */ /* 0x000fe200078fd2ff */
[----:B------:R-:W-:Y:S01]  /*0590*/  IMAD R6, R6, R4, R7 ;  /* 0x0000000406067224 */ /* 0x000fe200078e0207 */
[----:B------:R-:W-:Y:S02]  /*05a0*/  STL [R1+0x2f0], RZ ;  /* 0x0002f0ff01007387 */ /* 0x000fe40000100800 */
[----:B------:R-:W-:-:S02]  /*05b0*/  VIMNMX R13, R5, 0x8, PT ;  /* 0x00000008050d7848 */ /* 0x000fc40003fe0100 */
[----:B------:R-:W-:Y:S01]  /*05c0*/  STL [R1+0x2f4], RZ ;  /* 0x0002f4ff01007387 */ /* 0x000fe20000100800 */
[----:B------:R-:W-:Y:S02]  /*05d0*/  IABS R11, R6 ;  /* 0x00000006000b7213 */ /* 0x000fe40000000000 */
[----:B------:R-:W-:Y:S01]  /*05e0*/  IABS R9, R13 ;  /* 0x0000000d00097213 */ /* 0x000fe20000000000 */
[----:B------:R-:W-:Y:S03]  /*05f0*/  STL [R1+0x2f8], RZ ;  /* 0x0002f8ff01007387 */ /* 0x000fe60000100800 */
        /* <DEDUP_REMOVED lines=11> */
[----:B------:R-:W-:Y:S04]  /*06b0*/  STL [R1+0x33c], RZ ;  /* 0x00033cff01007387 */ /* 0x000fe80000100800 */
[----:B------:R-:W-:Y:S01]  /*06c0*/  STL [R1+0x350], RZ ;  /* 0x000350ff01007387 */ /* 0x000fe20000100800 */
[----:B------:R-:W0:Y:S03]  /*06d0*/  F2I.FTZ.U32.TRUNC.NTZ R5, R5 ;  /* 0x0000000500057305 */ /* 0x000e26000021f000 */
[----:B------:R-:W-:Y:S04]  /*06e0*/  STL [R1+0x354], RZ ;  /* 0x000354ff01007387 */ /* 0x000fe80000100800 */
[----:B------:R-:W-:Y:S04]  /*06f0*/  STL [R1+0x358], RZ ;  /* 0x000358ff01007387 */ /* 0x000fe80000100800 */
[----:B------:R-:W-:Y:S04]  /*0700*/  STL [R1+0x35c], RZ ;  /* 0x00035cff01007387 */ /* 0x000fe80000100800 */
[----:B------:R-:W-:Y:S01]  /*0710*/  STL [R1+0x440], RZ ;  /* 0x000440ff01007387 */ /* 0x000fe20000100800 */
[----:B0-----:R-:W-:-:S03]  /*0720*/  IMAD.MOV R10, RZ, RZ, -R5 ;  /* 0x000000ffff0a7224 */ /* 0x001fc600078e0a05 */
[----:B------:R-:W-:Y:S01]  /*0730*/  STL [R1+0x444], RZ ;  /* 0x000444ff01007387 */ /* 0x000fe20000100800 */
[----:B------:R-:W-:Y:S01]  /*0740*/  IMAD.MOV.U32 R4, RZ, RZ, R10 ;  /* 0x000000ffff047224 */ /* 0x000fe200078e000a */
[----:B------:R-:W-:Y:S02]  /*0750*/  IABS R10, R13 ;  /* 0x0000000d000a7213 */ /* 0x000fe40000000000 */
[----:B------:R-:W-:Y:S01]  /*0760*/  STL [R1+0x448], RZ ;  /* 0x000448ff01007387 */ /* 0x000fe20000100800 */
[----:B------:R-:W-:Y:S02]  /*0770*/  IMAD R7, R4, R9, RZ ;  /* 0x0000000904077224 */ /* 0x000fe400078e02ff */
[----:B------:R-:W-:Y:S01]  /*0780*/  IMAD.MOV.U32 R4, RZ, RZ, RZ ;  /* 0x000000ffff047224 */ /* 0x000fe200078e00ff */
[----:B------:R-:W-:Y:S03]  /*0790*/  STL [R1+0x44c], RZ ;  /* 0x00044cff01007387 */ /* 0x000fe60000100800 */
[----:B------:R-:W-:Y:S01]  /*07a0*/  IMAD.HI.U32 R4, R5, R7, R4 ;  /* 0x0000000705047227 */ /* 0x000fe200078e0004 */
[----:B------:R-:W-:Y:S03]  /*07b0*/  STL [R1+0x510], RZ ;  /* 0x000510ff01007387 */ /* 0x000fe60000100800 */
[----:B------:R-:W-:Y:S01]  /*07c0*/  IMAD.MOV R5, RZ, RZ, -R10 ;  /* 0x000000ffff057224 */ /* 0x000fe200078e0a0a */
[----:B------:R-:W-:Y:S01]  /*07d0*/  STL [R1+0x514], RZ ;  /* 0x000514ff01007387 */ /* 0x000fe20000100800 */
[----:B------:R-:W-:-:S03]  /*07e0*/  IMAD.HI.U32 R0, R4, R11, RZ ;  /* 0x0000000b04007227 */ /* 0x000fc600078e00ff */
[----:B------:R-:W-:Y:S01]  /*07f0*/  STL [R1+0x518], RZ ;  /* 0x000518ff01007387 */ /* 0x000fe20000100800 */
[----:B------:R-:W-:Y:S02]  /*0800*/  IMAD R4, R0, R5, R11 ;  /* 0x0000000500047224 */ /* 0x000fe400078e020b */
[----:B------:R-:W0:Y:S01]  /*0810*/  LDC R5, c[0x0][0x230] ;  /* 0x00008c00ff057b82 */ /* 0x000e220000000800 */
        /* <DEDUP_REMOVED lines=11> */
[-C--:B------:R-:W-:Y:S01]  /*08d0*/  LOP3.LUT R4, R6, R13.reuse, RZ, 0x3c, !PT ;  /* 0x0000000d06047212 */ /* 0x080fe200078e3cff */
[----:B------:R-:W-:Y:S01]  /*08e0*/  STL [R1+0x5b4], RZ ;  /* 0x0005b4ff01007387 */ /* 0x000fe20000100800 */
[----:B0-----:R-:W-:Y:S02]  /*08f0*/  VIADD R5, R5, 0x3f ;  /* 0x0000003f05057836 */ /* 0x001fe40000000000 */
[----:B------:R-:W-:Y:S01]  /*0900*/  ISETP.GE.AND P2, PT, R4, RZ, PT ;  /* 0x000000ff0400720c */ /* 0x000fe20003f46270 */
[----:B------:R-:W-:Y:S04]  /*0910*/  STL [R1+0x5b8], RZ ;  /* 0x0005b8ff01007387 */ /* 0x000fe80000100800 */
[----:B------:R-:W-:Y:S02]  /*0920*/  STL [R1+0x5bc], RZ ;  /* 0x0005bcff01007387 */ /* 0x000fe40000100800 */
[----:B------:R-:W-:Y:S01]  /*0930*/  @P0 VIADD R0, R0, 0x1 ;  /* 0x0000000100000836 */ /* 0x000fe20000000000 */
[----:B------:R-:W-:Y:S01]  /*0940*/  ISETP.GE.AND P0, PT, R5, 0x40, PT ;  /* 0x000000400500780c */ /* 0x000fe20003f06270 */
[----:B------:R-:W-:Y:S04]  /*0950*/  STL [R1+0x600], RZ ;  /* 0x000600ff01007387 */ /* 0x000fe80000100800 */
[----:B------:R-:W-:Y:S01]  /*0960*/  STL [R1+0x604], RZ ;  /* 0x000604ff01007387 */ /* 0x000fe20000100800 */
[----:B------:R-:W-:Y:S01]  /*0970*/  @!P2 IMAD.MOV R0, RZ, RZ, -R0 ;  /* 0x000000ffff00a224 */ /* 0x000fe200078e0a00 */
[----:B------:R-:W-:-:S02]  /*0980*/  @!P1 LOP3.LUT R0, RZ, R13, RZ, 0x33, !PT ;  /* 0x0000000dff009212 */ /* 0x000fc400078e33ff */
[----:B------:R-:W-:Y:S03]  /*0990*/  STL [R1+0x608], RZ ;  /* 0x000608ff01007387 */ /* 0x000fe60000100800 */
[----:B------:R-:W-:Y:S01]  /*09a0*/  IMAD.SHL.U32 R53, R0, 0x200, RZ ;  /* 0x0000020000357824 */ /* 0x000fe200078e00ff */
[----:B------:R-:W-:Y:S01]  /*09b0*/  STL [R1+0x60c], RZ ;  /* 0x00060cff01007387 */ /* 0x000fe20000100800 */
[----:B------:R-:W-:Y:S02]  /*09c0*/  IMAD.MOV R4, RZ, RZ, -R0 ;  /* 0x000000ffff047224 */ /* 0x000fe400078e0a00 */
[C---:B------:R-:W-:Y:S01]  /*09d0*/  VIADD R5, R53.reuse, 0x1 ;  /* 0x0000000135057836 */ /* 0x040fe20000000000 */
[----:B------:R-:W-:Y:S01]  /*09e0*/  STL [R1+0x650], RZ ;  /* 0x000650ff01007387 */ /* 0x000fe20000100800 */
[C---:B------:R-:W-:Y:S02]  /*09f0*/  VIADD R0, R53.reuse, 0x2 ;  /* 0x0000000235007836 */ /* 0x040fe40000000000 */
[----:B------:R-:W-:Y:S01]  /*0a00*/  VIADD R7, R53, 0x3 ;  /* 0x0000000335077836 */ /* 0x000fe20000000000 */
[----:B------:R-:W-:Y:S01]  /*0a10*/  STL [R1+0x654], RZ ;  /* 0x000654ff01007387 */ /* 0x000fe20000100800 */
[----:B------:R-:W-:-:S02]  /*0a20*/  IMAD R4, R13, R4, R6 ;  /* 0x000000040d047224 */ /* 0x000fc400078e0206 */
[C---:B------:R-:W-:Y:S01]  /*0a30*/  VIADD R30, R53.reuse, 0x183 ;  /* 0x00000183351e7836 */ /* 0x040fe20000000000 */
[----:B------:R-:W-:Y:S01]  /*0a40*/  STL [R1+0x658], RZ ;  /* 0x000658ff01007387 */ /* 0x000fe20000100800 */
[----:B------:R-:W-:Y:S02]  /*0a50*/  IMAD.IADD R4, R8, 0x1, R4 ;  /* 0x0000000108047824 */ /* 0x000fe400078e0204 */
[C---:B------:R-:W-:Y:S01]  /*0a60*/  VIADD R25, R53.reuse, 0x197 ;  /* 0x0000019735197836 */ /* 0x040fe20000000000 */
[----:B------:R-:W-:Y:S01]  /*0a70*/  STL [R1+0x65c], RZ ;  /* 0x00065cff01007387 */ /* 0x000fe20000100800 */
[C---:B------:R-:W-:Y:S02]  /*0a80*/  VIADD R29, R53.reuse, 0x19b ;  /* 0x0000019b351d7836 */ /* 0x040fe40000000000 */
[C---:B------:R-:W-:Y:S01]  /*0a90*/  VIADD R31, R53.reuse, 0x1c2 ;  /* 0x000001c2351f7836 */ /* 0x040fe20000000000 */
[----:B------:R-:W-:Y:S01]  /*0aa0*/  STL [R1+0x6a0], RZ ;  /* 0x0006a0ff01007387 */ /* 0x000fe20000100800 */
[----:B------:R-:W-:-:S02]  /*0ab0*/  VIADD R28, R53, 0x1cc ;  /* 0x000001cc351c7836 */ /* 0x000fc40000000000 */
[C---:B------:R-:W-:Y:S01]  /*0ac0*/  VIADD R52, R53.reuse, 0x1d0 ;  /* 0x000001d035347836 */ /* 0x040fe20000000000 */
[----:B------:R-:W-:Y:S01]  /*0ad0*/  STL [R1+0x6a4], RZ ;  /* 0x0006a4ff01007387 */ /* 0x000fe20000100800 */
[C---:B------:R-:W-:Y:S02]  /*0ae0*/  VIADD R61, R53.reuse, 0x1d1 ;  /* 0x000001d1353d7836 */ /* 0x040fe40000000000 */
        /* <DEDUP_REMOVED lines=61> */
[----:B------:R-:W-:Y:S04]  /*0ec0*/  STL [R1+0x4e8], RZ ;  /* 0x0004e8ff01007387 */ /* 0x000fe80000100800 */
        /* <DEDUP_REMOVED lines=917> */
[----:B------:R-:W-:Y:S04]  /*4820*/  STL [R1+0x128], R53 ;  /* 0x0001283501007387 */ /* 0x000fe80000100800 */
[----:B------:R0:W-:Y:S04]  /*4830*/  STL [R1+0x1804], R5 ;  /* 0x0018040501007387 */ /* 0x0001e80000100800 */
[----:B------:R1:W-:Y:S04]  /*4840*/  STL [R1+0x1800], R0 ;  /* 0x0018000001007387 */ /* 0x0003e80000100800 */
[----:B------:R2:W-:Y:S01]  /*4850*/  STL [R1+0x17fc], R7 ;  /* 0x0017fc0701007387 */ /* 0x0005e20000100800 */
[C---:B0-----:R-:W-:Y:S01]  /*4860*/  VIADD R5, R53.reuse, 0x4 ;  /* 0x0000000435057836 */ /* 0x041fe20000000000 */
[----:B------:R-:W0:Y:S01]  /*4870*/  S2R R14, SR_TID.X ;  /* 0x00000000000e7919 */ /* 0x000e220000002100 */
[----:B-1----:R-:W-:-:S03]  /*4880*/  VIADD R0, R53, 0x5 ;  /* 0x0000000535007836 */ /* 0x002fc60000000000 */
[----:B------:R1:W-:Y:S01]  /*4890*/  STL [R1+0x17f8], R5 ;  /* 0x0017f80501007387 */ /* 0x0003e20000100800 */
[----:B--2---:R-:W-:-:S03]  /*48a0*/  VIADD R7, R53, 0x6 ;  /* 0x0000000635077836 */ /* 0x004fc60000000000 */
[----:B------:R2:W-:Y:S04]  /*48b0*/  STL [R1+0x17f4], R0 ;  /* 0x0017f40001007387 */ /* 0x0005e80000100800 */
[----:B------:R3:W-:Y:S01]  /*48c0*/  STL [R1+0x17ec], R7 ;  /* 0x0017ec0701007387 */ /* 0x0007e20000100800 */
[C---:B-1----:R-:W-:Y:S02]  /*48d0*/  VIADD R5, R53.reuse, 0x7 ;  /* 0x0000000735057836 */ /* 0x042fe40000000000 */
[----:B--2---:R-:W-:-:S03]  /*48e0*/  VIADD R0, R53, 0x8 ;  /* 0x0000000835007836 */ /* 0x004fc60000000000 */
[----:B------:R1:W-:Y:S01]  /*48f0*/  STL [R1+0x17e8], R5 ;  /* 0x0017e80501007387 */ /* 0x0003e20000100800 */
[----:B---3--:R-:W-:-:S03]  /*4900*/  VIADD R7, R53, 0x9 ;  /* 0x0000000935077836 */ /* 0x008fc60000000000 */
[----:B------:R2:W-:Y:S04]  /*4910*/  STL [R1+0x17e4], R0 ;  /* 0x0017e40001007387 */ /* 0x0005e80000100800 */
[----:B------:R3:W-:Y:S01]  /*4920*/  STL [R1+0x17e0], R7 ;  /* 0x0017e00701007387 */ /* 0x0007e20000100800 */
[C---:B-1----:R-:W-:Y:S01]  /*4930*/  VIADD R5, R53.reuse, 0xa ;  /* 0x0000000a35057836 */ /* 0x042fe20000000000 */
[----:B0-----:R-:W-:Y:S01]  /*4940*/  LOP3.LUT R6, R14, 0x1f, RZ, 0xc0, !PT ;  /* 0x0000001f0e067812 */ /* 0x001fe200078ec0ff */
[----:B--2---:R-:W-:-:S03]  /*4950*/  VIADD R0, R53, 0xb ;  /* 0x0000000b35007836 */ /* 0x004fc60000000000 */
[----:B------:R0:W-:Y:S01]  /*4960*/  STL [R1+0x17dc], R5 ;  /* 0x0017dc0501007387 */ /* 0x0001e20000100800 */
[----:B---3--:R-:W-:-:S03]  /*4970*/  VIADD R7, R53, 0xc ;  /* 0x0000000c35077836 */ /* 0x008fc60000000000 */
[----:B------:R1:W-:Y:S04]  /*4980*/  STL [R1+0x17d8], R0 ;  /* 0x0017d80001007387 */ /* 0x0003e80000100800 */
[----:B------:R2:W-:Y:S01]  /*4990*/  STL [R1+0x16b8], R7 ;  /* 0x0016b80701007387 */ /* 0x0005e20000100800 */
[C---:B0-----:R-:W-:Y:S02]  /*49a0*/  VIADD R5, R53.reuse, 0xd ;  /* 0x0000000d35057836 */ /* 0x041fe40000000000 */
[----:B-1----:R-:W-:-:S03]  /*49b0*/  VIADD R0, R53, 0xe ;  /* 0x0000000e35007836 */ /* 0x002fc60000000000 */
[----:B------:R0:W-:Y:S01]  /*49c0*/  STL [R1+0x17d4], R5 ;  /* 0x0017d40501007387 */ /* 0x0001e20000100800 */
[----:B--2---:R-:W-:-:S03]  /*49d0*/  VIADD R7, R53, 0xf ;  /* 0x0000000f35077836 */ /* 0x004fc60000000000 */
        /* <DEDUP_REMOVED lines=747> */
[C---:B-1----:R-:W-:Y:S02]  /*7890*/  VIADD R0, R53.reuse, 0x185 ;  /* 0x0000018535007836 */ /* 0x042fe40000000000 */
[----:B--2---:R-:W-:-:S03]  /*78a0*/  VIADD R7, R53, 0x188 ;  /* 0x0000018835077836 */ /* 0x004fc60000000000 */
[----:B------:R0:W-:Y:S04]  /*78b0*/  STL [R1+0x130], R0 ;  /* 0x0001300001007387 */ /* 0x0001e80000100800 */
[----:B------:R1:W-:Y:S01]  /*78c0*/  STL [R1+0x12c], R5 ;  /* 0x00012c0501007387 */ /* 0x0003e20000100800 */
[C---:B0-----:R-:W-:Y:S02]  /*78d0*/  VIADD R0, R53.reuse, 0x187 ;  /* 0x0000018735007836 */ /* 0x041fe40000000000 */
[----:B-1----:R-:W-:-:S03]  /*78e0*/  VIADD R5, R53, 0x189 ;  /* 0x0000018935057836 */ /* 0x002fc60000000000 */
[----:B------:R0:W-:Y:S04]  /*78f0*/  STL [R1+0x124], R0 ;  /* 0x0001240001007387 */ /* 0x0001e80000100800 */
        /* <DEDUP_REMOVED lines=36> */
[----:B------:R1:W-:Y:S01]  /*7b40*/  STL [R1+0xd0], R7 ;  /* 0x0000d00701007387 */ /* 0x0003e20000100800 */
[C---:B0-----:R-:W-:Y:S02]  /*7b50*/  VIADD R0, R53.reuse, 0x19d ;  /* 0x0000019d35007836 */ /* 0x041fe40000000000 */
[----:B-1----:R-:W-:-:S03]  /*7b60*/  VIADD R7, R53, 0x1a0 ;  /* 0x000001a035077836 */ /* 0x002fc60000000000 */
[----:B------:R0:W-:Y:S04]  /*7b70*/  STL [R1+0xcc], R0 ;  /* 0x0000cc0001007387 */ /* 0x0001e80000100800 */
[----:B------:R1:W-:Y:S01]  /*7b80*/  STL [R1+0xc8], R5 ;  /* 0x0000c80501007387 */ /* 0x0003e20000100800 */
[C---:B0-----:R-:W-:Y:S02]  /*7b90*/  VIADD R0, R53.reuse, 0x19f ;  /* 0x0000019f35007836 */ /* 0x041fe40000000000 */
[----:B-1----:R-:W-:-:S03]  /*7ba0*/  VIADD R5, R53, 0x1a1 ;  /* 0x000001a135057836 */ /* 0x002fc60000000000 */
[----:B------:R0:W-:Y:S04]  /*7bb0*/  STL [R1+0xc4], R0 ;  /* 0x0000c40001007387 */ /* 0x0001e80000100800 */
[----:B------:R1:W-:Y:S04]  /*7bc0*/  STL [R1+0xc0], R7 ;  /* 0x0000c00701007387 */ /* 0x0003e80000100800 */
[----:B------:R2:W-:Y:S01]  /*7bd0*/  STL [R1+0xbc], R5 ;  /* 0x0000bc0501007387 */ /* 0x0005e20000100800 */
[----:B0-----:R-:W-:Y:S02]  /*7be0*/  IMAD.SHL.U32 R0, R4, 0x40, RZ ;  /* 0x0000004004007824 */ /* 0x001fe400078e00ff */
[----:B------:R-:W-:-:S02]  /*7bf0*/  VIADD R4, R53, 0x1a4 ;  /* 0x000001a435047836 */ /* 0x000fc40000000000 */
[C---:B-1----:R-:W-:Y:S02]  /*7c00*/  VIADD R7, R53.reuse, 0x1a2 ;  /* 0x000001a235077836 */ /* 0x042fe40000000000 */
[----:B--2---:R-:W-:-:S03]  /*7c10*/  VIADD R5, R53, 0x1a3 ;  /* 0x000001a335057836 */ /* 0x004fc60000000000 */
[----:B------:R0:W-:Y:S04]  /*7c20*/  STL [R1+0xb8], R7 ;  /* 0x0000b80701007387 */ /* 0x0001e80000100800 */
[----:B------:R1:W-:Y:S04]  /*7c30*/  STL [R1+0xb4], R5 ;  /* 0x0000b40501007387 */ /* 0x0003e80000100800 */
[----:B------:R2:W-:Y:S01]  /*7c40*/  STL [R1+0xb0], R4 ;  /* 0x0000b00401007387 */ /* 0x0005e20000100800 */
[C---:B0-----:R-:W-:Y:S01]  /*7c50*/  LOP3.LUT R7, R0.reuse, 0x1f, R14, 0xf8, !PT ;  /* 0x0000001f00077812 */ /* 0x041fe200078ef80e */
[----:B------:R-:W-:Y:S01]  /*7c60*/  VIADD R14, R53, 0x1f5 ;  /* 0x000001f5350e7836 */ /* 0x000fe20000000000 */
[----:B-1----:R-:W-:-:S03]  /*7c70*/  LOP3.LUT R5, R0, 0x20, R6, 0xfe, !PT ;  /* 0x0000002000057812 */ /* 0x002fc600078efe06 */
[----:B------:R0:W-:Y:S01]  /*7c80*/  STL [R1+0x1364], R7 ;  /* 0x0013640701007387 */ /* 0x0001e20000100800 */
[C---:B------:R-:W-:Y:S02]  /*7c90*/  VIADD R0, R53.reuse, 0x1a6 ;  /* 0x000001a635007836 */ /* 0x040fe40000000000 */
[C---:B--2---:R-:W-:Y:S01]  /*7ca0*/  VIADD R4, R53.reuse, 0x1a5 ;  /* 0x000001a535047836 */ /* 0x044fe20000000000 */
[----:B------:R1:W-:Y:S01]  /*7cb0*/  STL [R1+0x1360], R5 ;  /* 0x0013600501007387 */ /* 0x0003e20000100800 */
[----:B------:R-:W-:-:S03]  /*7cc0*/  VIADD R6, R53, 0x1c9 ;  /* 0x000001c935067836 */ /* 0x000fc60000000000 */
[----:B------:R2:W-:Y:S01]  /*7cd0*/  STL [R1+0xac], R4 ;  /* 0x0000ac0401007387 */ /* 0x0005e20000100800 */
[----:B0-----:R-:W-:-:S03]  /*7ce0*/  VIADD R7, R53, 0x1fc ;  /* 0x000001fc35077836 */ /* 0x001fc60000000000 */
[----:B------:R0:W-:Y:S01]  /*7cf0*/  STL [R1+0xa8], R0 ;  /* 0x0000a80001007387 */ /* 0x0001e20000100800 */
[C---:B-1----:R-:W-:Y:S02]  /*7d00*/  VIADD R5, R53.reuse, 0x1a7 ;  /* 0x000001a735057836 */ /* 0x042fe40000000000 */
[----:B--2---:R-:W-:-:S03]  /*7d10*/  VIADD R4, R53, 0x1a8 ;  /* 0x000001a835047836 */ /* 0x004fc60000000000 */
[----:B------:R1:W-:Y:S01]  /*7d20*/  STL [R1+0xa4], R5 ;  /* 0x0000a40501007387 */ /* 0x0003e20000100800 */
[----:B0-----:R-:W-:-:S03]  /*7d30*/  VIADD R0, R53, 0x1a9 ;  /* 0x000001a935007836 */ /* 0x001fc60000000000 */
[----:B------:R0:W-:Y:S04]  /*7d40*/  STL [R1+0xa0], R4 ;  /* 0x0000a00401007387 */ /* 0x0001e80000100800 */
[----:B------:R2:W-:Y:S01]  /*7d50*/  STL [R1+0x9c], R0 ;  /* 0x00009c0001007387 */ /* 0x0005e20000100800 */
[C---:B-1----:R-:W-:Y:S02]  /*7d60*/  VIADD R5, R53.reuse, 0x1aa ;  /* 0x000001aa35057836 */ /* 0x042fe40000000000 */
[----:B0-----:R-:W-:-:S03]  /*7d70*/  VIADD R4, R53, 0x1ab ;  /* 0x000001ab35047836 */ /* 0x001fc60000000000 */
        /* <DEDUP_REMOVED lines=70> */
[----:B-1----:R-:W-:Y:S01]  /*81e0*/  VIADD R4, R53, 0x1ff ;  /* 0x000001ff35047836 */ /* 0x002fe20000000000 */
[----:B------:R-:W-:Y:S06]  /*81f0*/  @!P0 BRA `(.L_x_0) ;  /* 0x00000c6000488947 */ /* 0x000fec0003800000 */
[----:B------:R0:W-:Y:S01]  /*8200*/  STL [R1+0x4760], R47 ;  /* 0x0047602f01007387 */ /* 0x0001e20000100800 */
[----:B------:R-:W-:Y:S01]  /*8210*/  IABS R54, R4 ;  /* 0x0000000400367213 */ /* 0x000fe20000000000 */
[----:B------:R-:W-:Y:S01]  /*8220*/  ULDC.64 UR6, c[0x0][0x218] ;  /* 0x0000860000067ab9 */ /* 0x000fe20000000a00 */
[----:B------:R-:W-:Y:S01]  /*8230*/  IABS R53, R5 ;  /* 0x0000000500357213 */ /* 0x000fe20000000000 */
[----:B------:R-:W-:Y:S01]  /*8240*/  ULDC UR5, c[0x0][0x234] ;  /* 0x00008d0000057ab9 */ /* 0x000fe20000000800 */
[----:B------:R-:W-:Y:S01]  /*8250*/  ULDC UR8, c[0x0][0x240] ;  /* 0x0000900000087ab9 */ /* 0x000fe20000000800 */
[----:B0-----:R-:W2:Y:S04]  /*8260*/  LDL R47, [R1+0x1364] ;  /* 0x00136400012f7983 */ /* 0x001ea80000100800 */
[----:B------:R0:W-:Y:S04]  /*8270*/  STL [R1+0x475c], R48 ;  /* 0x00475c3001007387 */ /* 0x0001e80000100800 */
[----:B0-----:R-:W3:Y:S04]  /*8280*/  LDL R48, [R1+0x1360] ;  /* 0x0013600001307983 */ /* 0x001ee80000100800 */
[----:B------:R0:W-:Y:S04]  /*8290*/  STL [R1+0x4758], R49 ;  /* 0x0047583101007387 */ /* 0x0001e80000100800 */
[----:B------:R1:W-:Y:S04]  /*82a0*/  STL [R1+0x4754], R50 ;  /* 0x0047543201007387 */ /* 0x0003e80000100800 */
[----:B------:R4:W-:Y:S01]  /*82b0*/  STL [R1+0x4750], R51 ;  /* 0x0047503301007387 */ /* 0x0009e20000100800 */
[----:B0-----:R-:W-:-:S03]  /*82c0*/  IMAD.MOV.U32 R49, RZ, RZ, R31 ;  /* 0x000000ffff317224 */ /* 0x001fc600078e001f */
[----:B------:R0:W-:Y:S01]  /*82d0*/  STL [R1+0x474c], R58 ;  /* 0x00474c3a01007387 */ /* 0x0001e20000100800 */
[----:B-1----:R-:W-:Y:S01]  /*82e0*/  IMAD.MOV.U32 R50, RZ, RZ, R52 ;  /* 0x000000ffff327224 */ /* 0x002fe200078e0034 */
[----:B------:R-:W-:Y:S02]  /*82f0*/  IABS R52, R2 ;  /* 0x0000000200347213 */ /* 0x000fe40000000000 */
[----:B------:R1:W-:Y:S01]  /*8300*/  STL [R1+0x4748], R59 ;  /* 0x0047483b01007387 */ /* 0x0003e20000100800 */
[----:B----4-:R-:W-:Y:S01]  /*8310*/  IMAD.MOV.U32 R51, RZ, RZ, R0 ;  /* 0x000000ffff337224 */ /* 0x010fe200078e0000 */
[----:B------:R-:W-:Y:S02]  /*8320*/  IABS R0, R3 ;  /* 0x0000000300007213 */ /* 0x000fe40000000000 */
[----:B------:R4:W-:Y:S01]  /*8330*/  STL [R1+0x4744], R60 ;  /* 0x0047443c01007387 */ /* 0x0009e20000100800 */
[----:B0-----:R-:W-:-:S03]  /*8340*/  IMAD.MOV.U32 R58, RZ, RZ, R25 ;  /* 0x000000ffff3a7224 */ /* 0x001fc600078e0019 */
[----:B------:R0:W-:Y:S01]  /*8350*/  STL [R1+0x4740], R61 ;  /* 0x0047403d01007387 */ /* 0x0001e20000100800 */
[----:B------:R-:W5:Y:S01]  /*8360*/  I2F.RP R25, R0 ;  /* 0x0000000000197306 */ /* 0x000f620000209400 */
[----:B-1----:R-:W-:Y:S02]  /*8370*/  IMAD.MOV.U32 R59, RZ, RZ, R30 ;  /* 0x000000ffff3b7224 */ /* 0x002fe400078e001e */
[----:B----4-:R-:W-:Y:S02]  /*8380*/  IMAD.MOV.U32 R60, RZ, RZ, R29 ;  /* 0x000000ffff3c7224 */ /* 0x010fe400078e001d */
[----:B0-----:R-:W-:-:S03]  /*8390*/  IMAD.MOV.U32 R61, RZ, RZ, R28 ;  /* 0x000000ffff3d7224 */ /* 0x001fc600078e001c */
[----:B------:R-:W0:Y:S08]  /*83a0*/  I2F.RP R28, R52 ;  /* 0x00000034001c7306 */ /* 0x000e300000209400 */
[----:B-----5:R-:W1:Y:S08]  /*83b0*/  MUFU.RCP R25, R25 ;  /* 0x0000001900197308 */ /* 0x020e700000001000 */
[----:B0-----:R-:W0:Y:S01]  /*83c0*/  MUFU.RCP R28, R28 ;  /* 0x0000001c001c7308 */ /* 0x001e220000001000 */
[----:B-1----:R-:W-:-:S07]  /*83d0*/  VIADD R25, R25, 0xffffffe ;  /* 0x0ffffffe19197836 */ /* 0x002fce0000000000 */
[----:B------:R-:W-:Y:S01]  /*83e0*/  F2I.FTZ.U32.TRUNC.NTZ R31, R25 ;  /* 0x00000019001f7305 */ /* 0x000fe2000021f000 */
[----:B0-----:R-:W-:-:S07]  /*83f0*/  VIADD R28, R28, 0xffffffe ;  /* 0x0ffffffe1c1c7836 */ /* 0x001fce0000000000 */
[----:B------:R0:W1:Y:S02]  /*8400*/  F2I.FTZ.U32.TRUNC.NTZ R29, R28 ;  /* 0x0000001c001d7305 */ /* 0x000064000021f000 */
[----:B0-----:R-:W-:Y:S02]  /*8410*/  IMAD.MOV.U32 R28, RZ, RZ, RZ ;  /* 0x000000ffff1c7224 */ /* 0x001fe400078e00ff */
[----:B-1----:R-:W-:-:S04]  /*8420*/  IMAD.MOV R25, RZ, RZ, -R29 ;  /* 0x000000ffff197224 */ /* 0x002fc800078e0a1d */
[----:B------:R-:W-:Y:S02]  /*8430*/  IMAD R30, R25, R52, RZ ;  /* 0x00000034191e7224 */ /* 0x000fe400078e02ff */
[----:B------:R-:W-:Y:S02]  /*8440*/  IMAD.MOV R25, RZ, RZ, -R31 ;  /* 0x000000ffff197224 */ /* 0x000fe400078e0a1f */
[----:B------:R-:W-:-:S04]  /*8450*/  IMAD.HI.U32 R28, R29, R30, R28 ;  /* 0x0000001e1d1c7227 */ /* 0x000fc800078e001c */
[----:B------:R-:W-:Y:S02]  /*8460*/  IMAD R25, R25, R0, RZ ;  /* 0x0000000019197224 */ /* 0x000fe400078e02ff */
[----:B------:R-:W-:-:S04]  /*8470*/  IMAD.MOV.U32 R30, RZ, RZ, RZ ;  /* 0x000000ffff1e7224 */ /* 0x000fc800078e00ff */
[----:B------:R-:W-:Y:S01]  /*8480*/  IMAD.HI.U32 R25, R31, R25, R30 ;  /* 0x000000191f197227 */ /* 0x000fe200078e001e */
[----:B------:R-:W-:-:S05]  /*8490*/  IABS R31, R6 ;  /* 0x00000006001f7213 */ /* 0x000fca0000000000 */
[----:B------:R-:W-:-:S04]  /*84a0*/  IMAD.HI.U32 R30, R25, R54, RZ ;  /* 0x00000036191e7227 */ /* 0x000fc800078e00ff */
[----:B------:R-:W-:Y:S02]  /*84b0*/  IMAD.MOV R30, RZ, RZ, -R30 ;  /* 0x000000ffff1e7224 */ /* 0x000fe400078e0a1e */
[----:B------:R-:W-:-:S04]  /*84c0*/  IMAD.HI.U32 R57, R25, R31, RZ ;  /* 0x0000001f19397227 */ /* 0x000fc800078e00ff */
[----:B------:R-:W-:Y:S01]  /*84d0*/  IMAD R54, R0, R30, R54 ;  /* 0x0000001e00367224 */ /* 0x000fe200078e0236 */
[----:B------:R-:W-:Y:S01]  /*84e0*/  IABS R30, R8 ;  /* 0x00000008001e7213 */ /* 0x000fe20000000000 */
[----:B------:R-:W-:-:S04]  /*84f0*/  IMAD.MOV R57, RZ, RZ, -R57 ;  /* 0x000000ffff397224 */ /* 0x000fc800078e0a39 */
[----:B------:R-:W-:Y:S02]  /*8500*/  IMAD R31, R0, R57, R31 ;  /* 0x00000039001f7224 */ /* 0x000fe400078e021f */
[----:B------:R-:W-:-:S03]  /*8510*/  IMAD.HI.U32 R57, R25, R30, RZ ;  /* 0x0000001e19397227 */ /* 0x000fc600078e00ff */
[----:B------:R-:W-:Y:S02]  /*8520*/  ISETP.GT.U32.AND P6, PT, R0, R31, PT ;  /* 0x0000001f0000720c */ /* 0x000fe40003fc4070 */
[----:B--2---:R-:W-:-:S05]  /*8530*/  IABS R56, R47 ;  /* 0x0000002f00387213 */ /* 0x004fca0000000000 */
[----:B------:R-:W-:-:S04]  /*8540*/  IMAD.HI.U32 R29, R28, R56, RZ ;  /* 0x000000381c1d7227 */ /* 0x000fc800078e00ff */
[----:B------:R-:W-:-:S04]  /*8550*/  IMAD.MOV R29, RZ, RZ, -R29 ;  /* 0x000000ffff1d7224 */ /* 0x000fc800078e0a1d */
[C---:B------:R-:W-:Y:S01]  /*8560*/  IMAD R56, R52.reuse, R29, R56 ;  /* 0x0000001d34387224 */ /* 0x040fe200078e0238 */
[----:B---3--:R-:W-:Y:S02]  /*8570*/  IABS R55, R48 ;  /* 0x0000003000377213 */ /* 0x008fe40000000000 */
[----:B------:R-:W-:Y:S02]  /*8580*/  ISETP.GE.AND P5, PT, R47, RZ, PT ;  /* 0x000000ff2f00720c */ /* 0x000fe40003fa6270 */
[----:B------:R-:W-:Y:S01]  /*8590*/  ISETP.GT.U32.AND P0, PT, R52, R56, PT ;  /* 0x000000383400720c */ /* 0x000fe20003f04070 */
[----:B------:R-:W-:Y:S01]  /*85a0*/  IMAD.HI.U32 R28, R28, R55, RZ ;  /* 0x000000371c1c7227 */ /* 0x000fe200078e00ff */
[----:B------:R-:W-:-:S03]  /*85b0*/  IABS R29, R7 ;  /* 0x00000007001d7213 */ /* 0x000fc60000000000 */
[----:B------:R-:W-:-:S04]  /*85c0*/  IMAD.MOV R28, RZ, RZ, -R28 ;  /* 0x000000ffff1c7224 */ /* 0x000fc800078e0a1c */
[----:B------:R-:W-:Y:S02]  /*85d0*/  IMAD R55, R52, R28, R55 ;  /* 0x0000001c34377224 */ /* 0x000fe400078e0237 */
[----:B------:R-:W-:-:S03]  /*85e0*/  IMAD.HI.U32 R28, R25, R53, RZ ;  /* 0x00000035191c7227 */ /* 0x000fc600078e00ff */
[----:B------:R-:W-:Y:S01]  /*85f0*/  ISETP.GT.U32.AND P1, PT, R52, R55, PT ;  /* 0x000000373400720c */ /* 0x000fe20003f24070 */
[----:B------:R-:W-:Y:S01]  /*8600*/  @!P0 IMAD.IADD R56, R56, 0x1, -R52 ;  /* 0x0000000138388824 */ /* 0x000fe200078e0a34 */
[----:B------:R-:W-:Y:S01]  /*8610*/  ISETP.GE.AND P0, PT, R4, RZ, PT ;  /* 0x000000ff0400720c */ /* 0x000fe20003f06270 */
[----:B------:R-:W-:Y:S01]  /*8620*/  IMAD.MOV R28, RZ, RZ, -R28 ;  /* 0x000000ffff1c7224 */ /* 0x000fe200078e0a1c */
[----:B------:R-:W2:Y:S02]  /*8630*/  LDL.LU R4, [R1+0x28] ;  /* 0x0000280001047983 */ /* 0x000ea40000300800 */
[----:B------:R-:W-:Y:S01]  /*8640*/  ISETP.GT.U32.AND P3, PT, R52, R56, PT ;  /* 0x000000383400720c */ /* 0x000fe20003f64070 */
[----:B------:R-:W-:Y:S01]  /*8650*/  IMAD R28, R0, R28, R53 ;  /* 0x0000001c001c7224 */ /* 0x000fe200078e0235 */
[----:B------:R-:W3:Y:S01]  /*8660*/  LDL.LU R47, [R1+0x4760] ;  /* 0x00476000012f7983 */ /* 0x000ee20000300800 */
[----:B------:R-:W-:-:S03]  /*8670*/  IMAD.HI.U32 R53, R25, R29, RZ ;  /* 0x0000001d19357227 */ /* 0x000fc600078e00ff */
[C---:B------:R-:W-:Y:S01]  /*8680*/  ISETP.GT.U32.AND P4, PT, R0.reuse, R28, PT ;  /* 0x0000001c0000720c */ /* 0x040fe20003f84070 */
[----:B------:R-:W-:Y:S01]  /*8690*/  @!P1 IMAD.IADD R55, R55, 0x1, -R52 ;  /* 0x0000000137379824 */ /* 0x000fe200078e0a34 */
[----:B------:R-:W-:-:S04]  /*86a0*/  ISETP.GT.U32.AND P1, PT, R0, R54, PT ;  /* 0x000000360000720c */ /* 0x000fc80003f24070 */
[----:B------:R-:W-:Y:S01]  /*86b0*/  ISETP.GT.U32.AND P2, PT, R52, R55, PT ;  /* 0x000000373400720c */ /* 0x000fe20003f44070 */
[----:B------:R-:W-:Y:S02]  /*86c0*/  @!P3 IMAD.IADD R56, R56, 0x1, -R52 ;  /* 0x000000013838b824 */ /* 0x000fe400078e0a34 */
[----:B------:R-:W-:Y:S02]  /*86d0*/  IMAD.MOV R53, RZ, RZ, -R53 ;  /* 0x000000ffff357224 */ /* 0x000fe400078e0a35 */
[----:B------:R-:W-:-:S08]  /*86e0*/  @!P5 IMAD.MOV R56, RZ, RZ, -R56 ;  /* 0x000000ffff38d224 */ /* 0x000fd000078e0a38 */
[----:B------:R-:W-:Y:S01]  /*86f0*/  @!P2 IMAD.IADD R55, R55, 0x1, -R52 ;  /* 0x000000013737a824 */ /* 0x000fe200078e0a34 */
[----:B------:R-:W-:Y:S02]  /*8700*/  ISETP.GE.AND P2, PT, R48, RZ, PT ;  /* 0x000000ff3000720c */ /* 0x000fe40003f46270 */
[----:B------:R-:W-:Y:S02]  /*8710*/  ISETP.NE.AND P5, PT, R2, RZ, PT ;  /* 0x000000ff0200720c */ /* 0x000fe40003fa5270 */
[----:B------:R-:W-:Y:S01]  /*8720*/  LOP3.LUT R2, RZ, R2, RZ, 0x33, !PT ;  /* 0x00000002ff027212 */ /* 0x000fe200078e33ff */
[----:B------:R-:W-:Y:S01]  /*8730*/  IMAD R29, R0, R53, R29 ;  /* 0x00000035001d7224 */ /* 0x000fe200078e021d */
[----:B------:R-:W-:Y:S02]  /*8740*/  ISETP.GE.AND P3, PT, R5, RZ, PT ;  /* 0x000000ff0500720c */ /* 0x000fe40003f66270 */
[C---:B------:R-:W-:Y:S01]  /*8750*/  SEL R56, R2.reuse, R56, !P5 ;  /* 0x0000003802387207 */ /* 0x040fe20006800000 */
[----:B------:R-:W4:Y:S04]  /*8760*/  LDL.LU R5, [R1+0xd0] ;  /* 0x0000d00001057983 */ /* 0x000f280000300800 */
[----:B------:R-:W-:Y:S01]  /*8770*/  @!P2 IMAD.MOV R55, RZ, RZ, -R55 ;  /* 0x000000ffff37a224 */ /* 0x000fe200078e0a37 */
[----:B------:R-:W5:Y:S04]  /*8780*/  LDL.LU R53, [R1+0x44] ;  /* 0x0000440001357983 */ /* 0x000f680000300800 */
[----:B------:R-:W5:Y:S01]  /*8790*/  LDL.LU R52, [R1+0x11c] ;  /* 0x00011c0001347983 */ /* 0x000f620000300800 */
[----:B------:R-:W-:-:S03]  /*87a0*/  SEL R55, R2, R55, !P5 ;  /* 0x0000003702377207 */ /* 0x000fc60006800000 */
[----:B------:R-:W5:Y:S01]  /*87b0*/  LDL.LU R48, [R1+0x475c] ;  /* 0x00475c0001307983 */ /* 0x000f620000300800 */
[----:B------:R-:W-:-:S03]  /*87c0*/  @!P1 IMAD.IADD R54, R54, 0x1, -R0 ;  /* 0x0000000136369824 */ /* 0x000fc600078e0a00 */
[----:B------:R0:W-:Y:S01]  /*87d0*/  STL [R1+0x810], R56 ;  /* 0x0008103801007387 */ /* 0x0001e20000100800 */
[----:B------:R-:W-:Y:S01]  /*87e0*/  @!P4 IMAD.IADD R28, R28, 0x1, -R0 ;  /* 0x000000011c1cc824 */ /* 0x000fe200078e0a00 */
[C---:B------:R-:W-:Y:S02]  /*87f0*/  ISETP.GT.U32.AND P4, PT, R0.reuse, R54, PT ;  /* 0x000000360000720c */ /* 0x040fe40003f84070 */
[----:B0-----:R-:W5:Y:S04]  /*8800*/  LDL.LU R56, [R1+0xac] ;  /* 0x0000ac0001387983 */ /* 0x001f680000300800 */
[----:B------:R-:W3:Y:S01]  /*8810*/  LDL.LU R2, [R1+0x120] ;  /* 0x0001200001027983 */ /* 0x000ee20000300800 */
[----:B------:R-:W-:-:S06]  /*8820*/  ISETP.GT.U32.AND P1, PT, R0, R28, PT ;  /* 0x0000001c0000720c */ /* 0x000fcc0003f24070 */
[--C-:B------:R-:W-:Y:S01]  /*8830*/  @!P4 IMAD.IADD R54, R54, 0x1, -R0.reuse ;  /* 0x000000013636c824 */ /* 0x100fe200078e0a00 */
[----:B------:R0:W-:Y:S06]  /*8840*/  STL [R1+0x7fc], R55 ;  /* 0x0007fc3701007387 */ /* 0x0001ec0000100800 */
[----:B------:R-:W-:Y:S01]  /*8850*/  @!P1 IMAD.IADD R28, R28, 0x1, -R0 ;  /* 0x000000011c1c9824 */ /* 0x000fe200078e0a00 */
[----:B------:R-:W-:Y:S01]  /*8860*/  ISETP.GE.AND P1, PT, R7, RZ, PT ;  /* 0x000000ff0700720c */ /* 0x000fe20003f26270 */
[----:B0-----:R-:W5:Y:S01]  /*8870*/  LDL.LU R55, [R1+0x78] ;  /* 0x0000780001377983 */ /* 0x001f620000300800 */
[----:B------:R-:W-:-:S03]  /*8880*/  IMAD.MOV.U32 R7, RZ, RZ, R54 ;  /* 0x000000ffff077224 */ /* 0x000fc600078e0036 */
[----:B------:R-:W5:Y:S01]  /*8890*/  LDL.LU R54, [R1+0x118] ;  /* 0x0001180001367983 */ /* 0x000f620000300800 */
[----:B------:R-:W-:Y:S01]  /*88a0*/  IMAD.MOV R57, RZ, RZ, -R57 ;  /* 0x000000ffff397224 */ /* 0x000fe200078e0a39 */
[----:B------:R-:W-:-:S03]  /*88b0*/  ISETP.GT.U32.AND P2, PT, R0, R29, PT ;  /* 0x0000001d0000720c */ /* 0x000fc60003f44070 */
[----:B------:R-:W-:Y:S02]  /*88c0*/  IMAD R30, R0, R57, R30 ;  /* 0x00000039001e7224 */ /* 0x000fe400078e021e */
[----:B------:R-:W-:-:S03]  /*88d0*/  @!P6 IMAD.IADD R31, R31, 0x1, -R0 ;  /* 0x000000011f1fe824 */ /* 0x000fc600078e0a00 */
[----:B------:R-:W-:Y:S02]  /*88e0*/  ISETP.GT.U32.AND P4, PT, R0, R30, PT ;  /* 0x0000001e0000720c */ /* 0x000fe40003f84070 */
[----:B------:R-:W-:Y:S02]  /*88f0*/  ISETP.GE.AND P5, PT, R6, RZ, PT ;  /* 0x000000ff0600720c */ /* 0x000fe40003fa6270 */
[----:B------:R-:W-:Y:S01]  /*8900*/  ISETP.GT.U32.AND P6, PT, R0, R31, PT ;  /* 0x0000001f0000720c */ /* 0x000fe20003fc4070 */
[----:B------:R-:W-:Y:S02]  /*8910*/  @!P2 IMAD.IADD R29, R29, 0x1, -R0 ;  /* 0x000000011d1da824 */ /* 0x000fe400078e0a00 */
[----:B------:R-:W-:-:S06]  /*8920*/  @!P3 IMAD.MOV R28, RZ, RZ, -R28 ;  /* 0x000000ffff1cb224 */ /* 0x000fcc00078e0a1c */
[--C-:B------:R-:W-:Y:S01]  /*8930*/  @!P4 IMAD.IADD R30, R30, 0x1, -R0.reuse ;  /* 0x000000011e1ec824 */ /* 0x100fe200078e0a00 */
[C---:B------:R-:W-:Y:S01]  /*8940*/  ISETP.GT.U32.AND P4, PT, R0.reuse, R29, PT ;  /* 0x0000001d0000720c */ /* 0x040fe20003f84070 */
[----:B------:R-:W-:Y:S02]  /*8950*/  @!P0 IMAD.MOV R7, RZ, RZ, -R7 ;  /* 0x000000ffff078224 */ /* 0x000fe400078e0a07 */
[----:B------:R-:W-:Y:S01]  /*8960*/  @!P6 IMAD.IADD R31, R31, 0x1, -R0 ;  /* 0x000000011f1fe824 */ /* 0x000fe200078e0a00 */
[----:B------:R-:W-:-:S03]  /*8970*/  ISETP.GT.U32.AND P0, PT, R0, R30, PT ;  /* 0x0000001e0000720c */ /* 0x000fc60003f04070 */
[----:B------:R-:W-:Y:S01]  /*8980*/  @!P5 IMAD.MOV R31, RZ, RZ, -R31 ;  /* 0x000000ffff1fd224 */ /* 0x000fe200078e0a1f */
[----:B------:R-:W-:Y:S01]  /*8990*/  ISETP.GE.AND P6, PT, R8, RZ, PT ;  /* 0x000000ff0800720c */ /* 0x000fe20003fc6270 */
[----:B------:R-:W-:Y:S01]  /*89a0*/  STL [R1+0x58c], R7 ;  /* 0x00058c0701007387 */ /* 0x000fe20000100800 */
[----:B------:R-:W-:-:S03]  /*89b0*/  ISETP.GE.AND P2, PT, R9, RZ, PT ;  /* 0x000000ff0900720c */ /* 0x000fc60003f46270 */
[----:B------:R-:W-:Y:S01]  /*89c0*/  STL [R1+0x5b4], R28 ;  /* 0x0005b41c01007387 */ /* 0x000fe20000100800 */
[----:B------:R-:W-:-:S03]  /*89d0*/  @!P4 IMAD.IADD R29, R29, 0x1, -R0 ;  /* 0x000000011d1dc824 */ /* 0x000fc600078e0a00 */
[----:B------:R5:W-:Y:S01]  /*89e0*/  STL [R1+0x5b8], R31 ;  /* 0x0005b81f01007387 */ /* 0x000be20000100800 */
[----:B------:R-:W-:Y:S01]  /*89f0*/  @!P0 IMAD.IADD R30, R30, 0x1, -R0 ;  /* 0x000000011e1e8824 */ /* 0x000fe200078e0a00 */
[----:B------:R-:W-:Y:S02]  /*8a00*/  ISETP.GE.AND P5, PT, R10, RZ, PT ;  /* 0x000000ff0a00720c */ /* 0x000fe40003fa6270 */
[----:B------:R-:W-:Y:S02]  /*8a10*/  ISETP.GE.AND P0, PT, R12, RZ, PT ;  /* 0x000000ff0c00720c */ /* 0x000fe40003f06270 */
[----:B------:R-:W-:Y:S01]  /*8a20*/  ISETP.GE.AND P4, PT, R11, RZ, PT ;  /* 0x000000ff0b00720c */ /* 0x000fe20003f86270 */
[----:B--2---:R-:W-:Y:S01]  /*8a30*/  IMAD.MOV.U32 R57, RZ, RZ, R4 ;  /* 0x000000ffff397224 */ /* 0x004fe200078e0004 */
[----:B------:R-:W-:Y:S01]  /*8a40*/  IABS R4, R9 ;  /* 0x0000000900047213 */ /* 0x000fe20000000000 */
[----:B----4-:R-:W-:Y:S01]  /*8a50*/  IMAD.MOV.U32 R8, RZ, RZ, R5 ;  /* 0x000000ffff087224 */ /* 0x010fe200078e0005 */
[----:B------:R-:W-:Y:S01]  /*8a60*/  IABS R5, R10 ;  /* 0x0000000a00057213 */ /* 0x000fe20000000000 */
[----:B---3--:R-:W-:-:S02]  /*8a70*/  IMAD.MOV.U32 R6, RZ, RZ, R2 ;  /* 0x000000ffff067224 */ /* 0x008fc400078e0002 */
[----:B------:R-:W-:-:S04]  /*8a80*/  IMAD.HI.U32 R2, R25, R4, RZ ;  /* 0x0000000419027227 */ /* 0x000fc800078e00ff */
[----:B------:R-:W-:-:S04]  /*8a90*/  IMAD.MOV R2, RZ, RZ, -R2 ;  /* 0x000000ffff027224 */ /* 0x000fc800078e0a02 */
[----:B------:R-:W-:-:S05]  /*8aa0*/  IMAD R4, R0, R2, R4 ;  /* 0x0000000200047224 */ /* 0x000fca00078e0204 */
[----:B------:R-:W-:Y:S01]  /*8ab0*/  ISETP.GT.U32.AND P3, PT, R0, R4, PT ;  /* 0x000000040000720c */ /* 0x000fe20003f64070 */
[----:B------:R-:W-:Y:S01]  /*8ac0*/  IMAD.MOV.U32 R9, RZ, RZ, R6 ;  /* 0x000000ffff097224 */ /* 0x000fe200078e0006 */
[----:B------:R-:W-:Y:S01]  /*8ad0*/  IABS R6, R11 ;  /* 0x0000000b00067213 */ /* 0x000fe20000000000 */
[----:B-----5:R-:W-:Y:S02]  /*8ae0*/  IMAD.MOV.U32 R31, RZ, RZ, R54 ;  /* 0x000000ffff1f7224 */ /* 0x020fe400078e0036 */
[----:B------:R-:W-:Y:S02]  /*8af0*/  IMAD.MOV.U32 R54, RZ, RZ, R8 ;  /* 0x000000ffff367224 */ /* 0x000fe400078e0008 */
[----:B------:R-:W-:Y:S02]  /*8b00*/  IMAD.MOV.U32 R8, RZ, RZ, R29 ;  /* 0x000000ffff087224 */ /* 0x000fe400078e001d */
[----:B------:R-:W-:-:S04]  /*8b10*/  IMAD.HI.U32 R2, R25, R5, RZ ;  /* 0x0000000519027227 */ /* 0x000fc800078e00ff */
[----:B------:R-:W-:Y:S02]  /*8b20*/  @!P3 IMAD.IADD R4, R4, 0x1, -R0 ;  /* 0x000000010404b824 */ /* 0x000fe400078e0a00 */
[----:B------:R-:W-:Y:S02]  /*8b30*/  @!P1 IMAD.MOV R8, RZ, RZ, -R8 ;  /* 0x000000ffff089224 */ /* 0x000fe400078e0a08 */
[----:B------:R-:W-:Y:S01]  /*8b40*/  IMAD.HI.U32 R7, R25, R6, RZ ;  /* 0x0000000619077227 */ /* 0x000fe200078e00ff */
[----:B------:R-:W-:-:S03]  /*8b50*/  ISETP.GT.U32.AND P1, PT, R0, R4, PT ;  /* 0x000000040000720c */ /* 0x000fc60003f24070 */
[----:B------:R-:W-:Y:S02]  /*8b60*/  IMAD.MOV R2, RZ, RZ, -R2 ;  /* 0x000000ffff027224 */ /* 0x000fe400078e0a02 */
[----:B------:R-:W-:Y:S02]  /*8b70*/  IMAD.MOV R7, RZ, RZ, -R7 ;  /* 0x000000ffff077224 */ /* 0x000fe400078e0a07 */
[C---:B------:R-:W-:Y:S02]  /*8b80*/  IMAD R5, R0.reuse, R2, R5 ;  /* 0x0000000200057224 */ /* 0x040fe400078e0205 */
[----:B------:R-:W-:Y:S02]  /*8b90*/  IMAD.MOV.U32 R29, RZ, RZ, R30 ;  /* 0x000000ffff1d7224 */ /* 0x000fe400078e001e */
[C---:B------:R-:W-:Y:S02]  /*8ba0*/  IMAD R6, R0.reuse, R7, R6 ;  /* 0x0000000700067224 */ /* 0x040fe400078e0206 */
[----:B------:R-:W-:Y:S01]  /*8bb0*/  @!P6 IMAD.MOV R29, RZ, RZ, -R29 ;  /* 0x000000ffff1de224 */ /* 0x000fe200078e0a1d */
[----:B------:R-:W-:Y:S01]  /*8bc0*/  ISETP.GT.U32.AND P6, PT, R0, R5, PT ;  /* 0x000000050000720c */ /* 0x000fe20003fc4070 */
[----:B------:R-:W-:Y:S01]  /*8bd0*/  @!P1 IMAD.IADD R4, R4, 0x1, -R0 ;  /* 0x0000000104049824 */ /* 0x000fe200078e0a00 */
[----:B------:R-:W-:-:S02]  /*8be0*/  ISETP.GT.U32.AND P1, PT, R0, R6, PT ;  /* 0x000000060000720c */ /* 0x000fc40003f24070 */
[----:B------:R-:W-:Y:S01]  /*8bf0*/  IABS R10, R12 ;  /* 0x0000000c000a7213 */ /* 0x000fe20000000000 */
[----:B------:R-:W-:Y:S01]  /*8c00*/  IMAD.MOV.U32 R28, RZ, RZ, R9 ;  /* 0x000000ffff1c7224 */ /* 0x000fe200078e0009 */
[----:B------:R-:W-:-:S03]  /*8c10*/  IABS R9, R13 ;  /* 0x0000000d00097213 */ /* 0x000fc60000000000 */
[----:B------:R-:W-:-:S04]  /*8c20*/  IMAD.HI.U32 R12, R25, R10, RZ ;  /* 0x0000000a190c7227 */ /* 0x000fc800078e00ff */
[--C-:B------:R-:W-:Y:S02]  /*8c30*/  @!P6 IMAD.IADD R5, R5, 0x1, -R0.reuse ;  /* 0x000000010505e824 */ /* 0x100fe400078e0a00 */
[----:B------:R-:W-:Y:S01]  /*8c40*/  @!P1 IMAD.IADD R6, R6, 0x1, -R0 ;  /* 0x0000000106069824 */ /* 0x000fe200078e0a00 */
[----:B------:R-:W-:Y:S01]  /*8c50*/  IABS R7, R15 ;  /* 0x0000000f00077213 */ /* 0x000fe20000000000 */
[----:B------:R-:W-:Y:S01]  /*8c60*/  IMAD.HI.U32 R11, R25, R9, RZ ;  /* 0x00000009190b7227 */ /* 0x000fe200078e00ff */
[----:B------:R-:W-:-:S03]  /*8c70*/  ISETP.GT.U32.AND P1, PT, R0, R5, PT ;  /* 0x000000050000720c */ /* 0x000fc60003f24070 */
[----:B------:R-:W-:Y:S02]  /*8c80*/  IMAD.MOV R12, RZ, RZ, -R12 ;  /* 0x000000ffff0c7224 */ /* 0x000fe400078e0a0c */
[----:B------:R-:W-:Y:S02]  /*8c90*/  IMAD.MOV R11, RZ, RZ, -R11 ;  /* 0x000000ffff0b7224 */ /* 0x000fe400078e0a0b */
[----:B------:R-:W-:Y:S02]  /*8ca0*/  IMAD R10, R0, R12, R10 ;  /* 0x0000000c000a7224 */ /* 0x000fe400078e020a */
[----:B------:R-:W-:-:S04]  /*8cb0*/  IMAD.HI.U32 R12, R25, R7, RZ ;  /* 0x00000007190c7227 */ /* 0x000fc800078e00ff */
[C---:B------:R-:W-:Y:S02]  /*8cc0*/  IMAD R9, R0.reuse, R11, R9 ;  /* 0x0000000b00097224 */ /* 0x040fe400078e0209 */
[----:B------:R-:W-:Y:S02]  /*8cd0*/  IMAD.MOV R12, RZ, RZ, -R12 ;  /* 0x000000ffff0c7224 */ /* 0x000fe400078e0a0c */
[----:B------:R-:W-:Y:S01]  /*8ce0*/  @!P1 IMAD.IADD R5, R5, 0x1, -R0 ;  /* 0x0000000105059824 */ /* 0x000fe200078e0a00 */
[C---:B------:R-:W-:Y:S01]  /*8cf0*/  ISETP.GT.U32.AND P1, PT, R0.reuse, R9, PT ;  /* 0x000000090000720c */ /* 0x040fe20003f24070 */
[----:B------:R-:W-:Y:S01]  /*8d00*/  STL [R1+0x5d4], R8 ;  /* 0x0005d40801007387 */ /* 0x000fe20000100800 */
[----:B------:R-:W-:Y:S01]  /*8d10*/  IMAD R7, R0, R12, R7 ;  /* 0x0000000c00077224 */ /* 0x000fe200078e0207 */
[----:B------:R-:W-:Y:S01]  /*8d20*/  IABS R12, R17 ;  /* 0x00000011000c7213 */ /* 0x000fe20000000000 */
[----:B------:R-:W-:Y:S01]  /*8d30*/  IMAD.MOV.U32 R30, RZ, RZ, R54 ;  /* 0x000000ffff1e7224 */ /* 0x000fe200078e0036 */
[----:B------:R0:W-:Y:S01]  /*8d40*/  STL [R1+0x5dc], R29 ;  /* 0x0005dc1d01007387 */ /* 0x0001e20000100800 */
[----:B------:R-:W-:-:S02]  /*8d50*/  IMAD.MOV.U32 R54, RZ, RZ, R59 ;  /* 0x000000ffff367224 */ /* 0x000fc400078e003b */
[----:B------:R-:W-:Y:S02]  /*8d60*/  IMAD.MOV.U32 R59, RZ, RZ, R49 ;  /* 0x000000ffff3b7224 */ /* 0x000fe400078e0031 */
[----:B------:R-:W-:Y:S02]  /*8d70*/  IMAD.MOV.U32 R49, RZ, RZ, R5 ;  /* 0x000000ffff317224 */ /* 0x000fe400078e0005 */
[----:B0-----:R-:W-:Y:S02]  /*8d80*/  IMAD.MOV.U32 R29, RZ, RZ, R4 ;  /* 0x000000ffff1d7224 */ /* 0x001fe400078e0004 */
[----:B------:R-:W-:-:S04]  /*8d90*/  IMAD.HI.U32 R5, R25, R12, RZ ;  /* 0x0000000c19057227 */ /* 0x000fc800078e00ff */
[----:B------:R-:W-:Y:S02]  /*8da0*/  @!P2 IMAD.MOV R29, RZ, RZ, -R29 ;  /* 0x000000ffff1da224 */ /* 0x000fe400078e0a1d */
[----:B------:R-:W-:Y:S02]  /*8db0*/  @!P5 IMAD.MOV R49, RZ, RZ, -R49 ;  /* 0x000000ffff31d224 */ /* 0x000fe400078e0a31 */
[----:B------:R-:W-:Y:S01]  /*8dc0*/  IMAD.MOV R5, RZ, RZ, -R5 ;  /* 0x000000ffff057224 */ /* 0x000fe200078e0a05 */
[----:B------:R-:W-:Y:S01]  /*8dd0*/  STL [R1+0x5e4], R29 ;  /* 0x0005e41d01007387 */ /* 0x000fe20000100800 */
[----:B------:R-:W-:Y:S01]  /*8de0*/  @!P1 IMAD.IADD R9, R9, 0x1, -R0 ;  /* 0x0000000109099824 */ /* 0x000fe200078e0a00 */
[----:B------:R-:W-:Y:S02]  /*8df0*/  IABS R8, R14 ;  /* 0x0000000e00087213 */ /* 0x000fe40000000000 */
[----:B------:R0:W-:Y:S01]  /*8e00*/  STL [R1+0x5e8], R49 ;  /* 0x0005e83101007387 */ /* 0x0001e20000100800 */
[----:B------:R-:W-:Y:S01]  /*8e10*/  ISETP.GE.AND P1, PT, R14, RZ, PT ;  /* 0x000000ff0e00720c */ /* 0x000fe20003f26270 */
[----:B------:R-:W-:-:S02]  /*8e20*/  IMAD R5, R0, R5, R12 ;  /* 0x0000000500057224 */ /* 0x000fc400078e020c */
[----:B0-----:R-:W2:Y:S04]  /*8e30*/  LDL.LU R49, [R1+0x4758] ;  /* 0x0047580001317983 */ /* 0x001ea80000300800 */
[----:B------:R-:W3:Y:S04]  /*8e40*/  LDL.LU R14, [R1+0x68] ;  /* 0x00006800010e7983 */ /* 0x000ee80000300800 */
[----:B------:R-:W4:Y:S01]  /*8e50*/  LDL.LU R12, [R1+0xec] ;  /* 0x0000ec00010c7983 */ /* 0x000f220000300800 */
[C---:B------:R-:W-:Y:S02]  /*8e60*/  ISETP.GT.U32.AND P6, PT, R0.reuse, R10, PT ;  /* 0x0000000a0000720c */ /* 0x040fe40003fc4070 */
[----:B------:R-:W-:Y:S01]  /*8e70*/  ISETP.GE.AND P3, PT, R13, RZ, PT ;  /* 0x000000ff0d00720c */ /* 0x000fe20003f66270 */
[----:B------:R-:W-:Y:S01]  /*8e80*/  IMAD.HI.U32 R13, R25, R8, RZ ;  /* 0x00000008190d7227 */ /* 0x000fe200078e00ff */
[----:B------:R-:W-:-:S02]  /*8e90*/  ISETP.GT.U32.AND P2, PT, R0, R6, PT ;  /* 0x000000060000720c */ /* 0x000fc40003f44070 */
[----:B------:R-:W-:Y:S01]  /*8ea0*/  IABS R2, R16 ;  /* 0x0000001000027213 */ /* 0x000fe20000000000 */
[----:B------:R-:W-:-:S06]  /*8eb0*/  IMAD.MOV R13, RZ, RZ, -R13 ;  /* 0x000000ffff0d7224 */ /* 0x000fcc00078e0a0d */
[----:B------:R-:W-:Y:S02]  /*8ec0*/  @!P6 IMAD.IADD R10, R10, 0x1, -R0 ;  /* 0x000000010a0ae824 */ /* 0x000fe400078e0a00 */
[C---:B------:R-:W-:Y:S02]  /*8ed0*/  IMAD R8, R0.reuse, R13, R8 ;  /* 0x0000000d00087224 */ /* 0x040fe400078e0208 */
[----:B------:R-:W-:Y:S01]  /*8ee0*/  IMAD.HI.U32 R11, R25, R2, RZ ;  /* 0x00000002190b7227 */ /* 0x000fe200078e00ff */
[C---:B------:R-:W-:Y:S02]  /*8ef0*/  ISETP.GT.U32.AND P6, PT, R0.reuse, R10, PT ;  /* 0x0000000a0000720c */ /* 0x040fe40003fc4070 */
[----:B------:R-:W-:Y:S01]  /*8f00*/  ISETP.GT.U32.AND P5, PT, R0, R8, PT ;  /* 0x000000080000720c */ /* 0x000fe20003fa4070 */
[----:B------:R-:W-:Y:S02]  /*8f10*/  IMAD.MOV R11, RZ, RZ, -R11 ;  /* 0x000000ffff0b7224 */ /* 0x000fe400078e0a0b */
[----:B------:R-:W-:Y:S01]  /*8f20*/  @!P2 IMAD.IADD R6, R6, 0x1, -R0 ;  /* 0x000000010606a824 */ /* 0x000fe200078e0a00 */
[C---:B------:R-:W-:Y:S01]  /*8f30*/  ISETP.GT.U32.AND P2, PT, R0.reuse, R7, PT ;  /* 0x000000070000720c */ /* 0x040fe20003f44070 */
[----:B------:R-:W-:Y:S01]  /*8f40*/  IMAD R2, R0, R11, R2 ;  /* 0x0000000b00027224 */ /* 0x000fe200078e0202 */
[----:B------:R-:W-:-:S05]  /*8f50*/  IABS R11, R18 ;  /* 0x00000012000b7213 */ /* 0x000fca0000000000 */
[--C-:B------:R-:W-:Y:S01]  /*8f60*/  @!P6 IMAD.IADD R10, R10, 0x1, -R0.reuse ;  /* 0x000000010a0ae824 */ /* 0x100fe200078e0a00 */
[----:B------:R-:W-:Y:S01]  /*8f70*/  ISETP.GT.U32.AND P6, PT, R0, R2, PT ;  /* 0x000000020000720c */ /* 0x000fe20003fc4070 */
[----:B------:R-:W-:Y:S01]  /*8f80*/  @!P5 IMAD.IADD R8, R8, 0x1, -R0 ;  /* 0x000000010808d824 */ /* 0x000fe200078e0a00 */
[----:B------:R-:W-:Y:S01]  /*8f90*/  IABS R4, R19 ;  /* 0x0000001300047213 */ /* 0x000fe20000000000 */
[----:B------:R-:W-:Y:S01]  /*8fa0*/  IMAD.MOV.U32 R29, RZ, RZ, R28 ;  /* 0x000000ffff1d7224 */ /* 0x000fe200078e001c */
[----:B------:R-:W-:Y:S01]  /*8fb0*/  ISETP.GT.U32.AND P5, PT, R0, R9, PT ;  /* 0x000000090000720c */ /* 0x000fe20003fa4070 */
[----:B------:R-:W-:-:S04]  /*8fc0*/  IMAD.HI.U32 R28, R25, R11, RZ ;  /* 0x0000000b191c7227 */ /* 0x000fc800078e00ff */
[----:B------:R-:W-:Y:S01]  /*8fd0*/  @!P2 IMAD.IADD R7, R7, 0x1, -R0 ;  /* 0x000000010707a824 */ /* 0x000fe200078e0a00 */
[----:B------:R-:W-:Y:S01]  /*8fe0*/  ISETP.GT.U32.AND P2, PT, R0, R8, PT ;  /* 0x000000080000720c */ /* 0x000fe20003f44070 */
[----:B------:R-:W-:-:S04]  /*8ff0*/  IMAD.HI.U32 R13, R25, R4, RZ ;  /* 0x00000004190d7227 */ /* 0x000fc800078e00ff */
[----:B------:R-:W-:Y:S02]  /*9000*/  IMAD.MOV R28, RZ, RZ, -R28 ;  /* 0x000000ffff1c7224 */ /* 0x000fe400078e0a1c */
[----:B------:R-:W-:Y:S02]  /*9010*/  IMAD.MOV R13, RZ, RZ, -R13 ;  /* 0x000000ffff0d7224 */ /* 0x000fe400078e0a0d */
[----:B------:R-:W-:Y:S02]  /*9020*/  @!P6 IMAD.IADD R2, R2, 0x1, -R0 ;  /* 0x000000010202e824 */ /* 0x000fe400078e0a00 */
[C---:B------:R-:W-:Y:S02]  /*9030*/  IMAD R11, R0.reuse, R28, R11 ;  /* 0x0000001c000b7224 */ /* 0x040fe400078e020b */
[C---:B------:R-:W-:Y:S01]  /*9040*/  IMAD R4, R0.reuse, R13, R4 ;  /* 0x0000000d00047224 */ /* 0x040fe200078e0204 */
[----:B------:R-:W5:Y:S01]  /*9050*/  LDL.LU R28, [R1+0x114] ;  /* 0x00011400011c7983 */ /* 0x000f620000300800 */
[----:B------:R-:W-:Y:S01]  /*9060*/  @!P4 IMAD.MOV R6, RZ, RZ, -R6 ;  /* 0x000000ffff06c224 */ /* 0x000fe200078e0a06 */
[----:B------:R-:W-:Y:S01]  /*9070*/  ISETP.GT.U32.AND P4, PT, R0, R2, PT ;  /* 0x000000020000720c */ /* 0x000fe20003f84070 */
[----:B------:R-:W-:-:S02]  /*9080*/  IMAD.MOV.U32 R13, RZ, RZ, R50 ;  /* 0x000000ffff0d7224 */ /* 0x000fc400078e0032 */
[----:B------:R-:W-:Y:S01]  /*9090*/  @!P5 IMAD.IADD R9, R9, 0x1, -R0 ;  /* 0x000000010909d824 */ /* 0x000fe200078e0a00 */
[----:B------:R-:W-:Y:S01]  /*90a0*/  ISETP.GT.U32.AND P5, PT, R0, R11, PT ;  /* 0x0000000b0000720c */ /* 0x000fe20003fa4070 */
[----:B------:R-:W-:Y:S01]  /*90b0*/  IMAD.MOV.U32 R50, RZ, RZ, R10 ;  /* 0x000000ffff327224 */ /* 0x000fe200078e000a */
[----:B------:R-:W-:Y:S01]  /*90c0*/  IABS R10, R20 ;  /* 0x00000014000a7213 */ /* 0x000fe20000000000 */
[----:B------:R-:W-:Y:S01]  /*90d0*/  @!P2 IMAD.IADD R8, R8, 0x1, -R0 ;  /* 0x000000010808a824 */ /* 0x000fe200078e0a00 */
[----:B------:R-:W-:Y:S01]  /*90e0*/  ISETP.GE.AND P2, PT, R15, RZ, PT ;  /* 0x000000ff0f00720c */ /* 0x000fe20003f46270 */
[----:B------:R-:W-:Y:S01]  /*90f0*/  @!P0 IMAD.MOV R50, RZ, RZ, -R50 ;  /* 0x000000ffff328224 */ /* 0x000fe200078e0a32 */
[----:B------:R-:W-:Y:S03]  /*9100*/  STL [R1+0x5f0], R6 ;  /* 0x0005f00601007387 */ /* 0x000fe60000100800 */
[----:B------:R-:W-:Y:S01]  /*9110*/  @!P4 IMAD.IADD R2, R2, 0x1, -R0 ;  /* 0x000000010202c824 */ /* 0x000fe200078e0a00 */
[----:B------:R0:W-:Y:S01]  /*9120*/  STL [R1+0x5f4], R50 ;  /* 0x0005f43201007387 */ /* 0x0001e20000100800 */
[----:B------:R-:W-:-:S02]  /*9130*/  ISETP.GE.AND P4, PT, R16, RZ, PT ;  /* 0x000000ff1000720c */ /* 0x000fc40003f86270 */
[----:B------:R-:W-:Y:S01]  /*9140*/  @!P5 IMAD.IADD R11, R11, 0x1, -R0 ;  /* 0x000000010b0bd824 */ /* 0x000fe200078e0a00 */
[----:B------:R-:W-:Y:S01]  /*9150*/  ISETP.GE.AND P5, PT, R18, RZ, PT ;  /* 0x000000ff1200720c */ /* 0x000fe20003fa6270 */
[----:B0-----:R-:W5:Y:S04]  /*9160*/  LDL.LU R50, [R1+0x4754] ;  /* 0x0047540001327983 */ /* 0x001f680000300800 */
[----:B------:R-:W5:Y:S04]  /*9170*/  LDL.LU R16, [R1+0xc4] ;  /* 0x0000c40001107983 */ /* 0x000f680000300800 */
[----:B------:R-:W2:Y:S01]  /*9180*/  LDL.LU R18, [R1+0x88] ;  /* 0x0000880001127983 */ /* 0x000ea20000300800 */
[----:B----4-:R-:W-:-:S02]  /*9190*/  IMAD.MOV.U32 R15, RZ, RZ, R12 ;  /* 0x000000ffff0f7224 */ /* 0x010fc400078e000c */
[----:B------:R-:W-:-:S04]  /*91a0*/  IMAD.HI.U32 R12, R25, R10, RZ ;  /* 0x0000000a190c7227 */ /* 0x000fc800078e00ff */
[----:B------:R-:W-:-:S04]  /*91b0*/  IMAD.MOV R12, RZ, RZ, -R12 ;  /* 0x000000ffff0c7224 */ /* 0x000fc800078e0a0c */
[C---:B------:R-:W-:Y:S02]  /*91c0*/  IMAD R10, R0.reuse, R12, R10 ;  /* 0x0000000c000a7224 */ /* 0x040fe400078e020a */
[----:B------:R-:W4:Y:S01]  /*91d0*/  LDL.LU R12, [R1+0x54] ;  /* 0x00005400010c7983 */ /* 0x000f220000300800 */
[C---:B------:R-:W-:Y:S02]  /*91e0*/  ISETP.GT.U32.AND P0, PT, R0.reuse, R5, PT ;  /* 0x000000050000720c */ /* 0x040fe40003f04070 */
[----:B------:R-:W-:Y:S01]  /*91f0*/  ISETP.GT.U32.AND P6, PT, R0, R7, PT ;  /* 0x000000070000720c */ /* 0x000fe20003fc4070 */
[----:B------:R-:W-:Y:S01]  /*9200*/  @!P3 IMAD.MOV R9, RZ, RZ, -R9 ;  /* 0x000000ffff09b224 */ /* 0x000fe200078e0a09 */
[----:B------:R-:W-:Y:S01]  /*9210*/  IABS R6, R21 ;  /* 0x0000001500067213 */ /* 0x000fe20000000000 */
[----:B------:R-:W-:-:S03]  /*9220*/  @!P1 IMAD.MOV R8, RZ, RZ, -R8 ;  /* 0x000000ffff089224 */ /* 0x000fc600078e0a08 */
[----:B------:R-:W-:Y:S05]  /*9230*/  STL [R1+0x5f8], R9 ;  /* 0x0005f80901007387 */ /* 0x000fea0000100800 */
[--C-:B------:R-:W-:Y:S01]  /*9240*/  @!P0 IMAD.IADD R5, R5, 0x1, -R0.reuse ;  /* 0x0000000105058824 */ /* 0x100fe200078e0a00 */
[----:B------:R-:W-:Y:S01]  /*9250*/  ISETP.GE.AND P0, PT, R17, RZ, PT ;  /* 0x000000ff1100720c */ /* 0x000fe20003f06270 */
[----:B------:R-:W-:Y:S02]  /*9260*/  IMAD.MOV.U32 R17, RZ, RZ, R13 ;  /* 0x000000ffff117224 */ /* 0x000fe400078e000d */
[----:B------:R-:W-:Y:S01]  /*9270*/  @!P6 IMAD.IADD R7, R7, 0x1, -R0 ;  /* 0x000000010707e824 */ /* 0x000fe200078e0a00 */
[----:B------:R0:W-:Y:S01]  /*9280*/  STL [R1+0x600], R8 ;  /* 0x0006000801007387 */ /* 0x0001e20000100800 */
[----:B------:R-:W-:-:S04]  /*9290*/  IMAD.HI.U32 R13, R25, R6, RZ ;  /* 0x00000006190d7227 */ /* 0x000fc800078e00ff */
[----:B------:R-:W-:Y:S02]  /*92a0*/  IMAD.MOV R13, RZ, RZ, -R13 ;  /* 0x000000ffff0d7224 */ /* 0x000fe400078e0a0d */
[----:B0-----:R-:W-:Y:S02]  /*92b0*/  IMAD.MOV.U32 R8, RZ, RZ, R30 ;  /* 0x000000ffff087224 */ /* 0x001fe400078e001e */
[----:B------:R-:W-:Y:S02]  /*92c0*/  IMAD.MOV.U32 R30, RZ, RZ, R58 ;  /* 0x000000ffff1e7224 */ /* 0x000fe400078e003a */
[----:B------:R-:W-:Y:S02]  /*92d0*/  IMAD.MOV.U32 R58, RZ, RZ, R2 ;  /* 0x000000ffff3a7224 */ /* 0x000fe400078e0002 */
[----:B------:R-:W5:Y:S02]  /*92e0*/  LDL.LU R2, [R1+0xa0] ;  /* 0x0000a00001027983 */ /* 0x000f640000300800 */
[----:B------:R-:W-:-:S02]  /*92f0*/  @!P4 IMAD.MOV R58, RZ, RZ, -R58 ;  /* 0x000000ffff3ac224 */ /* 0x000fc400078e0a3a */
[----:B------:R-:W-:Y:S01]  /*9300*/  IMAD R6, R0, R13, R6 ;  /* 0x0000000d00067224 */ /* 0x000fe200078e0206 */
[----:B------:R-:W-:Y:S01]  /*9310*/  ISETP.GE.AND P4, PT, R19, RZ, PT ;  /* 0x000000ff1300720c */ /* 0x000fe20003f86270 */
[----:B----4-:R-:W-:Y:S02]  /*9320*/  IMAD.MOV.U32 R9, RZ, RZ, R12 ;  /* 0x000000ffff097224 */ /* 0x010fe400078e000c */
[----:B------:R-:W-:Y:S02]  /*9330*/  IMAD.MOV.U32 R12, RZ, RZ, R17 ;  /* 0x000000ffff0c7224 */ /* 0x000fe400078e0011 */
[----:B---3--:R-:W-:Y:S02]  /*9340*/  IMAD.MOV.U32 R17, RZ, RZ, R14 ;  /* 0x000000ffff117224 */ /* 0x008fe400078e000e */
[----:B------:R-:W-:Y:S02]  /*9350*/  IMAD.MOV.U32 R14, RZ, RZ, R51 ;  /* 0x000000ffff0e7224 */ /* 0x000fe400078e0033 */
[----:B------:R-:W-:-:S04]  /*9360*/  IMAD.MOV.U32 R51, RZ, RZ, R7 ;  /* 0x000000ffff337224 */ /* 0x000fc800078e0007 */
[----:B------:R-:W-:-:S05]  /*9370*/  @!P2 IMAD.MOV R51, RZ, RZ, -R51 ;  /* 0x000000ffff33a224 */ /* 0x000fca00078e0a33 */
[----:B------:R0:W-:Y:S04]  /*9380*/  STL [R1+0x604], R51 ;  /* 0x0006043301007387 */ /* 0x0001e80000100800 */
[----:B0-----:R-:W3:Y:S04]  /*9390*/  LDL.LU R51, [R1+0x4750] ;  /* 0x0047500001337983 */ /* 0x001ee80000300800 */
[----:B------:R-:W4:Y:S04]  /*93a0*/  LDL.LU R13, [R1+0x34] ;  /* 0x00003400010d7983 */ /* 0x000f280000300800 */
[----:B------:R0:W-:Y:S04]  /*93b0*/  STL [R1+0x608], R58 ;  /* 0x0006083a01007387 */ /* 0x0001e80000100800 */
[----:B0-----:R-:W3:Y:S04]  /*93c0*/  LDL.LU R58, [R1+0x474c] ;  /* 0x00474c00013a7983 */ /* 0x001ee80000300800 */
[----:B------:R-:W2:Y:S01]  /*93d0*/  LDL.LU R19, [R1+0x2c] ;  /* 0x00002c0001137983 */ /* 0x000ea20000300800 */
[----:B------:R-:W-:-:S02]  /*93e0*/  ISETP.GT.U32.AND P6, PT, R0, R4, PT ;  /* 0x000000040000720c */ /* 0x000fc40003fc4070 */
[----:B------:R-:W-:-:S11]  /*93f0*/  ISETP.GT.U32.AND P3, PT, R0, R5, PT ;  /* 0x000000050000720c */ /* 0x000fd60003f64070 */
[----:B------:R-:W-:-:S05]  /*9400*/  @!P6 IMAD.IADD R4, R4, 0x1, -R0 ;  /* 0x000000010404e824 */ /* 0x000fca00078e0a00 */
[C---:B------:R-:W-:Y:S02]  /*9410*/  ISETP.GT.U32.AND P6, PT, R0.reuse, R4, PT ;  /* 0x000000040000720c */ /* 0x040fe40003fc4070 */
[C---:B------:R-:W-:Y:S01]  /*9420*/  ISETP.GT.U32.AND P2, PT, R0.reuse, R10, PT ;  /* 0x0000000a0000720c */ /* 0x040fe20003f44070 */
[----:B------:R-:W-:Y:S01]  /*9430*/  @!P3 IMAD.IADD R5, R5, 0x1, -R0 ;  /* 0x000000010505b824 */ /* 0x000fe200078e0a00 */
[C---:B------:R-:W-:Y:S02]  /*9440*/  ISETP.GT.U32.AND P1, PT, R0.reuse, R11, PT ;  /* 0x0000000b0000720c */ /* 0x040fe40003f24070 */
[----:B------:R-:W-:Y:S02]  /*9450*/  IABS R7, R22 ;  /* 0x0000001600077213 */ /* 0x000fe40000000000 */
[----:B------:R-:W-:-:S05]  /*9460*/  ISETP.GT.U32.AND P3, PT, R0, R6, PT ;  /* 0x000000060000720c */ /* 0x000fca0003f64070 */
[--C-:B------:R-:W-:Y:S01]  /*9470*/  @!P6 IMAD.IADD R4, R4, 0x1, -R0.reuse ;  /* 0x000000010404e824 */ /* 0x100fe200078e0a00 */
[----:B------:R-:W-:Y:S01]  /*9480*/  ISETP.GE.AND P6, PT, R21, RZ, PT ;  /* 0x000000ff1500720c */ /* 0x000fe20003fc6270 */
[--C-:B------:R-:W-:Y:S02]  /*9490*/  @!P2 IMAD.IADD R10, R10, 0x1, -R0.reuse ;  /* 0x000000010a0aa824 */ /* 0x100fe400078e0a00 */
[----:B------:R-:W-:-:S04]  /*94a0*/  @!P1 IMAD.IADD R11, R11, 0x1, -R0 ;  /* 0x000000010b0b9824 */ /* 0x000fc800078e0a00 */
[----:B------:R-:W-:Y:S01]  /*94b0*/  @!P3 IMAD.IADD R6, R6, 0x1, -R0 ;  /* 0x000000010606b824 */ /* 0x000fe200078e0a00 */
[----:B------:R-:W-:Y:S01]  /*94c0*/  ISETP.GT.U32.AND P3, PT, R0, R10, PT ;  /* 0x0000000a0000720c */ /* 0x000fe20003f64070 */
[----:B------:R-:W-:Y:S01]  /*94d0*/  @!P5 IMAD.MOV R11, RZ, RZ, -R11 ;  /* 0x000000ffff0bd224 */ /* 0x000fe200078e0a0b */
[----:B------:R-:W-:Y:S01]  /*94e0*/  ISETP.GE.AND P1, PT, R20, RZ, PT ;  /* 0x000000ff1400720c */ /* 0x000fe20003f26270 */
[----:B------:R-:W-:Y:S01]  /*94f0*/  @!P0 IMAD.MOV R5, RZ, RZ, -R5 ;  /* 0x000000ffff058224 */ /* 0x000fe200078e0a05 */
[----:B------:R-:W-:Y:S01]  /*9500*/  ISETP.GT.U32.AND P0, PT, R0, R6, PT ;  /* 0x000000060000720c */ /* 0x000fe20003f04070 */
[----:B------:R-:W-:Y:S02]  /*9510*/  @!P4 IMAD.MOV R4, RZ, RZ, -R4 ;  /* 0x000000ffff04c224 */ /* 0x000fe400078e0a04 */
[----:B------:R-:W-:Y:S01]  /*9520*/  IMAD.MOV.U32 R20, RZ, RZ, R8 ;  /* 0x000000ffff147224 */ /* 0x000fe200078e0008 */
[----:B------:R-:W-:Y:S01]  /*9530*/  IABS R8, R23 ;  /* 0x0000001700087213 */ /* 0x000fe20000000000 */
[----:B------:R0:W-:Y:S01]  /*9540*/  STL [R1+0x610], R5 ;  /* 0x0006100501007387 */ /* 0x0001e20000100800 */
[----:B------:R-:W-:-:S03]  /*9550*/  ISETP.GE.AND P2, PT, R22, RZ, PT ;  /* 0x000000ff1600720c */ /* 0x000fc60003f46270 */
[--C-:B------:R-:W-:Y:S01]  /*9560*/  @!P3 IMAD.IADD R10, R10, 0x1, -R0.reuse ;  /* 0x000000010a0ab824 */ /* 0x100fe200078e0a00 */
[----:B------:R-:W-:Y:S01]  /*9570*/  STL [R1+0x614], R11 ;  /* 0x0006140b01007387 */ /* 0x000fe20000100800 */
[----:B------:R-:W-:Y:S01]  /*9580*/  IMAD.MOV.U32 R22, RZ, RZ, R9 ;  /* 0x000000ffff167224 */ /* 0x000fe200078e0009 */
[----:B------:R-:W-:Y:S02]  /*9590*/  IABS R9, R24 ;  /* 0x0000001800097213 */ /* 0x000fe40000000000 */
[----:B------:R1:W-:Y:S01]  /*95a0*/  STL [R1+0x61c], R4 ;  /* 0x00061c0401007387 */ /* 0x0003e20000100800 */
[----:B------:R-:W-:Y:S02]  /*95b0*/  @!P0 IMAD.IADD R6, R6, 0x1, -R0 ;  /* 0x0000000106068824 */ /* 0x000fe400078e0a00 */
[----:B0-----:R-:W-:-:S04]  /*95c0*/  IMAD.HI.U32 R5, R25, R9, RZ ;  /* 0x0000000919057227 */ /* 0x001fc800078e00ff */
[----:B-1----:R-:W-:-:S04]  /*95d0*/  IMAD.MOV.U32 R4, RZ, RZ, R10 ;  /* 0x000000ffff047224 */ /* 0x002fc800078e000a */
[----:B------:R-:W-:Y:S01]  /*95e0*/  @!P1 IMAD.MOV R4, RZ, RZ, -R4 ;  /* 0x000000ffff049224 */ /* 0x000fe200078e0a04 */
[----:B------:R-:W-:Y:S01]  /*95f0*/  ISETP.GE.AND P3, PT, R24, RZ, PT ;  /* 0x000000ff1800720c */ /* 0x000fe20003f66270 */
[----:B------:R-:W-:Y:S02]  /*9600*/  IMAD.MOV R5, RZ, RZ, -R5 ;  /* 0x000000ffff057224 */ /* 0x000fe400078e0a05 */
[----:B------:R-:W-:Y:S02]  /*9610*/  IMAD.MOV.U32 R24, RZ, RZ, R6 ;  /* 0x000000ffff187224 */ /* 0x000fe400078e0006 */
[----:B------:R-:W-:Y:S02]  /*9620*/  IMAD R9, R0, R5, R9 ;  /* 0x0000000500097224 */ /* 0x000fe400078e0209 */
[----:B------:R-:W-:Y:S01]  /*9630*/  @!P6 IMAD.MOV R24, RZ, RZ, -R24 ;  /* 0x000000ffff18e224 */ /* 0x000fe200078e0a18 */
[----:B------:R-:W-:Y:S02]  /*9640*/  IABS R10, R26 ;  /* 0x0000001a000a7213 */ /* 0x000fe40000000000 */
[----:B------:R-:W-:-:S02]  /*9650*/  IABS R11, R27 ;  /* 0x0000001b000b7213 */ /* 0x000fc40000000000 */
[----:B------:R-:W-:-:S03]  /*9660*/  ISETP.GE.AND P4, PT, R23, RZ, PT ;  /* 0x000000ff1700720c */ /* 0x000fc60003f86270 */
[----:B------:R-:W-:Y:S01]  /*9670*/  IMAD.HI.U32 R6, R25, R11, RZ ;  /* 0x0000000b19067227 */ /* 0x000fe200078e00ff */
[----:B------:R0:W-:Y:S03]  /*9680*/  STL [R1+0x620], R4 ;  /* 0x0006200401007387 */ /* 0x0001e60000100800 */
[----:B------:R-:W-:Y:S01]  /*9690*/  IMAD.MOV R6, RZ, RZ, -R6 ;  /* 0x000000ffff067224 */ /* 0x000fe200078e0a06 */
[----:B------:R-:W-:Y:S02]  /*96a0*/  ISETP.GE.AND P0, PT, R26, RZ, PT ;  /* 0x000000ff1a00720c */ /* 0x000fe40003f06270 */
[----:B0-----:R-:W-:Y:S01]  /*96b0*/  IABS R4, R33 ;  /* 0x0000002100047213 */ /* 0x001fe20000000000 */
[----:B------:R-:W-:Y:S01]  /*96c0*/  IMAD R6, R0, R6, R11 ;  /* 0x0000000600067224 */ /* 0x000fe200078e020b */
[----:B------:R-:W-:Y:S01]  /*96d0*/  STL [R1+0x624], R24 ;  /* 0x0006241801007387 */ /* 0x000fe20000100800 */
[----:B------:R-:W-:Y:S01]  /*96e0*/  IABS R5, R32 ;  /* 0x0000002000057213 */ /* 0x000fe20000000000 */
[----:B--2---:R-:W-:-:S02]  /*96f0*/  IMAD.MOV.U32 R21, RZ, RZ, R19 ;  /* 0x000000ffff157224 */ /* 0x004fc400078e0013 */
[----:B-----5:R-:W-:Y:S02]  /*9700*/  IMAD.MOV.U32 R19, RZ, RZ, R2 ;  /* 0x000000ffff137224 */ /* 0x020fe400078e0002 */
[----:B------:R-:W-:-:S04]  /*9710*/  IMAD.HI.U32 R2, R25, R7, RZ ;  /* 0x0000000719027227 */ /* 0x000fc800078e00ff */
[----:B------:R-:W-:-:S04]  /*9720*/  IMAD.MOV R2, RZ, RZ, -R2 ;  /* 0x000000ffff027224 */ /* 0x000fc800078e0a02 */
[----:B------:R-:W-:-:S05]  /*9730*/  IMAD R7, R0, R2, R7 ;  /* 0x0000000200077224 */ /* 0x000fca00078e0207 */
[----:B------:R-:W-:Y:S01]  /*9740*/  ISETP.GT.U32.AND P5, PT, R0, R7, PT ;  /* 0x000000070000720c */ /* 0x000fe20003fa4070 */
[----:B------:R-:W-:-:S04]  /*9750*/  IMAD.HI.U32 R2, R25, R8, RZ ;  /* 0x0000000819027227 */ /* 0x000fc800078e00ff */
[----:B------:R-:W-:-:S08]  /*9760*/  IMAD.MOV R2, RZ, RZ, -R2 ;  /* 0x000000ffff027224 */ /* 0x000fd000078e0a02 */
[----:B------:R-:W-:-:S05]  /*9770*/  @!P5 IMAD.IADD R7, R7, 0x1, -R0 ;  /* 0x000000010707d824 */ /* 0x000fca00078e0a00 */
[C---:B------:R-:W-:Y:S01]  /*9780*/  ISETP.GT.U32.AND P1, PT, R0.reuse, R7, PT ;  /* 0x000000070000720c */ /* 0x040fe20003f24070 */
[----:B------:R-:W-:-:S05]  /*9790*/  IMAD R8, R0, R2, R8 ;  /* 0x0000000200087224 */ /* 0x000fca00078e0208 */
[----:B------:R-:W-:-:S07]  /*97a0*/  ISETP.GT.U32.AND P6, PT, R0, R8, PT ;  /* 0x000000080000720c */ /* 0x000fce0003fc4070 */
[----:B------:R-:W-:Y:S01]  /*97b0*/  @!P1 IMAD.IADD R7, R7, 0x1, -R0 ;  /* 0x0000000107079824 */ /* 0x000fe200078e0a00 */
[----:B------:R-:W-:Y:S01]  /*97c0*/  ISETP.GT.U32.AND P1, PT, R0, R9, PT ;  /* 0x000000090000720c */ /* 0x000fe20003f24070 */
[----:B------:R-:W-:Y:S02]  /*97d0*/  IMAD.MOV.U32 R23, RZ, RZ, R21 ;  /* 0x000000ffff177224 */ /* 0x000fe400078e0015 */
[----:B------:R-:W-:Y:S02]  /*97e0*/  IMAD.MOV.U32 R21, RZ, RZ, R12 ;  /* 0x000000ffff157224 */ /* 0x000fe400078e000c */
[----:B------:R-:W-:Y:S02]  /*97f0*/  @!P6 IMAD.IADD R8, R8, 0x1, -R0 ;  /* 0x000000010808e824 */ /* 0x000fe400078e0a00 */
[----:B------:R-:W-:Y:S01]  /*9800*/  IMAD.HI.U32 R12, R25, R10, RZ ;  /* 0x0000000a190c7227 */ /* 0x000fe200078e00ff */
[----:B------:R-:W-:-:S05]  /*9810*/  IABS R2, R34 ;  /* 0x0000002200027213 */ /* 0x000fca0000000000 */
[----:B------:R-:W-:Y:S01]  /*9820*/  @!P1 IMAD.IADD R9, R9, 0x1, -R0 ;  /* 0x0000000109099824 */ /* 0x000fe200078e0a00 */
[----:B------:R-:W-:Y:S01]  /*9830*/  ISETP.GT.U32.AND P1, PT, R0, R8, PT ;  /* 0x000000080000720c */ /* 0x000fe20003f24070 */
[----:B------:R-:W-:Y:S02]  /*9840*/  IMAD.MOV R12, RZ, RZ, -R12 ;  /* 0x000000ffff0c7224 */ /* 0x000fe400078e0a0c */
[----:B------:R-:W-:-:S04]  /*9850*/  IMAD.HI.U32 R11, R25, R2, RZ ;  /* 0x00000002190b7227 */ /* 0x000fc800078e00ff */
[----:B------:R-:W-:Y:S02]  /*9860*/  IMAD R10, R0, R12, R10 ;  /* 0x0000000c000a7224 */ /* 0x000fe400078e020a */
[----:B------:R-:W-:-:S04]  /*9870*/  IMAD.HI.U32 R12, R25, R4, RZ ;  /* 0x00000004190c7227 */ /* 0x000fc800078e00ff */
[----:B------:R-:W-:Y:S02]  /*9880*/  IMAD.MOV.U32 R26, RZ, RZ, R7 ;  /* 0x000000ffff1a7224 */ /* 0x000fe400078e0007 */
[----:B------:R-:W-:Y:S02]  /*9890*/  IMAD.MOV R12, RZ, RZ, -R12 ;  /* 0x000000ffff0c7224 */ /* 0x000fe400078e0a0c */
[----:B------:R-:W-:Y:S02]  /*98a0*/  IMAD.MOV R11, RZ, RZ, -R11 ;  /* 0x000000ffff0b7224 */ /* 0x000fe400078e0a0b */
[----:B------:R-:W-:Y:S02]  /*98b0*/  @!P2 IMAD.MOV R26, RZ, RZ, -R26 ;  /* 0x000000ffff1aa224 */ /* 0x000fe400078e0a1a */
[----:B------:R-:W-:Y:S01]  /*98c0*/  @!P1 IMAD.IADD R8, R8, 0x1, -R0 ;  /* 0x0000000108089824 */ /* 0x000fe200078e0a00 */
[C---:B------:R-:W-:Y:S01]  /*98d0*/  ISETP.GT.U32.AND P1, PT, R0.reuse, R6, PT ;  /* 0x000000060000720c */ /* 0x040fe20003f24070 */
[C---:B------:R-:W-:Y:S01]  /*98e0*/  IMAD R4, R0.reuse, R12, R4 ;  /* 0x0000000c00047224 */ /* 0x040fe200078e0204 */
[----:B------:R-:W-:Y:S01]  /*98f0*/  IABS R12, R35 ;  /* 0x00000023000c7213 */ /* 0x000fe20000000000 */
[----:B------:R-:W-:Y:S01]  /*9900*/  IMAD R2, R0, R11, R2 ;  /* 0x0000000b00027224 */ /* 0x000fe200078e0202 */
[----:B------:R-:W-:Y:S01]  /*9910*/  IABS R11, R36 ;  /* 0x00000024000b7213 */ /* 0x000fe20000000000 */
[----:B------:R0:W-:Y:S01]  /*9920*/  STL [R1+0x628], R26 ;  /* 0x0006281a01007387 */ /* 0x0001e20000100800 */
[----:B------:R-:W-:Y:S01]  /*9930*/  ISETP.GE.AND P5, PT, R27, RZ, PT ;  /* 0x000000ff1b00720c */ /* 0x000fe20003fa6270 */
[----:B------:R-:W-:-:S02]  /*9940*/  IMAD.MOV.U32 R27, RZ, RZ, R23 ;  /* 0x000000ffff1b7224 */ /* 0x000fc400078e0017 */
[----:B------:R-:W-:Y:S02]  /*9950*/  IMAD.MOV.U32 R23, RZ, RZ, R14 ;  /* 0x000000ffff177224 */ /* 0x000fe400078e000e */
[----:B------:R-:W-:-:S04]  /*9960*/  IMAD.HI.U32 R14, R25, R11, RZ ;  /* 0x0000000b190e7227 */ /* 0x000fc800078e00ff */
[----:B0-----:R-:W-:Y:S02]  /*9970*/  IMAD.MOV.U32 R26, RZ, RZ, R59 ;  /* 0x000000ffff1a7224 */ /* 0x001fe400078e003b */
[----:B------:R-:W-:Y:S02]  /*9980*/  IMAD.MOV.U32 R59, RZ, RZ, R8 ;  /* 0x000000ffff3b7224 */ /* 0x000fe400078e0008 */
[----:B------:R-:W-:-:S04]  /*9990*/  IMAD.HI.U32 R8, R25, R12, RZ ;  /* 0x0000000c19087227 */ /* 0x000fc800078e00ff */
[----:B------:R-:W-:Y:S02]  /*99a0*/  @!P4 IMAD.MOV R59, RZ, RZ, -R59 ;  /* 0x000000ffff3bc224 */ /* 0x000fe400078e0a3b */
[----:B------:R-:W-:Y:S02]  /*99b0*/  IMAD.MOV R8, RZ, RZ, -R8 ;  /* 0x000000ffff087224 */ /* 0x000fe400078e0a08 */
[----:B------:R-:W-:Y:S01]  /*99c0*/  IMAD.MOV R14, RZ, RZ, -R14 ;  /* 0x000000ffff0e7224 */ /* 0x000fe200078e0a0e */
[----:B------:R0:W-:Y:S01]  /*99d0*/  STL [R1+0x630], R59 ;  /* 0x0006303b01007387 */ /* 0x0001e20000100800 */
[----:B------:R-:W-:Y:S01]  /*99e0*/  @!P1 IMAD.IADD R6, R6, 0x1, -R0 ;  /* 0x0000000106069824 */ /* 0x000fe200078e0a00 */
[----:B------:R-:W-:Y:S01]  /*99f0*/  ISETP.GE.AND P1, PT, R32, RZ, PT ;  /* 0x000000ff2000720c */ /* 0x000fe20003f26270 */
[C---:B------:R-:W-:Y:S02]  /*9a00*/  IMAD R8, R0.reuse, R8, R12 ;  /* 0x0000000800087224 */ /* 0x040fe400078e020c */
[C---:B------:R-:W-:Y:S01]  /*9a10*/  IMAD R11, R0.reuse, R14, R11 ;  /* 0x0000000e000b7224 */ /* 0x040fe200078e020b */
[----:B0-----:R-:W2:Y:S04]  /*9a20*/  LDL.LU R59, [R1+0x4748] ;  /* 0x00474800013b7983 */ /* 0x001ea80000300800 */
[----:B------:R-:W5:Y:S04]  /*9a30*/  LDL.LU R32, [R1+0x58] ;  /* 0x0000580001207983 */ /* 0x000f680000300800 */
[----:B------:R-:W3:Y:S04]  /*9a40*/  LDL.LU R12, [R1+0x50] ;  /* 0x00005000010c7983 */ /* 0x000ee80000300800 */
[----:B------:R-:W2:Y:S01]  /*9a50*/  LDL.LU R14, [R1+0x1c] ;  /* 0x00001c00010e7983 */ /* 0x000ea20000300800 */
[----:B------:R-:W-:Y:S01]  /*9a60*/  ISETP.GT.U32.AND P6, PT, R0, R10, PT ;  /* 0x0000000a0000720c */ /* 0x000fe20003fc4070 */
[----:B------:R-:W-:-:S02]  /*9a70*/  IMAD.MOV.U32 R24, RZ, RZ, R21 ;  /* 0x000000ffff187224 */ /* 0x000fc400078e0015 */
[----:B------:R-:W-:Y:S02]  /*9a80*/  IMAD.MOV.U32 R21, RZ, RZ, R20 ;  /* 0x000000ffff157224 */ /* 0x000fe400078e0014 */
[----:B----4-:R-:W-:Y:S02]  /*9a90*/  IMAD.MOV.U32 R20, RZ, RZ, R13 ;  /* 0x000000ffff147224 */ /* 0x010fe400078e000d */
[----:B------:R-:W-:Y:S01]  /*9aa0*/  IMAD.HI.U32 R13, R25, R5, RZ ;  /* 0x00000005190d7227 */ /* 0x000fe200078e00ff */
[----:B------:R-:W-:-:S03]  /*9ab0*/  ISETP.GT.U32.AND P2, PT, R0, R9, PT ;  /* 0x000000090000720c */ /* 0x000fc60003f44070 */
[----:B------:R-:W-:Y:S02]  /*9ac0*/  IMAD.MOV R13, RZ, RZ, -R13 ;  /* 0x000000ffff0d7224 */ /* 0x000fe400078e0a0d */
[----:B------:R-:W-:Y:S02]  /*9ad0*/  @!P6 IMAD.IADD R10, R10, 0x1, -R0 ;  /* 0x000000010a0ae824 */ /* 0x000fe400078e0a00 */
[----:B------:R-:W-:-:S03]  /*9ae0*/  IMAD R5, R0, R13, R5 ;  /* 0x0000000d00057224 */ /* 0x000fc600078e0205 */
[C---:B------:R-:W-:Y:S02]  /*9af0*/  ISETP.GT.U32.AND P6, PT, R0.reuse, R10, PT ;  /* 0x0000000a0000720c */ /* 0x040fe40003fc4070 */
[C---:B------:R-:W-:Y:S01]  /*9b00*/  ISETP.GT.U32.AND P4, PT, R0.reuse, R5, PT ;  /* 0x000000050000720c */ /* 0x040fe20003f84070 */
[----:B------:R-:W-:Y:S01]  /*9b10*/  @!P2 IMAD.IADD R9, R9, 0x1, -R0 ;  /* 0x000000010909a824 */ /* 0x000fe200078e0a00 */
[----:B------:R-:W-:Y:S02]  /*9b20*/  ISETP.GT.U32.AND P2, PT, R0, R4, PT ;  /* 0x000000040000720c */ /* 0x000fe40003f44070 */
[----:B------:R-:W-:-:S07]  /*9b30*/  IABS R7, R37 ;  /* 0x0000002500077213 */ /* 0x000fce0000000000 */
[--C-:B------:R-:W-:Y:S01]  /*9b40*/  @!P6 IMAD.IADD R10, R10, 0x1, -R0.reuse ;  /* 0x000000010a0ae824 */ /* 0x100fe200078e0a00 */
[C---:B------:R-:W-:Y:S01]  /*9b50*/  ISETP.GT.U32.AND P6, PT, R0.reuse, R2, PT ;  /* 0x000000020000720c */ /* 0x040fe20003fc4070 */
[----:B------:R-:W-:Y:S01]  /*9b60*/  @!P4 IMAD.IADD R5, R5, 0x1, -R0 ;  /* 0x000000010505c824 */ /* 0x000fe200078e0a00 */
[----:B------:R-:W-:Y:S01]  /*9b70*/  ISETP.GT.U32.AND P4, PT, R0, R6, PT ;  /* 0x000000060000720c */ /* 0x000fe20003f84070 */
[----:B------:R-:W-:-:S04]  /*9b80*/  IMAD.HI.U32 R13, R25, R7, RZ ;  /* 0x00000007190d7227 */ /* 0x000fc800078e00ff */
[----:B------:R-:W-:Y:S01]  /*9b90*/  @!P2 IMAD.IADD R4, R4, 0x1, -R0 ;  /* 0x000000010404a824 */ /* 0x000fe200078e0a00 */
[----:B------:R-:W-:Y:S01]  /*9ba0*/  ISETP.GT.U32.AND P2, PT, R0, R5, PT ;  /* 0x000000050000720c */ /* 0x000fe20003f44070 */
[----:B------:R-:W-:-:S04]  /*9bb0*/  IMAD.MOV R13, RZ, RZ, -R13 ;  /* 0x000000ffff0d7224 */ /* 0x000fc800078e0a0d */
[----:B------:R-:W-:Y:S02]  /*9bc0*/  IMAD R7, R0, R13, R7 ;  /* 0x0000000d00077224 */ /* 0x000fe400078e0207 */
[--C-:B------:R-:W-:Y:S02]  /*9bd0*/  @!P6 IMAD.IADD R2, R2, 0x1, -R0.reuse ;  /* 0x000000010202e824 */ /* 0x100fe400078e0a00 */
[----:B------:R-:W-:Y:S02]  /*9be0*/  @!P3 IMAD.MOV R9, RZ, RZ, -R9 ;  /* 0x000000ffff09b224 */ /* 0x000fe400078e0a09 */
[--C-:B------:R-:W-:Y:S01]  /*9bf0*/  @!P4 IMAD.IADD R6, R6, 0x1, -R0.reuse ;  /* 0x000000010606c824 */ /* 0x100fe200078e0a00 */
[C---:B------:R-:W-:Y:S02]  /*9c00*/  ISETP.GT.U32.AND P3, PT, R0.reuse, R2, PT ;  /* 0x000000020000720c */ /* 0x040fe40003f64070 */
[----:B------:R-:W-:Y:S01]  /*9c10*/  ISETP.GT.U32.AND P4, PT, R0, R11, PT ;  /* 0x0000000b0000720c */ /* 0x000fe20003f84070 */
[--C-:B------:R-:W-:Y:S01]  /*9c20*/  @!P2 IMAD.IADD R5, R5, 0x1, -R0.reuse ;  /* 0x000000010505a824 */ /* 0x100fe200078e0a00 */
[----:B------:R-:W-:Y:S01]  /*9c30*/  ISETP.GE.AND P2, PT, R33, RZ, PT ;  /* 0x000000ff2100720c */ /* 0x000fe20003f46270 */
[----:B------:R-:W-:Y:S08]  /*9c40*/  STL [R1+0x634], R9 ;  /* 0x0006340901007387 */ /* 0x000ff00000100800 */
[--C-:B------:R-:W-:Y:S01]  /*9c50*/  @!P3 IMAD.IADD R2, R2, 0x1, -R0.reuse ;  /* 0x000000010202b824 */ /* 0x100fe200078e0a00 */
[----:B------:R-:W-:Y:S01]  /*9c60*/  ISETP.GE.AND P3, PT, R34, RZ, PT ;  /* 0x000000ff2200720c */ /* 0x000fe20003f66270 */
[----:B------:R-:W-:Y:S01]  /*9c70*/  @!P4 IMAD.IADD R11, R11, 0x1, -R0 ;  /* 0x000000010b0bc824 */ /* 0x000fe200078e0a00 */
[----:B------:R-:W-:Y:S01]  /*9c80*/  ISETP.GE.AND P4, PT, R36, RZ, PT ;  /* 0x000000ff2400720c */ /* 0x000fe20003f86270 */
[----:B--2---:R-:W-:-:S02]  /*9c90*/  IMAD.MOV.U32 R13, RZ, RZ, R14 ;  /* 0x000000ffff0d7224 */ /* 0x004fc400078e000e */
[----:B------:R-:W-:Y:S02]  /*9ca0*/  IMAD.MOV.U32 R14, RZ, RZ, R24 ;  /* 0x000000ffff0e7224 */ /* 0x000fe400078e0018 */
[----:B------:R-:W-:Y:S02]  /*9cb0*/  IMAD.MOV.U32 R24, RZ, RZ, R18 ;  /* 0x000000ffff187224 */ /* 0x000fe400078e0012 */
[----:B------:R-:W-:Y:S02]  /*9cc0*/  IMAD.MOV.U32 R18, RZ, RZ, R57 ;  /* 0x000000ffff127224 */ /* 0x000fe400078e0039 */
[----:B------:R-:W-:Y:S02]  /*9cd0*/  IMAD.MOV.U32 R57, RZ, RZ, R60 ;  /* 0x000000ffff397224 */ /* 0x000fe400078e003c */
[----:B------:R-:W-:Y:S01]  /*9ce0*/  IMAD.MOV.U32 R60, RZ, RZ, R10 ;  /* 0x000000ffff3c7224 */ /* 0x000fe200078e000a */
[----:B------:R-:W-:Y:S01]  /*9cf0*/  IABS R10, R38 ;  /* 0x00000026000a7213 */ /* 0x000fe20000000000 */
[----:B---3--:R-:W-:-:S02]  /*9d00*/  IMAD.MOV.U32 R33, RZ, RZ, R12 ;  /* 0x000000ffff217224 */ /* 0x008fc400078e000c */
[----:B------:R-:W-:Y:S02]  /*9d10*/  @!P0 IMAD.MOV R60, RZ, RZ, -R60 ;  /* 0x000000ffff3c8224 */ /* 0x000fe400078e0a3c */
[----:B------:R-:W-:-:S04]  /*9d20*/  IMAD.HI.U32 R12, R25, R10, RZ ;  /* 0x0000000a190c7227 */ /* 0x000fc800078e00ff */
[----:B------:R-:W-:Y:S01]  /*9d30*/  IMAD.MOV R12, RZ, RZ, -R12 ;  /* 0x000000ffff0c7224 */ /* 0x000fe200078e0a0c */
[----:B------:R0:W-:Y:S03]  /*9d40*/  STL [R1+0x63c], R60 ;  /* 0x00063c3c01007387 */ /* 0x0001e60000100800 */
[C---:B------:R-:W-:Y:S02]  /*9d50*/  IMAD R10, R0.reuse, R12, R10 ;  /* 0x0000000c000a7224 */ /* 0x040fe400078e020a */
[----:B------:R-:W-:Y:S02]  /*9d60*/  IMAD.MOV.U32 R12, RZ, RZ, R61 ;  /* 0x000000ffff0c7224 */ /* 0x000fe400078e003d */
[----:B------:R-:W-:Y:S01]  /*9d70*/  IMAD.MOV.U32 R61, RZ, RZ, R6 ;  /* 0x000000ffff3d7224 */ /* 0x000fe200078e0006 */
[----:B0-----:R-:W2:Y:S04]  /*9d80*/  LDL.LU R60, [R1+0x4744] ;  /* 0x00474400013c7983 */ /* 0x001ea80000300800 */
[----:B------:R-:W3:Y:S04]  /*9d90*/  LDL.LU R34, [R1+0x24] ;  /* 0x0000240001227983 */ /* 0x000ee80000300800 */
[----:B------:R-:W4:Y:S04]  /*9da0*/  LDL.LU R36, [R1+0x4] ;  /* 0x0000040001247983 */ /* 0x000f280000300800 */
[----:B------:R-:W5:Y:S01]  /*9db0*/  LDL.LU R6, [R1+0x8] ;  /* 0x0000080001067983 */ /* 0x000f620000300800 */
[----:B------:R-:W-:-:S02]  /*9dc0*/  ISETP.GT.U32.AND P0, PT, R0, R8, PT ;  /* 0x000000080000720c */ /* 0x000fc40003f04070 */
[----:B------:R-:W-:Y:S01]  /*9dd0*/  ISETP.GT.U32.AND P6, PT, R0, R4, PT ;  /* 0x000000040000720c */ /* 0x000fe20003fc4070 */
[----:B------:R-:W-:Y:S01]  /*9de0*/  @!P5 IMAD.MOV R61, RZ, RZ, -R61 ;  /* 0x000000ffff3dd224 */ /* 0x000fe200078e0a3d */
[----:B------:R-:W-:Y:S01]  /*9df0*/  IABS R9, R39 ;  /* 0x0000002700097213 */ /* 0x000fe20000000000 */
[----:B------:R-:W-:-:S08]  /*9e00*/  @!P1 IMAD.MOV R5, RZ, RZ, -R5 ;  /* 0x000000ffff059224 */ /* 0x000fd000078e0a05 */
[--C-:B------:R-:W-:Y:S01]  /*9e10*/  @!P0 IMAD.IADD R8, R8, 0x1, -R0.reuse ;  /* 0x0000000108088824 */ /* 0x100fe200078e0a00 */
[----:B------:R-:W-:Y:S01]  /*9e20*/  ISETP.GE.AND P0, PT, R35, RZ, PT ;  /* 0x000000ff2300720c */ /* 0x000fe20003f06270 */
[----:B------:R-:W-:Y:S01]  /*9e30*/  IMAD.MOV.U32 R35, RZ, RZ, R13 ;  /* 0x000000ffff237224 */ /* 0x000fe200078e000d */
[----:B------:R0:W-:Y:S01]  /*9e40*/  STL [R1+0x640], R61 ;  /* 0x0006403d01007387 */ /* 0x0001e20000100800 */
[----:B------:R-:W-:Y:S01]  /*9e50*/  @!P6 IMAD.IADD R4, R4, 0x1, -R0 ;  /* 0x000000010404e824 */ /* 0x000fe200078e0a00 */
[C---:B------:R-:W-:Y:S01]  /*9e60*/  ISETP.GT.U32.AND P5, PT, R0.reuse, R8, PT ;  /* 0x000000080000720c */ /* 0x040fe20003fa4070 */
[----:B------:R-:W-:Y:S01]  /*9e70*/  IMAD.HI.U32 R13, R25, R9, RZ ;  /* 0x00000009190d7227 */ /* 0x000fe200078e00ff */
[----:B------:R-:W-:-:S03]  /*9e80*/  ISETP.GT.U32.AND P6, PT, R0, R7, PT ;  /* 0x000000070000720c */ /* 0x000fc60003fc4070 */
[----:B------:R-:W-:Y:S01]  /*9e90*/  IMAD.MOV R13, RZ, RZ, -R13 ;  /* 0x000000ffff0d7224 */ /* 0x000fe200078e0a0d */
[----:B0-----:R-:W2:Y:S04]  /*9ea0*/  LDL.LU R61, [R1+0x4740] ;  /* 0x00474000013d7983 */ /* 0x001ea80000300800 */
[----:B------:R0:W-:Y:S01]  /*9eb0*/  STL [R1+0x644], R5 ;  /* 0x0006440501007387 */ /* 0x0001e20000100800 */
[----:B------:R-:W-:Y:S02]  /*9ec0*/  IMAD R9, R0, R13, R9 ;  /* 0x0000000d00097224 */ /* 0x000fe400078e0209 */
[----:B0-----:R-:W-:-:S04]  /*9ed0*/  IMAD.MOV.U32 R5, RZ, RZ, R4 ;  /* 0x000000ffff057224 */ /* 0x001fc800078e0004 */
[----:B------:R-:W-:Y:S01]  /*9ee0*/  @!P2 IMAD.MOV R5, RZ, RZ, -R5 ;  /* 0x000000ffff05a224 */ /* 0x000fe200078e0a05 */
[C---:B------:R-:W-:Y:S01]  /*9ef0*/  ISETP.GT.U32.AND P2, PT, R0.reuse, R10, PT ;  /* 0x0000000a0000720c */ /* 0x040fe20003f44070 */
[----:B------:R-:W-:Y:S01]  /*9f00*/  @!P3 IMAD.MOV R2, RZ, RZ, -R2 ;  /* 0x000000ffff02b224 */ /* 0x000fe200078e0a02 */
[----:B------:R-:W-:Y:S01]  /*9f10*/  ISETP.GT.U32.AND P1, PT, R0, R11, PT ;  /* 0x0000000b0000720c */ /* 0x000fe20003f24070 */
[--C-:B------:R-:W-:Y:S01]  /*9f20*/  @!P5 IMAD.IADD R8, R8, 0x1, -R0.reuse ;  /* 0x000000010808d824 */ /* 0x100fe200078e0a00 */
[----:B------:R-:W-:Y:S02]  /*9f30*/  IABS R4, R40 ;  /* 0x0000002800047213 */ /* 0x000fe40000000000 */
[C---:B------:R-:W-:Y:S01]  /*9f40*/  ISETP.GT.U32.AND P5, PT, R0.reuse, R9, PT ;  /* 0x000000090000720c */ /* 0x040fe20003fa4070 */
[--C-:B------:R-:W-:Y:S01]  /*9f50*/  @!P6 IMAD.IADD R7, R7, 0x1, -R0.reuse ;  /* 0x000000010707e824 */ /* 0x100fe200078e0a00 */
[----:B------:R-:W-:Y:S04]  /*9f60*/  STL [R1+0x64c], R5 ;  /* 0x00064c0501007387 */ /* 0x000fe80000100800 */
[----:B------:R0:W-:Y:S01]  /*9f70*/  STL [R1+0x650], R2 ;  /* 0x0006500201007387 */ /* 0x0001e20000100800 */
[----:B------:R-:W-:Y:S01]  /*9f80*/  ISETP.GT.U32.AND P6, PT, R0, R7, PT ;  /* 0x000000070000720c */ /* 0x000fe20003fc4070 */
[----:B------:R-:W-:Y:S01]  /*9f90*/  @!P2 IMAD.IADD R10, R10, 0x1, -R0 ;  /* 0x000000010a0aa824 */ /* 0x000fe200078e0a00 */
[----:B------:R-:W-:Y:S01]  /*9fa0*/  ISETP.GE.AND P3, PT, R37, RZ, PT ;  /* 0x000000ff2500720c */ /* 0x000fe20003f66270 */
[----:B0-----:R-:W-:-:S04]  /*9fb0*/  IMAD.HI.U32 R2, R25, R4, RZ ;  /* 0x0000000419027227 */ /* 0x001fc800078e00ff */
[----:B------:R-:W-:Y:S02]  /*9fc0*/  IMAD.MOV R2, RZ, RZ, -R2 ;  /* 0x000000ffff027224 */ /* 0x000fe400078e0a02 */
[--C-:B------:R-:W-:Y:S02]  /*9fd0*/  @!P1 IMAD.IADD R11, R11, 0x1, -R0.reuse ;  /* 0x000000010b0b9824 */ /* 0x100fe400078e0a00 */
[----:B------:R-:W-:Y:S01]  /*9fe0*/  @!P5 IMAD.IADD R9, R9, 0x1, -R0 ;  /* 0x000000010909d824 */ /* 0x000fe200078e0a00 */
[C---:B------:R-:W-:Y:S01]  /*9ff0*/  ISETP.GT.U32.AND P5, PT, R0.reuse, R10, PT ;  /* 0x0000000a0000720c */ /* 0x040fe20003fa4070 */
[C---:B------:R-:W-:Y:S02]  /*a000*/  IMAD R4, R0.reuse, R2, R4 ;  /* 0x0000000200047224 */ /* 0x040fe400078e0204 */
[----:B------:R-:W-:Y:S02]  /*a010*/  @!P4 IMAD.MOV R11, RZ, RZ, -R11 ;  /* 0x000000ffff0bc224 */ /* 0x000fe400078e0a0b */
[----:B------:R-:W-:Y:S01]  /*a020*/  IMAD.MOV.U32 R37, RZ, RZ, R8 ;  /* 0x000000ffff257224 */ /* 0x000fe200078e0008 */
[----:B------:R-:W-:Y:S01]  /*a030*/  ISETP.GT.U32.AND P4, PT, R0, R4, PT ;  /* 0x000000040000720c */ /* 0x000fe20003f84070 */
[--C-:B------:R-:W-:Y:S01]  /*a040*/  @!P6 IMAD.IADD R7, R7, 0x1, -R0.reuse ;  /* 0x000000010707e824 */ /* 0x100fe200078e0a00 */
[----:B------:R-:W-:Y:S01]  /*a050*/  ISETP.GE.AND P1, PT, R38, RZ, PT ;  /* 0x000000ff2600720c */ /* 0x000fe20003f26270 */
[----:B------:R-:W-:Y:S01]  /*a060*/  @!P0 IMAD.MOV R37, RZ, RZ, -R37 ;  /* 0x000000ffff258224 */ /* 0x000fe200078e0a25 */
[----:B------:R-:W-:Y:S01]  /*a070*/  ISETP.GT.U32.AND P0, PT, R0, R9, PT ;  /* 0x000000090000720c */ /* 0x000fe20003f04070 */
[----:B------:R-:W-:Y:S01]  /*a080*/  @!P3 IMAD.MOV R7, RZ, RZ, -R7 ;  /* 0x000000ffff07b224 */ /* 0x000fe200078e0a07 */
[----:B------:R-:W-:Y:S01]  /*a090*/  IABS R5, R41 ;  /* 0x0000002900057213 */ /* 0x000fe20000000000 */
[----:B------:R-:W-:Y:S01]  /*a0a0*/  @!P5 IMAD.IADD R10, R10, 0x1, -R0 ;  /* 0x000000010a0ad824 */ /* 0x000fe200078e0a00 */
[----:B------:R-:W-:Y:S01]  /*a0b0*/  STL [R1+0x658], R37 ;  /* 0x0006582501007387 */ /* 0x000fe20000100800 */
[----:B------:R-:W-:-:S03]  /*a0c0*/  ISETP.GE.AND P6, PT, R39, RZ, PT ;  /* 0x000000ff2700720c */ /* 0x000fc60003fc6270 */
[----:B------:R-:W-:Y:S01]  /*a0d0*/  STL [R1+0x65c], R11 ;  /* 0x00065c0b01007387 */ /* 0x000fe20000100800 */
[----:B------:R-:W-:-:S03]  /*a0e0*/  @!P4 IMAD.IADD R4, R4, 0x1, -R0 ;  /* 0x000000010404c824 */ /* 0x000fc600078e0a00 */
[----:B------:R0:W-:Y:S01]  /*a0f0*/  STL [R1+0x664], R7 ;  /* 0x0006640701007387 */ /* 0x0001e20000100800 */
[----:B------:R-:W-:-:S04]  /*a100*/  IMAD.HI.U32 R2, R25, R5, RZ ;  /* 0x0000000519027227 */ /* 0x000fc800078e00ff */
[----:B0-----:R-:W-:Y:S02]  /*a110*/  IMAD.MOV.U32 R7, RZ, RZ, R10 ;  /* 0x000000ffff077224 */ /* 0x001fe400078e000a */
[----:B------:R-:W-:Y:S02]  /*a120*/  IMAD.MOV R2, RZ, RZ, -R2 ;  /* 0x000000ffff027224 */ /* 0x000fe400078e0a02 */
[----:B------:R-:W-:Y:S01]  /*a130*/  @!P1 IMAD.MOV R7, RZ, RZ, -R7 ;  /* 0x000000ffff079224 */ /* 0x000fe200078e0a07 */
[C---:B------:R-:W-:Y:S01]  /*a140*/  ISETP.GT.U32.AND P1, PT, R0.reuse, R4, PT ;  /* 0x000000040000720c */ /* 0x040fe20003f24070 */
[----:B------:R-:W-:Y:S02]  /*a150*/  @!P0 IMAD.IADD R9, R9, 0x1, -R0 ;  /* 0x0000000109098824 */ /* 0x000fe400078e0a00 */
[----:B------:R-:W-:Y:S02]  /*a160*/  IMAD R5, R0, R2, R5 ;  /* 0x0000000200057224 */ /* 0x000fe400078e0205 */
[----:B------:R-:W-:Y:S01]  /*a170*/  IMAD.MOV.U32 R38, RZ, RZ, R9 ;  /* 0x000000ffff267224 */ /* 0x000fe200078e0009 */
[----:B------:R-:W-:-:S03]  /*a180*/  IABS R10, R43 ;  /* 0x0000002b000a7213 */ /* 0x000fc60000000000 */
[----:B------:R-:W-:Y:S01]  /*a190*/  @!P6 IMAD.MOV R38, RZ, RZ, -R38 ;  /* 0x000000ffff26e224 */ /* 0x000fe200078e0a26 */
[----:B------:R-:W-:Y:S01]  /*a1a0*/  ISETP.GT.U32.AND P6, PT, R0, R5, PT ;  /* 0x000000050000720c */ /* 0x000fe20003fc4070 */
[----:B------:R-:W-:Y:S02]  /*a1b0*/  IMAD.MOV.U32 R37, RZ, RZ, R12 ;  /* 0x000000ffff257224 */ /* 0x000fe400078e000c */
[----:B------:R-:W-:Y:S02]  /*a1c0*/  @!P1 IMAD.IADD R4, R4, 0x1, -R0 ;  /* 0x0000000104049824 */ /* 0x000fe400078e0a00 */
[----:B------:R-:W-:-:S04]  /*a1d0*/  IMAD.HI.U32 R12, R25, R10, RZ ;  /* 0x0000000a190c7227 */ /* 0x000fc800078e00ff */
[----:B------:R-:W-:Y:S01]  /*a1e0*/  IMAD.MOV R12, RZ, RZ, -R12 ;  /* 0x000000ffff0c7224 */ /* 0x000fe200078e0a0c */
[----:B------:R-:W-:-:S03]  /*a1f0*/  ISETP.GE.AND P2, PT, R40, RZ, PT ;  /* 0x000000ff2800720c */ /* 0x000fc60003f46270 */
[C---:B------:R-:W-:Y:S02]  /*a200*/  IMAD R10, R0.reuse, R12, R10 ;  /* 0x0000000c000a7224 */ /* 0x040fe400078e020a */
[----:B------:R-:W-:Y:S01]  /*a210*/  @!P6 IMAD.IADD R5, R5, 0x1, -R0 ;  /* 0x000000010505e824 */ /* 0x000fe200078e0a00 */
[----:B------:R-:W-:Y:S02]  /*a220*/  IABS R11, R44 ;  /* 0x0000002c000b7213 */ /* 0x000fe40000000000 */
[----:B------:R-:W-:Y:S01]  /*a230*/  ISETP.GT.U32.AND P6, PT, R0, R10, PT ;  /* 0x0000000a0000720c */ /* 0x000fe20003fc4070 */
[----:B------:R0:W-:Y:S02]  /*a240*/  STL [R1+0x668], R7 ;  /* 0x0006680701007387 */ /* 0x0001e40000100800 */
[----:B------:R-:W-:Y:S01]  /*a250*/  IMAD.HI.U32 R9, R25, R11, RZ ;  /* 0x0000000b19097227 */ /* 0x000fe200078e00ff */
[----:B------:R-:W-:Y:S01]  /*a260*/  ISETP.GE.AND P3, PT, R41, RZ, PT ;  /* 0x000000ff2900720c */ /* 0x000fe20003f66270 */
[----:B------:R1:W-:Y:S02]  /*a270*/  STL [R1+0x66c], R38 ;  /* 0x00066c2601007387 */ /* 0x0003e40000100800 */
[----:B------:R-:W-:-:S02]  /*a280*/  IMAD.MOV.U32 R39, RZ, RZ, R4 ;  /* 0x000000ffff277224 */ /* 0x000fc400078e0004 */
[----:B------:R-:W-:Y:S01]  /*a290*/  IMAD.MOV R9, RZ, RZ, -R9 ;  /* 0x000000ffff097224 */ /* 0x000fe200078e0a09 */
[----:B0-----:R-:W-:Y:S01]  /*a2a0*/  IABS R7, R46 ;  /* 0x0000002e00077213 */ /* 0x001fe20000000000 */
[----:B------:R-:W-:Y:S01]  /*a2b0*/  @!P2 IMAD.MOV R39, RZ, RZ, -R39 ;  /* 0x000000ffff27a224 */ /* 0x000fe200078e0a27 */
[----:B------:R-:W-:Y:S01]  /*a2c0*/  IABS R2, R47 ;  /* 0x0000002f00027213 */ /* 0x000fe20000000000 */
[----:B------:R-:W-:Y:S02]  /*a2d0*/  IMAD R9, R0, R9, R11 ;  /* 0x0000000900097224 */ /* 0x000fe400078e020b */
[----:B------:R-:W-:-:S04]  /*a2e0*/  IMAD.HI.U32 R12, R25, R7, RZ ;  /* 0x00000007190c7227 */ /* 0x000fc800078e00ff */
[----:B------:R-:W-:Y:S02]  /*a2f0*/  @!P6 IMAD.IADD R10, R10, 0x1, -R0 ;  /* 0x000000010a0ae824 */ /* 0x000fe400078e0a00 */
[----:B------:R-:W-:Y:S02]  /*a300*/  IMAD.MOV R12, RZ, RZ, -R12 ;  /* 0x000000ffff0c7224 */ /* 0x000fe400078e0a0c */
[----:B------:R-:W-:Y:S01]  /*a310*/  IMAD.HI.U32 R11, R25, R2, RZ ;  /* 0x00000002190b7227 */ /* 0x000fe200078e00ff */
[----:B------:R-:W-:-:S03]  /*a320*/  ISETP.GT.U32.AND P6, PT, R0, R10, PT ;  /* 0x0000000a0000720c */ /* 0x000fc60003fc4070 */
[----:B------:R-:W-:Y:S01]  /*a330*/  IMAD R7, R0, R12, R7 ;  /* 0x0000000c00077224 */ /* 0x000fe200078e0207 */
[----:B------:R-:W-:Y:S01]  /*a340*/  IABS R12, R48 ;  /* 0x00000030000c7213 */ /* 0x000fe20000000000 */
[----:B------:R-:W-:Y:S01]  /*a350*/  IMAD.MOV R11, RZ, RZ, -R11 ;  /* 0x000000ffff0b7224 */ /* 0x000fe200078e0a0b */
[----:B------:R-:W-:-:S03]  /*a360*/  ISETP.GE.AND P0, PT, R43, RZ, PT ;  /* 0x000000ff2b00720c */ /* 0x000fc60003f06270 */
[----:B------:R-:W-:Y:S01]  /*a370*/  IMAD R2, R0, R11, R2 ;  /* 0x0000000b00027224 */ /* 0x000fe200078e0202 */
[----:B------:R-:W-:-:S03]  /*a380*/  ISETP.GE.AND P5, PT, R42, RZ, PT ;  /* 0x000000ff2a00720c */ /* 0x000fc60003fa6270 */
[----:B------:R-:W-:Y:S01]  /*a390*/  @!P6 IMAD.IADD R10, R10, 0x1, -R0 ;  /* 0x000000010a0ae824 */ /* 0x000fe200078e0a00 */
[----:B------:R-:W-:Y:S01]  /*a3a0*/  ISETP.GT.U32.AND P6, PT, R0, R2, PT ;  /* 0x000000020000720c */ /* 0x000fe20003fc4070 */
[----:B------:R0:W-:Y:S01]  /*a3b0*/  STL [R1+0x670], R39 ;  /* 0x0006702701007387 */ /* 0x0001e20000100800 */
[----:B------:R-:W-:Y:S02]  /*a3c0*/  IABS R11, R49 ;  /* 0x00000031000b7213 */ /* 0x000fe40000000000 */
[----:B------:R-:W-:Y:S02]  /*a3d0*/  ISETP.GE.AND P4, PT, R44, RZ, PT ;  /* 0x000000ff2c00720c */ /* 0x000fe40003f86270 */
[----:B------:R-:W-:-:S07]  /*a3e0*/  IABS R4, R50 ;  /* 0x0000003200047213 */ /* 0x000fce0000000000 */
[----:B------:R-:W-:Y:S02]  /*a3f0*/  @!P6 IMAD.IADD R2, R2, 0x1, -R0 ;  /* 0x000000010202e824 */ /* 0x000fe400078e0a00 */
[----:B-----5:R-:W-:Y:S01]  /*a400*/  IMAD.MOV.U32 R13, RZ, RZ, R6 ;  /* 0x000000ffff0d7224 */ /* 0x020fe200078e0006 */
[----:B------:R-:W-:-:S05]  /*a410*/  IABS R6, R42 ;  /* 0x0000002a00067213 */ /* 0x000fca0000000000 */
[----:B------:R-:W-:-:S04]  /*a420*/  IMAD.HI.U32 R8, R25, R6, RZ ;  /* 0x0000000619087227 */ /* 0x000fc800078e00ff */
[----:B------:R-:W-:-:S04]  /*a430*/  IMAD.MOV R8, RZ, RZ, -R8 ;  /* 0x000000ffff087224 */ /* 0x000fc800078e0a08 */
[----:B------:R-:W-:-:S05]  /*a440*/  IMAD R6, R0, R8, R6 ;  /* 0x0000000800067224 */ /* 0x000fca00078e0206 */
[----:B------:R-:W-:Y:S02]  /*a450*/  ISETP.GT.U32.AND P1, PT, R0, R6, PT ;  /* 0x000000060000720c */ /* 0x000fe40003f24070 */
[----:B------:R-:W-:Y:S01]  /*a460*/  IABS R8, R45 ;  /* 0x0000002d00087213 */ /* 0x000fe20000000000 */
[----:B-1----:R-:W-:-:S10]  /*a470*/  IMAD.MOV.U32 R38, RZ, RZ, R13 ;  /* 0x000000ffff267224 */ /* 0x002fd400078e000d */
[----:B------:R-:W-:Y:S01]  /*a480*/  @!P1 IMAD.IADD R6, R6, 0x1, -R0 ;  /* 0x0000000106069824 */ /* 0x000fe200078e0a00 */
[----:B------:R-:W-:Y:S01]  /*a490*/  ISETP.GT.U32.AND P1, PT, R0, R5, PT ;  /* 0x000000050000720c */ /* 0x000fe20003f24070 */
[----:B------:R-:W-:-:S03]  /*a4a0*/  IMAD.HI.U32 R13, R25, R8, RZ ;  /* 0x00000008190d7227 */ /* 0x000fc600078e00ff */
[----:B------:R-:W-:Y:S01]  /*a4b0*/  ISETP.GT.U32.AND P2, PT, R0, R6, PT ;  /* 0x000000060000720c */ /* 0x000fe20003f44070 */
[----:B------:R-:W-:-:S04]  /*a4c0*/  IMAD.MOV R13, RZ, RZ, -R13 ;  /* 0x000000ffff0d7224 */ /* 0x000fc800078e0a0d */
[----:B------:R-:W-:-:S04]  /*a4d0*/  IMAD R8, R0, R13, R8 ;  /* 0x0000000d00087224 */ /* 0x000fc800078e0208 */
[----:B------:R-:W-:Y:S01]  /*a4e0*/  @!P1 IMAD.IADD R5, R5, 0x1, -R0 ;  /* 0x0000000105059824 */ /* 0x000fe200078e0a00 */
[----:B------:R-:W-:-:S03]  /*a4f0*/  ISETP.GT.U32.AND P1, PT, R0, R9, PT ;  /* 0x000000090000720c */ /* 0x000fc60003f24070 */
[----:B------:R-:W-:-:S04]  /*a500*/  IMAD.MOV.U32 R40, RZ, RZ, R5 ;  /* 0x000000ffff287224 */ /* 0x000fc800078e0005 */
[----:B------:R-:W-:Y:S01]  /*a510*/  @!P3 IMAD.MOV R40, RZ, RZ, -R40 ;  /* 0x000000ffff28b224 */ /* 0x000fe200078e0a28 */
[----:B------:R-:W-:Y:S01]  /*a520*/  ISETP.GT.U32.AND P3, PT, R0, R8, PT ;  /* 0x000000080000720c */ /* 0x000fe20003f64070 */
[----:B------:R-:W-:Y:S01]  /*a530*/  @!P2 IMAD.IADD R6, R6, 0x1, -R0 ;  /* 0x000000010606a824 */ /* 0x000fe200078e0a00 */
[----:B------:R-:W-:Y:S01]  /*a540*/  ISETP.GT.U32.AND P2, PT, R0, R7, PT ;  /* 0x000000070000720c */ /* 0x000fe20003f44070 */
[----:B------:R-:W-:-:S04]  /*a550*/  IMAD.HI.U32 R5, R25, R12, RZ ;  /* 0x0000000c19057227 */ /* 0x000fc800078e00ff */
[----:B------:R-:W-:Y:S02]  /*a560*/  IMAD.MOV R5, RZ, RZ, -R5 ;  /* 0x000000ffff057224 */ /* 0x000fe400078e0a05 */
[----:B------:R-:W-:Y:S02]  /*a570*/  @!P1 IMAD.IADD R9, R9, 0x1, -R0 ;  /* 0x0000000109099824 */ /* 0x000fe400078e0a00 */
[----:B------:R-:W-:Y:S02]  /*a580*/  IMAD R5, R0, R5, R12 ;  /* 0x0000000500057224 */ /* 0x000fe400078e020c */
[----:B------:R-:W-:Y:S01]  /*a590*/  @!P3 IMAD.IADD R8, R8, 0x1, -R0 ;  /* 0x000000010808b824 */ /* 0x000fe200078e0a00 */
[C---:B------:R-:W-:Y:S01]  /*a5a0*/  ISETP.GT.U32.AND P3, PT, R0.reuse, R9, PT ;  /* 0x000000090000720c */ /* 0x040fe20003f64070 */
[----:B------:R-:W-:Y:S02]  /*a5b0*/  IMAD.MOV.U32 R12, RZ, RZ, R10 ;  /* 0x000000ffff0c7224 */ /* 0x000fe400078e000a */
[----:B------:R-:W-:Y:S01]  /*a5c0*/  @!P2 IMAD.IADD R7, R7, 0x1, -R0 ;  /* 0x000000010707a824 */ /* 0x000fe200078e0a00 */
[C---:B------:R-:W-:Y:S01]  /*a5d0*/  ISETP.GT.U32.AND P2, PT, R0.reuse, R8, PT ;  /* 0x000000080000720c */ /* 0x040fe20003f44070 */
[----:B------:R-:W-:Y:S01]  /*a5e0*/  @!P0 IMAD.MOV R12, RZ, RZ, -R12 ;  /* 0x000000ffff0c8224 */ /* 0x000fe200078e0a0c */
[C---:B------:R-:W-:Y:S01]  /*a5f0*/  ISETP.GT.U32.AND P0, PT, R0.reuse, R5, PT ;  /* 0x000000050000720c */ /* 0x040fe20003f04070 */
[----:B------:R1:W-:Y:S01]  /*a600*/  STL [R1+0x674], R40 ;  /* 0x0006742801007387 */ /* 0x0003e20000100800 */
[----:B0-----:R-:W-:Y:S01]  /*a610*/  IMAD.MOV.U32 R39, RZ, RZ, R38 ;  /* 0x000000ffff277224 */ /* 0x001fe200078e0026 */
[----:B------:R-:W-:Y:S01]  /*a620*/  ISETP.GT.U32.AND P6, PT, R0, R7, PT ;  /* 0x000000070000720c */ /* 0x000fe20003fc4070 */
[----:B------:R-:W-:-:S02]  /*a630*/  IMAD.MOV.U32 R38, RZ, RZ, R37 ;  /* 0x000000ffff267224 */ /* 0x000fc400078e0025 */
[----:B------:R-:W-:Y:S02]  /*a640*/  IMAD.MOV.U32 R37, RZ, RZ, R14 ;  /* 0x000000ffff257224 */ /* 0x000fe400078e000e */
[----:B-1----:R-:W-:Y:S02]  /*a650*/  IMAD.MOV.U32 R40, RZ, RZ, R6 ;  /* 0x000000ffff287224 */ /* 0x002fe400078e0006 */
[----:B------:R-:W-:Y:S01]  /*a660*/  IMAD.HI.U32 R14, R25, R11, RZ ;  /* 0x0000000b190e7227 */ /* 0x000fe200078e00ff */
[----:B------:R-:W-:-:S03]  /*a670*/  IABS R10, R51 ;  /* 0x00000033000a7213 */ /* 0x000fc60000000000 */
[----:B------:R-:W-:Y:S02]  /*a680*/  @!P5 IMAD.MOV R40, RZ, RZ, -R40 ;  /* 0x000000ffff28d224 */ /* 0x000fe400078e0a28 */
[----:B------:R-:W-:-:S04]  /*a690*/  IMAD.HI.U32 R13, R25, R4, RZ ;  /* 0x00000004190d7227 */ /* 0x000fc800078e00ff */
[----:B------:R-:W-:Y:S01]  /*a6a0*/  @!P3 IMAD.IADD R9, R9, 0x1, -R0 ;  /* 0x000000010909b824 */ /* 0x000fe200078e0a00 */
[----:B------:R0:W-:Y:S01]  /*a6b0*/  STL [R1+0x67c], R40 ;  /* 0x00067c2801007387 */ /* 0x0001e20000100800 */
[----:B------:R-:W-:Y:S01]  /*a6c0*/  IMAD.MOV R14, RZ, RZ, -R14 ;  /* 0x000000ffff0e7224 */ /* 0x000fe200078e0a0e */
[----:B------:R-:W-:Y:S01]  /*a6d0*/  IABS R6, R58 ;  /* 0x0000003a00067213 */ /* 0x000fe20000000000 */
[----:B------:R-:W-:Y:S01]  /*a6e0*/  IMAD.MOV R13, RZ, RZ, -R13 ;  /* 0x000000ffff0d7224 */ /* 0x000fe200078e0a0d */
[----:B------:R1:W-:Y:S01]  /*a6f0*/  STL [R1+0x680], R12 ;  /* 0x0006800c01007387 */ /* 0x0003e20000100800 */
[--C-:B------:R-:W-:Y:S01]  /*a700*/  @!P2 IMAD.IADD R8, R8, 0x1, -R0.reuse ;  /* 0x000000010808a824 */ /* 0x100fe200078e0a00 */
[----:B------:R-:W-:Y:S01]  /*a710*/  ISETP.GE.AND P2, PT, R46, RZ, PT ;  /* 0x000000ff2e00720c */ /* 0x000fe20003f46270 */
[----:B------:R-:W-:Y:S02]  /*a720*/  @!P0 IMAD.IADD R5, R5, 0x1, -R0 ;  /* 0x0000000105058824 */ /* 0x000fe400078e0a00 */
[----:B0-----:R-:W-:Y:S01]  /*a730*/  IMAD.MOV.U32 R40, RZ, RZ, R9 ;  /* 0x000000ffff287224 */ /* 0x001fe200078e0009 */
[C---:B------:R-:W-:Y:S01]  /*a740*/  ISETP.GT.U32.AND P5, PT, R0.reuse, R2, PT ;  /* 0x000000020000720c */ /* 0x040fe20003fa4070 */
[----:B------:R-:W-:-:S02]  /*a750*/  IMAD R11, R0, R14, R11 ;  /* 0x0000000e000b7224 */ /* 0x000fc400078e020b */
[----:B-1----:R-:W-:-:S04]  /*a760*/  IMAD.HI.U32 R12, R25, R10, RZ ;  /* 0x0000000a190c7227 */ /* 0x002fc800078e00ff */
[C---:B------:R-:W-:Y:S02]  /*a770*/  IMAD R4, R0.reuse, R13, R4 ;  /* 0x0000000d00047224 */ /* 0x040fe400078e0204 */
[----:B------:R-:W-:Y:S01]  /*a780*/  @!P4 IMAD.MOV R40, RZ, RZ, -R40 ;  /* 0x000000ffff28c224 */ /* 0x000fe200078e0a28 */
[C---:B------:R-:W-:Y:S01]  /*a790*/  ISETP.GT.U32.AND P4, PT, R0.reuse, R5, PT ;  /* 0x000000050000720c */ /* 0x040fe20003f84070 */
[----:B------:R-:W-:Y:S02]  /*a7a0*/  @!P6 IMAD.IADD R7, R7, 0x1, -R0 ;  /* 0x000000010707e824 */ /* 0x000fe400078e0a00 */
[----:B------:R-:W-:Y:S02]  /*a7b0*/  IMAD.MOV R12, RZ, RZ, -R12 ;  /* 0x000000ffff0c7224 */ /* 0x000fe400078e0a0c */
[----:B------:R-:W-:Y:S01]  /*a7c0*/  IMAD.HI.U32 R13, R25, R6, RZ ;  /* 0x00000006190d7227 */ /* 0x000fe200078e00ff */
[C---:B------:R-:W-:Y:S02]  /*a7d0*/  ISETP.GT.U32.AND P3, PT, R0.reuse, R11, PT ;  /* 0x0000000b0000720c */ /* 0x040fe40003f64070 */
[----:B------:R-:W-:Y:S01]  /*a7e0*/  ISETP.GT.U32.AND P6, PT, R0, R4, PT ;  /* 0x000000040000720c */ /* 0x000fe20003fc4070 */
[----:B------:R-:W-:-:S02]  /*a7f0*/  IMAD.MOV.U32 R14, RZ, RZ, R8 ;  /* 0x000000ffff0e7224 */ /* 0x000fc400078e0008 */
[C---:B------:R-:W-:Y:S02]  /*a800*/  IMAD R10, R0.reuse, R12, R10 ;  /* 0x0000000c000a7224 */ /* 0x040fe400078e020a */
[----:B------:R-:W-:Y:S02]  /*a810*/  IMAD.MOV R13, RZ, RZ, -R13 ;  /* 0x000000ffff0d7224 */ /* 0x000fe400078e0a0d */
[----:B------:R-:W-:Y:S01]  /*a820*/  IMAD.MOV.U32 R8, RZ, RZ, R7 ;  /* 0x000000ffff087224 */ /* 0x000fe200078e0007 */
[----:B------:R-:W-:Y:S01]  /*a830*/  ISETP.GE.AND P1, PT, R45, RZ, PT ;  /* 0x000000ff2d00720c */ /* 0x000fe20003f26270 */
[C---:B------:R-:W-:Y:S02]  /*a840*/  IMAD R6, R0.reuse, R13, R6 ;  /* 0x0000000d00067224 */ /* 0x040fe400078e0206 */
[----:B------:R-:W-:Y:S01]  /*a850*/  @!P2 IMAD.MOV R8, RZ, RZ, -R8 ;  /* 0x000000ffff08a224 */ /* 0x000fe200078e0a08 */
[----:B------:R-:W-:Y:S01]  /*a860*/  ISETP.GT.U32.AND P2, PT, R0, R10, PT ;  /* 0x0000000a0000720c */ /* 0x000fe20003f44070 */
[--C-:B------:R-:W-:Y:S01]  /*a870*/  @!P5 IMAD.IADD R2, R2, 0x1, -R0.reuse ;  /* 0x000000010202d824 */ /* 0x100fe200078e0a00 */
[----:B------:R-:W-:Y:S01]  /*a880*/  ISETP.GE.AND P5, PT, R47, RZ, PT ;  /* 0x000000ff2f00720c */ /* 0x000fe20003fa6270 */
[--C-:B------:R-:W-:Y:S01]  /*a890*/  @!P4 IMAD.IADD R5, R5, 0x1, -R0.reuse ;  /* 0x000000010505c824 */ /* 0x100fe200078e0a00 */
[----:B------:R-:W-:Y:S01]  /*a8a0*/  ISETP.GT.U32.AND P4, PT, R0, R6, PT ;  /* 0x000000060000720c */ /* 0x000fe20003f84070 */
[--C-:B------:R-:W-:Y:S01]  /*a8b0*/  @!P3 IMAD.IADD R11, R11, 0x1, -R0.reuse ;  /* 0x000000010b0bb824 */ /* 0x100fe200078e0a00 */
[----:B------:R-:W-:Y:S01]  /*a8c0*/  ISETP.GE.AND P0, PT, R48, RZ, PT ;  /* 0x000000ff3000720c */ /* 0x000fe20003f06270 */
[----:B------:R-:W-:-:S02]  /*a8d0*/  @!P6 IMAD.IADD R4, R4, 0x1, -R0 ;  /* 0x000000010404e824 */ /* 0x000fc400078e0a00 */
[----:B------:R-:W-:Y:S01]  /*a8e0*/  @!P1 IMAD.MOV R14, RZ, RZ, -R14 ;  /* 0x000000ffff0e9224 */ /* 0x000fe200078e0a0e */
[C---:B------:R-:W-:Y:S02]  /*a8f0*/  ISETP.GT.U32.AND P1, PT, R0.reuse, R11, PT ;  /* 0x0000000b0000720c */ /* 0x040fe40003f24070 */
[----:B------:R-:W-:Y:S01]  /*a900*/  ISETP.GT.U32.AND P6, PT, R0, R4, PT ;  /* 0x000000040000720c */ /* 0x000fe20003fc4070 */
[----:B------:R-:W-:Y:S01]  /*a910*/  @!P2 IMAD.IADD R10, R10, 0x1, -R0 ;  /* 0x000000010a0aa824 */ /* 0x000fe200078e0a00 */
[----:B------:R-:W-:Y:S01]  /*a920*/  ISETP.GE.AND P3, PT, R49, RZ, PT ;  /* 0x000000ff3100720c */ /* 0x000fe20003f66270 */
[----:B------:R-:W-:Y:S01]  /*a930*/  @!P5 IMAD.MOV R2, RZ, RZ, -R2 ;  /* 0x000000ffff02d224 */ /* 0x000fe200078e0a02 */
[----:B------:R-:W-:Y:S01]  /*a940*/  ISETP.GE.AND P5, PT, R50, RZ, PT ;  /* 0x000000ff3200720c */ /* 0x000fe20003fa6270 */
[----:B------:R-:W-:Y:S02]  /*a950*/  IMAD.MOV.U32 R12, RZ, RZ, R5 ;  /* 0x000000ffff0c7224 */ /* 0x000fe400078e0005 */
[----:B------:R-:W-:Y:S01]  /*a960*/  @!P4 IMAD.IADD R6, R6, 0x1, -R0 ;  /* 0x000000010606c824 */ /* 0x000fe200078e0a00 */
[----:B------:R-:W-:Y:S01]  /*a970*/  ISETP.GT.U32.AND P4, PT, R0, R10, PT ;  /* 0x0000000a0000720c */ /* 0x000fe20003f84070 */
[----:B------:R-:W-:-:S03]  /*a980*/  @!P0 IMAD.MOV R12, RZ, RZ, -R12 ;  /* 0x000000ffff0c8224 */ /* 0x000fc600078e0a0c */
[----:B------:R-:W-:Y:S01]  /*a990*/  ISETP.GT.U32.AND P0, PT, R0, R6, PT ;  /* 0x000000060000720c */ /* 0x000fe20003f04070 */
[--C-:B------:R-:W-:Y:S01]  /*a9a0*/  @!P1 IMAD.IADD R11, R11, 0x1, -R0.reuse ;  /* 0x000000010b0b9824 */ /* 0x100fe200078e0a00 */
[----:B------:R0:W-:Y:S01]  /*a9b0*/  STL [R1+0x688], R40 ;  /* 0x0006882801007387 */ /* 0x0001e20000100800 */
[----:B------:R-:W-:Y:S01]  /*a9c0*/  @!P6 IMAD.IADD R4, R4, 0x1, -R0 ;  /* 0x000000010404e824 */ /* 0x000fe200078e0a00 */
[----:B------:R-:W-:Y:S01]  /*a9d0*/  ISETP.GE.AND P1, PT, R51, RZ, PT ;  /* 0x000000ff3300720c */ /* 0x000fe20003f26270 */
[----:B------:R-:W-:Y:S01]  /*a9e0*/  IMAD.MOV.U32 R41, RZ, RZ, R39 ;  /* 0x000000ffff297224 */ /* 0x000fe200078e0027 */
[----:B------:R-:W-:Y:S01]  /*a9f0*/  STL [R1+0x68c], R14 ;  /* 0x00068c0e01007387 */ /* 0x000fe20000100800 */
[----:B------:R-:W-:Y:S02]  /*aa00*/  IMAD.MOV.U32 R42, RZ, RZ, R38 ;  /* 0x000000ffff2a7224 */ /* 0x000fe400078e0026 */
[----:B------:R-:W-:Y:S01]  /*aa10*/  IMAD.MOV.U32 R39, RZ, RZ, R37 ;  /* 0x000000ffff277224 */ /* 0x000fe200078e0025 */
[----:B------:R-:W-:Y:S01]  /*aa20*/  STL [R1+0x690], R8 ;  /* 0x0006900801007387 */ /* 0x000fe20000100800 */
[----:B----4-:R-:W-:-:S02]  /*aa30*/  IMAD.MOV.U32 R38, RZ, RZ, R36 ;  /* 0x000000ffff267224 */ /* 0x010fc400078e0024 */
[----:B------:R-:W-:Y:S01]  /*aa40*/  IMAD.MOV.U32 R37, RZ, RZ, R35 ;  /* 0x000000ffff257224 */ /* 0x000fe200078e0023 */
[----:B------:R-:W-:Y:S01]  /*aa50*/  STL [R1+0x698], R2 ;  /* 0x0006980201007387 */ /* 0x000fe20000100800 */
[----:B------:R-:W-:Y:S02]  /*aa60*/  @!P3 IMAD.MOV R11, RZ, RZ, -R11 ;  /* 0x000000ffff0bb224 */ /* 0x000fe400078e0a0b */
[----:B---3--:R-:W-:Y:S01]  /*aa70*/  IMAD.MOV.U32 R36, RZ, RZ, R34 ;  /* 0x000000ffff247224 */ /* 0x008fe200078e0022 */
[----:B------:R-:W-:Y:S01]  /*aa80*/  STL [R1+0x69c], R12 ;  /* 0x00069c0c01007387 */ /* 0x000fe20000100800 */
[----:B------:R-:W-:Y:S02]  /*aa90*/  IMAD.MOV.U32 R35, RZ, RZ, R23 ;  /* 0x000000ffff237224 */ /* 0x000fe400078e0017 */
[----:B------:R-:W-:Y:S01]  /*aaa0*/  @!P5 IMAD.MOV R4, RZ, RZ, -R4 ;  /* 0x000000ffff04d224 */ /* 0x000fe200078e0a04 */
[----:B------:R-:W3:Y:S01]  /*aab0*/  LDL.LU R23, [R1+0x6c] ;  /* 0x00006c0001177983 */ /* 0x000ee20000300800 */
[----:B------:R-:W-:-:S02]  /*aac0*/  IMAD.MOV.U32 R34, RZ, RZ, R20 ;  /* 0x000000ffff227224 */ /* 0x000fc400078e0014 */
[----:B0-----:R-:W-:Y:S01]  /*aad0*/  IMAD.MOV.U32 R40, RZ, RZ, R39 ;  /* 0x000000ffff287224 */ /* 0x001fe200078e0027 */
[----:B------:R-:W4:Y:S01]  /*aae0*/  LDL.LU R20, [R1+0xa8] ;  /* 0x0000a80001147983 */ /* 0x000f220000300800 */
[----:B------:R-:W-:Y:S02]  /*aaf0*/  @!P4 IMAD.IADD R10, R10, 0x1, -R0 ;  /* 0x000000010a0ac824 */ /* 0x000fe400078e0a00 */
[----:B------:R-:W-:Y:S01]  /*ab00*/  IMAD.MOV.U32 R39, RZ, RZ, R38 ;  /* 0x000000ffff277224 */ /* 0x000fe200078e0026 */
[----:B------:R-:W5:Y:S01]  /*ab10*/  LDL.LU R47, [R1+0xc] ;  /* 0x00000c00012f7983 */ /* 0x000f620000300800 */
[----:B------:R-:W-:-:S03]  /*ab20*/  IMAD.MOV.U32 R38, RZ, RZ, R37 ;  /* 0x000000ffff267224 */ /* 0x000fc600078e0025 */
[----:B------:R-:W-:Y:S01]  /*ab30*/  STL [R1+0x6a0], R11 ;  /* 0x0006a00b01007387 */ /* 0x000fe20000100800 */
[----:B------:R-:W-:Y:S02]  /*ab40*/  IMAD.MOV.U32 R37, RZ, RZ, R36 ;  /* 0x000000ffff257224 */ /* 0x000fe400078e0024 */
[----:B------:R-:W-:Y:S01]  /*ab50*/  @!P0 IMAD.IADD R6, R6, 0x1, -R0 ;  /* 0x0000000106068824 */ /* 0x000fe200078e0a00 */
[----:B------:R0:W-:Y:S01]  /*ab60*/  STL [R1+0x6a8], R4 ;  /* 0x0006a80401007387 */ /* 0x0001e20000100800 */
[----:B------:R-:W-:Y:S01]  /*ab70*/  IMAD.MOV.U32 R36, RZ, RZ, R35 ;  /* 0x000000ffff247224 */ /* 0x000fe200078e0023 */
[----:B------:R-:W-:Y:S01]  /*ab80*/  ISETP.GE.AND P0, PT, R40, RZ, PT ;  /* 0x000000ff2800720c */ /* 0x000fe20003f06270 */
[----:B------:R-:W-:Y:S02]  /*ab90*/  IMAD.MOV.U32 R35, RZ, RZ, R34 ;  /* 0x000000ffff237224 */ /* 0x000fe400078e0022 */
[----:B------:R-:W-:Y:S02]  /*aba0*/  IMAD.MOV.U32 R34, RZ, RZ, R33 ;  /* 0x000000ffff227224 */ /* 0x000fe400078e0021 */
[----:B0-----:R-:W-:Y:S01]  /*abb0*/  IMAD.MOV.U32 R4, RZ, RZ, R10 ;  /* 0x000000ffff047224 */ /* 0x001fe200078e000a */
[----:B------:R-:W-:Y:S01]  /*abc0*/  IABS R10, R40 ;  /* 0x00000028000a7213 */ /* 0x000fe20000000000 */
[----:B------:R-:W-:-:S02]  /*abd0*/  IMAD.MOV.U32 R40, RZ, RZ, R39 ;  /* 0x000000ffff287224 */ /* 0x000fc400078e0027 */
[----:B------:R-:W-:Y:S02]  /*abe0*/  IMAD.MOV.U32 R39, RZ, RZ, R38 ;  /* 0x000000ffff277224 */ /* 0x000fe400078e0026 */
[----:B------:R-:W-:Y:S02]  /*abf0*/  IMAD.MOV.U32 R33, RZ, RZ, R18 ;  /* 0x000000ffff217224 */ /* 0x000fe400078e0012 */
[----:B------:R-:W-:Y:S02]  /*ac00*/  @!P1 IMAD.MOV R4, RZ, RZ, -R4 ;  /* 0x000000ffff049224 */ /* 0x000fe400078e0a04 */
[----:B------:R-:W-:Y:S02]  /*ac10*/  IMAD.MOV.U32 R38, RZ, RZ, R37 ;  /* 0x000000ffff267224 */ /* 0x000fe400078e0025 */
[----:B------:R-:W-:Y:S02]  /*ac20*/  IMAD.MOV.U32 R18, RZ, RZ, R15 ;  /* 0x000000ffff127224 */ /* 0x000fe400078e000f */
[----:B------:R-:W-:-:S02]  /*ac30*/  IMAD.MOV.U32 R37, RZ, RZ, R36 ;  /* 0x000000ffff257224 */ /* 0x000fc400078e0024 */
[----:B------:R-:W-:Y:S02]  /*ac40*/  IMAD.MOV.U32 R15, RZ, RZ, R30 ;  /* 0x000000ffff0f7224 */ /* 0x000fe400078e001e */
[----:B------:R-:W-:Y:S02]  /*ac50*/  IMAD.MOV.U32 R36, RZ, RZ, R35 ;  /* 0x000000ffff247224 */ /* 0x000fe400078e0023 */
[----:B------:R-:W-:Y:S02]  /*ac60*/  IMAD.MOV.U32 R30, RZ, RZ, R31 ;  /* 0x000000ffff1e7224 */ /* 0x000fe400078e001f */
[----:B------:R-:W-:Y:S01]  /*ac70*/  IMAD.MOV.U32 R35, RZ, RZ, R34 ;  /* 0x000000ffff237224 */ /* 0x000fe200078e0022 */
[----:B------:R-:W4:Y:S01]  /*ac80*/  LDL.LU R31, [R1+0x110] ;  /* 0x00011000011f7983 */ /* 0x000f220000300800 */
[----:B------:R-:W-:Y:S02]  /*ac90*/  IMAD.MOV.U32 R34, RZ, RZ, R33 ;  /* 0x000000ffff227224 */ /* 0x000fe400078e0021 */
[----:B------:R-:W-:Y:S01]  /*aca0*/  IMAD.MOV.U32 R33, RZ, RZ, R22 ;  /* 0x000000ffff217224 */ /* 0x000fe200078e0016 */
[----:B------:R5:W-:Y:S04]  /*acb0*/  STL [R1+0x6ac], R4 ;  /* 0x0006ac0401007387 */ /* 0x000be80000100800 */
[----:B------:R-:W3:Y:S01]  /*acc0*/  LDL.LU R22, [R1+0x30] ;  /* 0x0000300001167983 */ /* 0x000ee20000300800 */
[----:B------:R-:W-:-:S05]  /*acd0*/  IABS R7, R59 ;  /* 0x0000003b00077213 */ /* 0x000fca0000000000 */
[----:B------:R-:W-:-:S04]  /*ace0*/  IMAD.HI.U32 R2, R25, R7, RZ ;  /* 0x0000000719027227 */ /* 0x000fc800078e00ff */
[----:B------:R-:W-:-:S04]  /*acf0*/  IMAD.MOV R2, RZ, RZ, -R2 ;  /* 0x000000ffff027224 */ /* 0x000fc800078e0a02 */
[----:B------:R-:W-:-:S05]  /*ad00*/  IMAD R7, R0, R2, R7 ;  /* 0x0000000200077224 */ /* 0x000fca00078e0207 */
[----:B------:R-:W-:Y:S01]  /*ad10*/  ISETP.GT.U32.AND P3, PT, R0, R7, PT ;  /* 0x000000070000720c */ /* 0x000fe20003f64070 */
[----:B------:R-:W-:Y:S02]  /*ad20*/  IMAD.MOV.U32 R45, RZ, RZ, R39 ;  /* 0x000000ffff2d7224 */ /* 0x000fe400078e0027 */
[----:B------:R-:W-:Y:S02]  /*ad30*/  IMAD.MOV.U32 R39, RZ, RZ, R38 ;  /* 0x000000ffff277224 */ /* 0x000fe400078e0026 */
[----:B------:R-:W-:Y:S02]  /*ad40*/  IMAD.MOV.U32 R38, RZ, RZ, R37 ;  /* 0x000000ffff267224 */ /* 0x000fe400078e0025 */
[----:B------:R-:W-:Y:S01]  /*ad50*/  IMAD.MOV.U32 R37, RZ, RZ, R34 ;  /* 0x000000ffff257224 */ /* 0x000fe200078e0022 */
[----:B------:R-:W-:-:S05]  /*ad60*/  IABS R11, R40 ;  /* 0x00000028000b7213 */ /* 0x000fca0000000000 */
[----:B------:R-:W-:Y:S01]  /*ad70*/  @!P3 IMAD.IADD R7, R7, 0x1, -R0 ;  /* 0x000000010707b824 */ /* 0x000fe200078e0a00 */
[----:B------:R-:W-:-:S04]  /*ad80*/  ISETP.GE.AND P3, PT, R40, RZ, PT ;  /* 0x000000ff2800720c */ /* 0x000fc80003f66270 */
[----:B------:R-:W-:Y:S02]  /*ad90*/  ISETP.GT.U32.AND P1, PT, R0, R7, PT ;  /* 0x000000070000720c */ /* 0x000fe40003f24070 */
[----:B------:R-:W-:Y:S02]  /*ada0*/  ISETP.GE.AND P6, PT, R58, RZ, PT ;  /* 0x000000ff3a00720c */ /* 0x000fe40003fc6270 */
[----:B------:R-:W-:Y:S01]  /*adb0*/  ISETP.GE.AND P2, PT, R59, RZ, PT ;  /* 0x000000ff3b00720c */ /* 0x000fe20003f46270 */
[----:B------:R-:W-:-:S08]  /*adc0*/  IMAD.MOV.U32 R13, RZ, RZ, R6 ;  /* 0x000000ffff0d7224 */ /* 0x000fd000078e0006 */
[----:B------:R-:W-:-:S04]  /*add0*/  @!P1 IMAD.IADD R7, R7, 0x1, -R0 ;  /* 0x0000000107079824 */ /* 0x000fc800078e0a00 */
[----:B------:R-:W-:Y:S02]  /*ade0*/  IMAD.MOV.U32 R14, RZ, RZ, R7 ;  /* 0x000000ffff0e7224 */ /* 0x000fe400078e0007 */
[----:B------:R-:W-:Y:S02]  /*adf0*/  @!P6 IMAD.MOV R13, RZ, RZ, -R13 ;  /* 0x000000ffff0de224 */ /* 0x000fe400078e0a0d */
[----:B------:R-:W-:Y:S02]  /*ae00*/  @!P2 IMAD.MOV R14, RZ, RZ, -R14 ;  /* 0x000000ffff0ea224 */ /* 0x000fe400078e0a0e */
[----:B------:R-:W-:Y:S02]  /*ae10*/  IMAD.MOV.U32 R44, RZ, RZ, R38 ;  /* 0x000000ffff2c7224 */ /* 0x000fe400078e0026 */
[----:B------:R-:W-:Y:S02]  /*ae20*/  IMAD.MOV.U32 R38, RZ, RZ, R27 ;  /* 0x000000ffff267224 */ /* 0x000fe400078e001b */
[----:B------:R-:W-:Y:S01]  /*ae30*/  IMAD.MOV.U32 R27, RZ, RZ, R53 ;  /* 0x000000ffff1b7224 */ /* 0x000fe200078e0035 */
[----:B--2---:R-:W-:Y:S01]  /*ae40*/  IABS R8, R60 ;  /* 0x0000003c00087213 */ /* 0x004fe20000000000 */
[----:B---3--:R-:W-:-:S02]  /*ae50*/  IMAD.MOV.U32 R34, RZ, RZ, R22 ;  /* 0x000000ffff227224 */ /* 0x008fc400078e0016 */
[----:B------:R-:W2:Y:S04]  /*ae60*/  LDL.LU R22, [R1+0x5c] ;  /* 0x00005c0001167983 */ /* 0x000ea80000300800 */
[----:B------:R-:W3:Y:S04]  /*ae70*/  LDL.LU R40, [R1+0x14] ;  /* 0x0000140001287983 */ /* 0x000ee80000300800 */
[----:B------:R-:W4:Y:S04]  /*ae80*/  LDL.LU R46, [R1+0x18] ;  /* 0x00001800012e7983 */ /* 0x000f280000300800 */
[----:B------:R0:W-:Y:S04]  /*ae90*/  STL [R1+0x6b0], R13 ;  /* 0x0006b00d01007387 */ /* 0x0001e80000100800 */
[----:B------:R-:W-:Y:S04]  /*aea0*/  STL [R1+0x6b8], R14 ;  /* 0x0006b80e01007387 */ /* 0x000fe80000100800 */
[----:B------:R-:W2:Y:S01]  /*aeb0*/  LDL.LU R53, [R1+0x8c] ;  /* 0x00008c0001357983 */ /* 0x000ea20000300800 */
[----:B------:R-:W-:-:S04]  /*aec0*/  IMAD.HI.U32 R2, R25, R8, RZ ;  /* 0x0000000819027227 */ /* 0x000fc800078e00ff */
[----:B------:R-:W-:-:S04]  /*aed0*/  IMAD.MOV R2, RZ, RZ, -R2 ;  /* 0x000000ffff027224 */ /* 0x000fc800078e0a02 */
[----:B------:R-:W-:Y:S02]  /*aee0*/  IMAD R8, R0, R2, R8 ;  /* 0x0000000200087224 */ /* 0x000fe400078e0208 */
[----:B------:R-:W-:-:S03]  /*aef0*/  IMAD.HI.U32 R12, R25, R10, RZ ;  /* 0x0000000a190c7227 */ /* 0x000fc600078e00ff */
[----:B------:R-:W-:Y:S01]  /*af00*/  ISETP.GT.U32.AND P6, PT, R0, R8, PT ;  /* 0x000000080000720c */ /* 0x000fe20003fc4070 */
[----:B------:R-:W-:Y:S01]  /*af10*/  IMAD.MOV R12, RZ, RZ, -R12 ;  /* 0x000000ffff0c7224 */ /* 0x000fe200078e0a0c */
[----:B------:R-:W-:-:S03]  /*af20*/  IABS R9, R61 ;  /* 0x0000003d00097213 */ /* 0x000fc60000000000 */
[----:B------:R-:W-:Y:S02]  /*af30*/  IMAD R10, R0, R12, R10 ;  /* 0x0000000c000a7224 */ /* 0x000fe400078e020a */
[----:B------:R-:W-:-:S04]  /*af40*/  IMAD.HI.U32 R5, R25, R9, RZ ;  /* 0x0000000919057227 */ /* 0x000fc800078e00ff */
[----:B------:R-:W-:Y:S02]  /*af50*/  IMAD.MOV R5, RZ, RZ, -R5 ;  /* 0x000000ffff057224 */ /* 0x000fe400078e0a05 */
[----:B------:R-:W-:Y:S01]  /*af60*/  @!P6 IMAD.IADD R8, R8, 0x1, -R0 ;  /* 0x000000010808e824 */ /* 0x000fe200078e0a00 */
[C---:B------:R-:W-:Y:S01]  /*af70*/  ISETP.GT.U32.AND P6, PT, R0.reuse, R10, PT ;  /* 0x0000000a0000720c */ /* 0x040fe20003fc4070 */
[----:B------:R-:W-:Y:S02]  /*af80*/  IMAD R9, R0, R5, R9 ;  /* 0x0000000500097224 */ /* 0x000fe400078e0209 */
[----:B------:R-:W-:-:S03]  /*af90*/  IMAD.HI.U32 R6, R25, R11, RZ ;  /* 0x0000000b19067227 */ /* 0x000fc600078e00ff */
[----:B------:R-:W-:Y:S01]  /*afa0*/  ISETP.GT.U32.AND P1, PT, R0, R9, PT ;  /* 0x000000090000720c */ /* 0x000fe20003f24070 */
[----:B------:R-:W-:Y:S01]  /*afb0*/  IMAD.MOV R6, RZ, RZ, -R6 ;  /* 0x000000ffff067224 */ /* 0x000fe200078e0a06 */
[----:B------:R-:W-:-:S05]  /*afc0*/  IABS R2, R42 ;  /* 0x0000002a00027213 */ /* 0x000fca0000000000 */
[--C-:B------:R-:W-:Y:S02]  /*afd0*/  @!P6 IMAD.IADD R10, R10, 0x1, -R0.reuse ;  /* 0x000000010a0ae824 */ /* 0x100fe400078e0a00 */
[C---:B------:R-:W-:Y:S02]  /*afe0*/  IMAD R6, R0.reuse, R6, R11 ;  /* 0x0000000600067224 */ /* 0x040fe400078e020b */
[----:B------:R-:W-:Y:S01]  /*aff0*/  IMAD.HI.U32 R11, R25, R2, RZ ;  /* 0x00000002190b7227 */ /* 0x000fe200078e00ff */
[C---:B------:R-:W-:Y:S02]  /*b000*/  ISETP.GT.U32.AND P6, PT, R0.reuse, R10, PT ;  /* 0x0000000a0000720c */ /* 0x040fe40003fc4070 */
[----:B-----5:R-:W-:Y:S01]  /*b010*/  IABS R4, R47 ;  /* 0x0000002f00047213 */ /* 0x020fe20000000000 */
[----:B------:R-:W-:Y:S02]  /*b020*/  IMAD.MOV R11, RZ, RZ, -R11 ;  /* 0x000000ffff0b7224 */ /* 0x000fe400078e0a0b */
[----:B------:R-:W-:Y:S01]  /*b030*/  @!P1 IMAD.IADD R9, R9, 0x1, -R0 ;  /* 0x0000000109099824 */ /* 0x000fe200078e0a00 */
[C---:B------:R-:W-:Y:S01]  /*b040*/  ISETP.GT.U32.AND P1, PT, R0.reuse, R8, PT ;  /* 0x000000080000720c */ /* 0x040fe20003f24070 */
[----:B------:R-:W-:-:S02]  /*b050*/  IMAD R2, R0, R11, R2 ;  /* 0x0000000b00027224 */ /* 0x000fc400078e0202 */
[----:B------:R-:W-:Y:S01]  /*b060*/  IMAD.HI.U32 R12, R25, R4, RZ ;  /* 0x00000004190c7227 */ /* 0x000fe200078e00ff */
[----:B------:R-:W-:-:S03]  /*b070*/  ISETP.GT.U32.AND P2, PT, R0, R9, PT ;  /* 0x000000090000720c */ /* 0x000fc60003f44070 */
[----:B------:R-:W-:Y:S01]  /*b080*/  @!P6 IMAD.IADD R10, R10, 0x1, -R0 ;  /* 0x000000010a0ae824 */ /* 0x000fe200078e0a00 */
[----:B------:R-:W-:Y:S01]  /*b090*/  ISETP.GT.U32.AND P6, PT, R0, R2, PT ;  /* 0x000000020000720c */ /* 0x000fe20003fc4070 */
[----:B------:R-:W-:Y:S01]  /*b0a0*/  IMAD.MOV R12, RZ, RZ, -R12 ;  /* 0x000000ffff0c7224 */ /* 0x000fe200078e0a0c */
[----:B------:R-:W-:-:S03]  /*b0b0*/  ISETP.GE.AND P4, PT, R61, RZ, PT ;  /* 0x000000ff3d00720c */ /* 0x000fc60003f86270 */
[----:B------:R-:W-:Y:S02]  /*b0c0*/  IMAD R4, R0, R12, R4 ;  /* 0x0000000c00047224 */ /* 0x000fe400078e0204 */
[----:B------:R-:W-:-:S04]  /*b0d0*/  @!P1 IMAD.IADD R8, R8, 0x1, -R0 ;  /* 0x0000000108089824 */ /* 0x000fc800078e0a00 */
[----:B------:R-:W-:Y:S01]  /*b0e0*/  IMAD.MOV.U32 R48, RZ, RZ, R8 ;  /* 0x000000ffff307224 */ /* 0x000fe200078e0008 */
[----:B------:R-:W-:Y:S01]  /*b0f0*/  ISETP.GT.U32.AND P1, PT, R0, R6, PT ;  /* 0x000000060000720c */ /* 0x000fe20003f24070 */
[--C-:B------:R-:W-:Y:S02]  /*b100*/  @!P2 IMAD.IADD R9, R9, 0x1, -R0.reuse ;  /* 0x000000010909a824 */ /* 0x100fe400078e0a00 */
[----:B------:R-:W-:Y:S01]  /*b110*/  @!P6 IMAD.IADD R2, R2, 0x1, -R0 ;  /* 0x000000010202e824 */ /* 0x000fe200078e0a00 */
[----:B------:R-:W-:Y:S01]  /*b120*/  ISETP.GE.AND P5, PT, R60, RZ, PT ;  /* 0x000000ff3c00720c */ /* 0x000fe20003fa6270 */
[----:B------:R-:W-:-:S03]  /*b130*/  @!P4 IMAD.MOV R9, RZ, RZ, -R9 ;  /* 0x000000ffff09c224 */ /* 0x000fc600078e0a09 */
[----:B------:R-:W-:Y:S01]  /*b140*/  ISETP.GT.U32.AND P4, PT, R0, R2, PT ;  /* 0x000000020000720c */ /* 0x000fe20003f84070 */
[----:B------:R-:W-:Y:S02]  /*b150*/  IMAD.MOV.U32 R43, RZ, RZ, R39 ;  /* 0x000000ffff2b7224 */ /* 0x000fe400078e0027 */
[----:B------:R-:W-:Y:S01]  /*b160*/  IMAD.MOV.U32 R39, RZ, RZ, R37 ;  /* 0x000000ffff277224 */ /* 0x000fe200078e0025 */
[----:B------:R-:W-:Y:S01]  /*b170*/  IABS R5, R41 ;  /* 0x0000002900057213 */ /* 0x000fe20000000000 */
[----:B------:R-:W-:Y:S02]  /*b180*/  IMAD.MOV.U32 R37, RZ, RZ, R34 ;  /* 0x000000ffff257224 */ /* 0x000fe400078e0022 */
[----:B------:R-:W-:Y:S01]  /*b190*/  @!P1 IMAD.IADD R6, R6, 0x1, -R0 ;  /* 0x0000000106069824 */ /* 0x000fe200078e0a00 */
[----:B------:R-:W-:Y:S01]  /*b1a0*/  ISETP.GE.AND P1, PT, R41, RZ, PT ;  /* 0x000000ff2900720c */ /* 0x000fe20003f26270 */
[----:B------:R-:W-:Y:S02]  /*b1b0*/  IMAD.MOV.U32 R41, RZ, RZ, R39 ;  /* 0x000000ffff297224 */ /* 0x000fe400078e0027 */
[----:B------:R-:W-:-:S02]  /*b1c0*/  IMAD.MOV.U32 R39, RZ, RZ, R38 ;  /* 0x000000ffff277224 */ /* 0x000fc400078e0026 */
[----:B------:R-:W-:Y:S02]  /*b1d0*/  @!P5 IMAD.MOV R48, RZ, RZ, -R48 ;  /* 0x000000ffff30d224 */ /* 0x000fe400078e0a30 */
[----:B------:R-:W-:Y:S02]  /*b1e0*/  IMAD.MOV.U32 R38, RZ, RZ, R37 ;  /* 0x000000ffff267224 */ /* 0x000fe400078e0025 */
[----:B------:R-:W-:Y:S02]  /*b1f0*/  IMAD.MOV.U32 R37, RZ, RZ, R27 ;  /* 0x000000ffff257224 */ /* 0x000fe400078e001b */
[----:B------:R-:W-:Y:S01]  /*b200*/  @!P4 IMAD.IADD R2, R2, 0x1, -R0 ;  /* 0x000000010202c824 */ /* 0x000fe200078e0a00 */
[----:B------:R-:W-:Y:S01]  /*b210*/  ISETP.GE.AND P4, PT, R42, RZ, PT ;  /* 0x000000ff2a00720c */ /* 0x000fe20003f86270 */
[----:B------:R-:W-:Y:S02]  /*b220*/  IMAD.MOV.U32 R34, RZ, RZ, R32 ;  /* 0x000000ffff227224 */ /* 0x000fe400078e0020 */
[----:B------:R-:W-:-:S02]  /*b230*/  IMAD.MOV.U32 R32, RZ, RZ, R26 ;  /* 0x000000ffff207224 */ /* 0x000fc400078e001a */
[----:B------:R-:W-:Y:S01]  /*b240*/  IMAD.MOV.U32 R42, RZ, RZ, R39 ;  /* 0x000000ffff2a7224 */ /* 0x000fe200078e0027 */
[----:B------:R-:W5:Y:S01]  /*b250*/  LDL.LU R26, [R1+0x60] ;  /* 0x00006000011a7983 */ /* 0x000f620000300800 */
[----:B------:R-:W-:Y:S02]  /*b260*/  IMAD.MOV.U32 R39, RZ, RZ, R38 ;  /* 0x000000ffff277224 */ /* 0x000fe400078e0026 */
[----:B------:R-:W-:Y:S01]  /*b270*/  IMAD.MOV.U32 R38, RZ, RZ, R37 ;  /* 0x000000ffff267224 */ /* 0x000fe200078e0025 */
[----:B------:R-:W-:Y:S01]  /*b280*/  STL [R1+0x6bc], R48 ;  /* 0x0006bc3001007387 */ /* 0x000fe20000100800 */
[----:B------:R-:W-:Y:S02]  /*b290*/  IMAD.MOV.U32 R37, RZ, RZ, R36 ;  /* 0x000000ffff257224 */ /* 0x000fe400078e0024 */
[----:B------:R-:W-:Y:S01]  /*b2a0*/  IMAD.MOV.U32 R36, RZ, RZ, R32 ;  /* 0x000000ffff247224 */ /* 0x000fe200078e0020 */
[----:B------:R-:W-:Y:S01]  /*b2b0*/  STL [R1+0x6c0], R9 ;  /* 0x0006c00901007387 */ /* 0x000fe20000100800 */
[----:B------:R-:W-:Y:S01]  /*b2c0*/  IMAD.MOV.U32 R32, RZ, RZ, R17 ;  /* 0x000000ffff207224 */ /* 0x000fe200078e0011 */
[----:B---3--:R-:W-:-:S05]  /*b2d0*/  IABS R12, R40 ;  /* 0x00000028000c7213 */ /* 0x008fca0000000000 */
[----:B------:R-:W-:-:S04]  /*b2e0*/  IMAD.HI.U32 R8, R25, R12, RZ ;  /* 0x0000000c19087227 */ /* 0x000fc800078e00ff */
[----:B------:R-:W-:-:S04]  /*b2f0*/  IMAD.MOV R8, RZ, RZ, -R8 ;  /* 0x000000ffff087224 */ /* 0x000fc800078e0a08 */
[----:B------:R-:W-:Y:S02]  /*b300*/  IMAD R8, R0, R8, R12 ;  /* 0x0000000800087224 */ /* 0x000fe400078e020c */
[----:B------:R-:W-:-:S04]  /*b310*/  IMAD.MOV.U32 R12, RZ, RZ, R10 ;  /* 0x000000ffff0c7224 */ /* 0x000fc800078e000a */
[----:B------:R-:W-:Y:S01]  /*b320*/  @!P0 IMAD.MOV R12, RZ, RZ, -R12 ;  /* 0x000000ffff0c8224 */ /* 0x000fe200078e0a0c */
[----:B------:R-:W-:Y:S01]  /*b330*/  ISETP.GT.U32.AND P0, PT, R0, R8, PT ;  /* 0x000000080000720c */ /* 0x000fe20003f04070 */
[----:B--2---:R-:W-:-:S03]  /*b340*/  IMAD.MOV.U32 R27, RZ, RZ, R53 ;  /* 0x000000ffff1b7224 */ /* 0x004fc600078e0035 */
[----:B------:R1:W-:Y:S04]  /*b350*/  STL [R1+0x6c8], R12 ;  /* 0x0006c80c01007387 */ /* 0x0003e80000100800 */
[----:B------:R-:W2:Y:S04]  /*b360*/  LDL.LU R53, [R1+0x130] ;  /* 0x0001300001357983 */ /* 0x000ea80000300800 */
[----:B------:R-:W3:Y:S01]  /*b370*/  LDL.LU R17, [R1+0x9c] ;  /* 0x00009c0001117983 */ /* 0x000ee20000300800 */
[----:B------:R-:W-:Y:S01]  /*b380*/  @!P0 IMAD.IADD R8, R8, 0x1, -R0 ;  /* 0x0000000108088824 */ /* 0x000fe200078e0a00 */
[----:B------:R-:W-:Y:S01]  /*b390*/  ISETP.GE.AND P0, PT, R40, RZ, PT ;  /* 0x000000ff2800720c */ /* 0x000fe20003f06270 */
[----:B------:R-:W-:-:S02]  /*b3a0*/  IMAD.MOV.U32 R40, RZ, RZ, R39 ;  /* 0x000000ffff287224 */ /* 0x000fc400078e0027 */
[----:B------:R-:W4:Y:S01]  /*b3b0*/  LDL.LU R39, [R1+0x3c] ;  /* 0x00003c0001277983 */ /* 0x000f220000300800 */
[----:B0-----:R-:W-:-:S04]  /*b3c0*/  IMAD.HI.U32 R13, R25, R5, RZ ;  /* 0x00000005190d7227 */ /* 0x001fc800078e00ff */
[----:B------:R-:W-:Y:S01]  /*b3d0*/  IMAD.MOV R13, RZ, RZ, -R13 ;  /* 0x000000ffff0d7224 */ /* 0x000fe200078e0a0d */
[----:B------:R-:W-:-:S03]  /*b3e0*/  ISETP.GT.U32.AND P2, PT, R0, R4, PT ;  /* 0x000000040000720c */ /* 0x000fc60003f44070 */
[----:B------:R-:W-:-:S05]  /*b3f0*/  IMAD R5, R0, R13, R5 ;  /* 0x0000000d00057224 */ /* 0x000fca00078e0205 */
[----:B------:R-:W-:Y:S02]  /*b400*/  ISETP.GT.U32.AND P5, PT, R0, R5, PT ;  /* 0x000000050000720c */ /* 0x000fe40003fa4070 */
[----:B------:R-:W-:-:S03]  /*b410*/  IABS R7, R45 ;  /* 0x0000002d00077213 */ /* 0x000fc60000000000 */
[----:B------:R-:W-:Y:S02]  /*b420*/  @!P2 IMAD.IADD R4, R4, 0x1, -R0 ;  /* 0x000000010404a824 */ /* 0x000fe400078e0a00 */
[----:B------:R-:W-:-:S03]  /*b430*/  IMAD.HI.U32 R13, R25, R7, RZ ;  /* 0x00000007190d7227 */ /* 0x000fc600078e00ff */
[----:B------:R-:W-:-:S03]  /*b440*/  ISETP.GT.U32.AND P6, PT, R0, R4, PT ;  /* 0x000000040000720c */ /* 0x000fc60003fc4070 */
[----:B------:R-:W-:Y:S01]  /*b450*/  @!P5 IMAD.IADD R5, R5, 0x1, -R0 ;  /* 0x000000010505d824 */ /* 0x000fe200078e0a00 */
[----:B------:R-:W-:Y:S01]  /*b460*/  ISETP.GT.U32.AND P5, PT, R0, R6, PT ;  /* 0x000000060000720c */ /* 0x000fe20003fa4070 */
[----:B------:R-:W-:-:S03]  /*b470*/  IMAD.MOV R13, RZ, RZ, -R13 ;  /* 0x000000ffff0d7224 */ /* 0x000fc600078e0a0d */
[C---:B------:R-:W-:Y:S01]  /*b480*/  ISETP.GT.U32.AND P2, PT, R0.reuse, R5, PT ;  /* 0x000000050000720c */ /* 0x040fe20003f44070 */
[----:B------:R-:W-:Y:S01]  /*b490*/  IMAD R7, R0, R13, R7 ;  /* 0x0000000d00077224 */ /* 0x000fe200078e0207 */
[----:B------:R-:W-:-:S03]  /*b4a0*/  IABS R10, R44 ;  /* 0x0000002c000a7213 */ /* 0x000fc60000000000 */
[----:B------:R-:W-:Y:S01]  /*b4b0*/  @!P6 IMAD.IADD R4, R4, 0x1, -R0 ;  /* 0x000000010404e824 */ /* 0x000fe200078e0a00 */
[----:B------:R-:W-:-:S03]  /*b4c0*/  ISETP.GT.U32.AND P6, PT, R0, R7, PT ;  /* 0x000000070000720c */ /* 0x000fc60003fc4070 */
[----:B------:R-:W-:Y:S02]  /*b4d0*/  @!P5 IMAD.IADD R6, R6, 0x1, -R0 ;  /* 0x000000010606d824 */ /* 0x000fe400078e0a00 */
[----:B-1----:R-:W-:-:S04]  /*b4e0*/  IMAD.HI.U32 R12, R25, R10, RZ ;  /* 0x0000000a190c7227 */ /* 0x002fc800078e00ff */
[----:B------:R-:W-:Y:S01]  /*b4f0*/  @!P2 IMAD.IADD R5, R5, 0x1, -R0 ;  /* 0x000000010505a824 */ /* 0x000fe200078e0a00 */
[----:B------:R-:W-:Y:S01]  /*b500*/  ISETP.GE.AND P2, PT, R47, RZ, PT ;  /* 0x000000ff2f00720c */ /* 0x000fe20003f46270 */
[----:B------:R-:W-:Y:S02]  /*b510*/  @!P3 IMAD.MOV R6, RZ, RZ, -R6 ;  /* 0x000000ffff06b224 */ /* 0x000fe400078e0a06 */
[----:B------:R-:W-:Y:S02]  /*b520*/  @!P1 IMAD.MOV R5, RZ, RZ, -R5 ;  /* 0x000000ffff059224 */ /* 0x000fe400078e0a05 */
[----:B------:R-:W-:Y:S01]  /*b530*/  IMAD.MOV R12, RZ, RZ, -R12 ;  /* 0x000000ffff0c7224 */ /* 0x000fe200078e0a0c */
[----:B------:R-:W-:Y:S01]  /*b540*/  STL [R1+0x6cc], R6 ;  /* 0x0006cc0601007387 */ /* 0x000fe20000100800 */
[----:B------:R-:W-:Y:S01]  /*b550*/  @!P6 IMAD.IADD R7, R7, 0x1, -R0 ;  /* 0x000000010707e824 */ /* 0x000fe200078e0a00 */
[C---:B------:R-:W-:Y:S01]  /*b560*/  ISETP.GT.U32.AND P3, PT, R0.reuse, R8, PT ;  /* 0x000000080000720c */ /* 0x040fe20003f64070 */
[C---:B------:R-:W-:Y:S01]  /*b570*/  IMAD R10, R0.reuse, R12, R10 ;  /* 0x0000000c000a7224 */ /* 0x040fe200078e020a */
[----:B------:R0:W-:Y:S02]  /*b580*/  STL [R1+0x6d4], R5 ;  /* 0x0006d40501007387 */ /* 0x0001e40000100800 */
[----:B------:R-:W-:Y:S01]  /*b590*/  ISETP.GT.U32.AND P6, PT, R0, R7, PT ;  /* 0x000000070000720c */ /* 0x000fe20003fc4070 */
[----:B0-----:R-:W-:-:S04]  /*b5a0*/  IMAD.MOV.U32 R5, RZ, RZ, R4 ;  /* 0x000000ffff057224 */ /* 0x001fc800078e0004 */
[----:B------:R-:W-:Y:S01]  /*b5b0*/  @!P2 IMAD.MOV R5, RZ, RZ, -R5 ;  /* 0x000000ffff05a224 */ /* 0x000fe200078e0a05 */
[----:B------:R-:W-:-:S03]  /*b5c0*/  ISETP.GT.U32.AND P2, PT, R0, R10, PT ;  /* 0x0000000a0000720c */ /* 0x000fc60003f44070 */
[----:B------:R-:W-:Y:S02]  /*b5d0*/  @!P3 IMAD.IADD R8, R8, 0x1, -R0 ;  /* 0x000000010808b824 */ /* 0x000fe400078e0a00 */
[----:B------:R-:W-:Y:S01]  /*b5e0*/  @!P4 IMAD.MOV R2, RZ, RZ, -R2 ;  /* 0x000000ffff02c224 */ /* 0x000fe200078e0a02 */
[----:B------:R-:W-:Y:S01]  /*b5f0*/  IABS R9, R43 ;  /* 0x0000002b00097213 */ /* 0x000fe20000000000 */
[----:B------:R-:W-:Y:S01]  /*b600*/  @!P6 IMAD.IADD R7, R7, 0x1, -R0 ;  /* 0x000000010707e824 */ /* 0x000fe200078e0a00 */
[----:B------:R-:W-:Y:S01]  /*b610*/  ISETP.GE.AND P6, PT, R43, RZ, PT ;  /* 0x000000ff2b00720c */ /* 0x000fe20003fc6270 */
[----:B------:R-:W-:Y:S01]  /*b620*/  @!P0 IMAD.MOV R8, RZ, RZ, -R8 ;  /* 0x000000ffff088224 */ /* 0x000fe200078e0a08 */
[----:B------:R-:W-:Y:S01]  /*b630*/  IABS R4, R41 ;  /* 0x0000002900047213 */ /* 0x000fe20000000000 */
[----:B------:R-:W-:Y:S01]  /*b640*/  IMAD.MOV.U32 R43, RZ, RZ, R38 ;  /* 0x000000ffff2b7224 */ /* 0x000fe200078e0026 */
[----:B------:R-:W-:Y:S01]  /*b650*/  STL [R1+0x6d8], R5 ;  /* 0x0006d80501007387 */ /* 0x000fe20000100800 */
[----:B------:R-:W-:-:S02]  /*b660*/  IMAD.MOV.U32 R38, RZ, RZ, R36 ;  /* 0x000000ffff267224 */ /* 0x000fc400078e0024 */
[----:B------:R-:W-:Y:S01]  /*b670*/  @!P2 IMAD.IADD R10, R10, 0x1, -R0 ;  /* 0x000000010a0aa824 */ /* 0x000fe200078e0a00 */
[----:B------:R-:W-:Y:S01]  /*b680*/  ISETP.GE.AND P2, PT, R41, RZ, PT ;  /* 0x000000ff2900720c */ /* 0x000fe20003f46270 */
[----:B------:R-:W-:Y:S01]  /*b690*/  STL [R1+0x6e0], R2 ;  /* 0x0006e00201007387 */ /* 0x000fe20000100800 */
[----:B------:R-:W-:Y:S02]  /*b6a0*/  IMAD.MOV.U32 R36, RZ, RZ, R34 ;  /* 0x000000ffff247224 */ /* 0x000fe400078e0022 */
[----:B------:R-:W-:Y:S01]  /*b6b0*/  IMAD.MOV.U32 R34, RZ, RZ, R32 ;  /* 0x000000ffff227224 */ /* 0x000fe200078e0020 */
[----:B------:R-:W-:Y:S04]  /*b6c0*/  STL [R1+0x6e4], R8 ;  /* 0x0006e40801007387 */ /* 0x000fe80000100800 */
[----:B------:R-:W2:Y:S01]  /*b6d0*/  LDL.LU R32, [R1+0xb0] ;  /* 0x0000b00001207983 */ /* 0x000ea20000300800 */
[----:B----4-:R-:W-:-:S02]  /*b6e0*/  IMAD.MOV.U32 R41, RZ, RZ, R39 ;  /* 0x000000ffff297224 */ /* 0x010fc400078e0027 */
[----:B------:R-:W-:Y:S02]  /*b6f0*/  IMAD.MOV.U32 R39, RZ, RZ, R37 ;  /* 0x000000ffff277224 */ /* 0x000fe400078e0025 */
[----:B------:R-:W-:Y:S02]  /*b700*/  IMAD.MOV.U32 R37, RZ, RZ, R35 ;  /* 0x000000ffff257224 */ /* 0x000fe400078e0023 */
[----:B------:R-:W-:Y:S02]  /*b710*/  IMAD.MOV.U32 R35, RZ, RZ, R33 ;  /* 0x000000ffff237224 */ /* 0x000fe400078e0021 */
[----:B------:R-:W4:Y:S01]  /*b720*/  LDL.LU R33, [R1+0x84] ;  /* 0x0000840001217983 */ /* 0x000f220000300800 */
[----:B------:R-:W-:Y:S01]  /*b730*/  IABS R11, R46 ;  /* 0x0000002e000b7213 */ /* 0x000fe20000000000 */
[----:B------:R-:W-:Y:S01]  /*b740*/  IMAD.HI.U32 R13, R25, R9, RZ ;  /* 0x00000009190d7227 */ /* 0x000fe200078e00ff */
[----:B------:R-:W-:Y:S01]  /*b750*/  ISETP.GE.AND P4, PT, R45, RZ, PT ;  /* 0x000000ff2d00720c */ /* 0x000fe20003f86270 */
[----:B------:R-:W3:Y:S02]  /*b760*/  LDL.LU R47, [R1+0x40] ;  /* 0x00004000012f7983 */ /* 0x000ee40000300800 */
[----:B------:R-:W-:-:S04]  /*b770*/  IMAD.HI.U32 R14, R25, R11, RZ ;  /* 0x0000000b190e7227 */ /* 0x000fc800078e00ff */
[----:B------:R-:W-:-:S04]  /*b780*/  IMAD.MOV R14, RZ, RZ, -R14 ;  /* 0x000000ffff0e7224 */ /* 0x000fc800078e0a0e */
[----:B------:R-:W-:Y:S02]  /*b790*/  IMAD R11, R0, R14, R11 ;  /* 0x0000000e000b7224 */ /* 0x000fe400078e020b */
[----:B------:R-:W-:-:S03]  /*b7a0*/  IMAD.MOV R13, RZ, RZ, -R13 ;  /* 0x000000ffff0d7224 */ /* 0x000fc600078e0a0d */
[C---:B------:R-:W-:Y:S01]  /*b7b0*/  ISETP.GT.U32.AND P5, PT, R0.reuse, R11, PT ;  /* 0x0000000b0000720c */ /* 0x040fe20003fa4070 */
[----:B------:R-:W-:-:S05]  /*b7c0*/  IMAD R9, R0, R13, R9 ;  /* 0x0000000d00097224 */ /* 0x000fca00078e0209 */
[----:B------:R-:W-:-:S07]  /*b7d0*/  ISETP.GT.U32.AND P3, PT, R0, R9, PT ;  /* 0x000000090000720c */ /* 0x000fce0003f64070 */
[----:B------:R-:W-:Y:S01]  /*b7e0*/  @!P5 IMAD.IADD R11, R11, 0x1, -R0 ;  /* 0x000000010b0bd824 */ /* 0x000fe200078e0a00 */
[----:B------:R-:W-:-:S04]  /*b7f0*/  ISETP.GE.AND P5, PT, R46, RZ, PT ;  /* 0x000000ff2e00720c */ /* 0x000fc80003fa6270 */
[C---:B------:R-:W-:Y:S01]  /*b800*/  ISETP.GT.U32.AND P1, PT, R0.reuse, R11, PT ;  /* 0x0000000b0000720c */ /* 0x040fe20003f24070 */
[----:B------:R-:W-:Y:S01]  /*b810*/  @!P3 IMAD.IADD R9, R9, 0x1, -R0 ;  /* 0x000000010909b824 */ /* 0x000fe200078e0a00 */
[----:B------:R-:W-:-:S04]  /*b820*/  ISETP.GT.U32.AND P3, PT, R0, R10, PT ;  /* 0x0000000a0000720c */ /* 0x000fc80003f64070 */
[----:B------:R-:W-:Y:S01]  /*b830*/  ISETP.GT.U32.AND P0, PT, R0, R9, PT ;  /* 0x000000090000720c */ /* 0x000fe20003f04070 */
[----:B------:R-:W-:-:S06]  /*b840*/  @!P4 IMAD.MOV R7, RZ, RZ, -R7 ;  /* 0x000000ffff07c224 */ /* 0x000fcc00078e0a07 */
[--C-:B------:R-:W-:Y:S01]  /*b850*/  @!P1 IMAD.IADD R11, R11, 0x1, -R0.reuse ;  /* 0x000000010b0b9824 */ /* 0x100fe200078e0a00 */
[----:B------:R-:W-:Y:S01]  /*b860*/  ISETP.GE.AND P1, PT, R44, RZ, PT ;  /* 0x000000ff2c00720c */ /* 0x000fe20003f26270 */
[----:B------:R-:W-:Y:S02]  /*b870*/  @!P3 IMAD.IADD R10, R10, 0x1, -R0 ;  /* 0x000000010a0ab824 */ /* 0x000fe400078e0a00 */
[----:B------:R-:W-:Y:S01]  /*b880*/  @!P5 IMAD.MOV R11, RZ, RZ, -R11 ;  /* 0x000000ffff0bd224 */ /* 0x000fe200078e0a0b */
[----:B------:R-:W-:Y:S02]  /*b890*/  IABS R6, R40 ;  /* 0x0000002800067213 */ /* 0x000fe40000000000 */
[----:B------:R-:W-:Y:S01]  /*b8a0*/  ISETP.GE.AND P3, PT, R40, RZ, PT ;  /* 0x000000ff2800720c */ /* 0x000fe20003f66270 */
[----:B------:R-:W-:Y:S01]  /*b8b0*/  IMAD.MOV.U32 R40, RZ, RZ, R39 ;  /* 0x000000ffff287224 */ /* 0x000fe200078e0027 */
[----:B------:R-:W-:Y:S01]  /*b8c0*/  STL [R1+0x6e8], R11 ;  /* 0x0006e80b01007387 */ /* 0x000fe20000100800 */
[----:B------:R-:W-:-:S02]  /*b8d0*/  IMAD.MOV.U32 R39, RZ, RZ, R38 ;  /* 0x000000ffff277224 */ /* 0x000fc400078e0026 */
[----:B------:R-:W-:Y:S01]  /*b8e0*/  IMAD.MOV.U32 R38, RZ, RZ, R37 ;  /* 0x000000ffff267224 */ /* 0x000fe200078e0025 */
[----:B------:R0:W-:Y:S01]  /*b8f0*/  STL [R1+0x6f0], R7 ;  /* 0x0006f00701007387 */ /* 0x0001e20000100800 */
[----:B------:R-:W-:Y:S02]  /*b900*/  IMAD.MOV.U32 R37, RZ, RZ, R36 ;  /* 0x000000ffff257224 */ /* 0x000fe400078e0024 */
[----:B------:R-:W-:Y:S01]  /*b910*/  @!P0 IMAD.IADD R9, R9, 0x1, -R0 ;  /* 0x0000000109098824 */ /* 0x000fe200078e0a00 */
[----:B------:R-:W-:Y:S01]  /*b920*/  ISETP.GE.AND P0, PT, R40, RZ, PT ;  /* 0x000000ff2800720c */ /* 0x000fe20003f06270 */
[----:B------:R-:W-:Y:S02]  /*b930*/  IMAD.MOV.U32 R36, RZ, RZ, R35 ;  /* 0x000000ffff247224 */ /* 0x000fe400078e0023 */
[----:B------:R-:W-:Y:S02]  /*b940*/  IMAD.MOV.U32 R35, RZ, RZ, R34 ;  /* 0x000000ffff237224 */ /* 0x000fe400078e0022 */
[----:B0-----:R-:W-:Y:S01]  /*b950*/  IMAD.MOV.U32 R7, RZ, RZ, R10 ;  /* 0x000000ffff077224 */ /* 0x001fe200078e000a */
[----:B------:R-:W-:Y:S01]  /*b960*/  IABS R10, R40 ;  /* 0x00000028000a7213 */ /* 0x000fe20000000000 */
[----:B------:R-:W-:-:S02]  /*b970*/  IMAD.MOV.U32 R40, RZ, RZ, R39 ;  /* 0x000000ffff287224 */ /* 0x000fc400078e0027 */
[----:B------:R-:W-:Y:S02]  /*b980*/  IMAD.MOV.U32 R39, RZ, RZ, R38 ;  /* 0x000000ffff277224 */ /* 0x000fe400078e0026 */
[----:B------:R-:W-:Y:S02]  /*b990*/  @!P1 IMAD.MOV R7, RZ, RZ, -R7 ;  /* 0x000000ffff079224 */ /* 0x000fe400078e0a07 */
[----:B------:R-:W-:Y:S02]  /*b9a0*/  IMAD.MOV.U32 R38, RZ, RZ, R37 ;  /* 0x000000ffff267224 */ /* 0x000fe400078e0025 */
[----:B------:R-:W-:Y:S02]  /*b9b0*/  IMAD.MOV.U32 R37, RZ, RZ, R36 ;  /* 0x000000ffff257224 */ /* 0x000fe400078e0024 */
[----:B------:R-:W-:Y:S02]  /*b9c0*/  IMAD.MOV.U32 R36, RZ, RZ, R35 ;  /* 0x000000ffff247224 */ /* 0x000fe400078e0023 */
[----:B----4-:R-:W-:-:S02]  /*b9d0*/  IMAD.MOV.U32 R34, RZ, RZ, R33 ;  /* 0x000000ffff227224 */ /* 0x010fc400078e0021 */
[----:B------:R-:W-:Y:S02]  /*b9e0*/  IMAD.MOV.U32 R33, RZ, RZ, R22 ;  /* 0x000000ffff217224 */ /* 0x000fe400078e0016 */
[----:B------:R-:W-:Y:S01]  /*b9f0*/  IMAD.MOV.U32 R35, RZ, RZ, R34 ;  /* 0x000000ffff237224 */ /* 0x000fe200078e0022 */
[----:B------:R-:W4:Y:S01]  /*ba00*/  LDL.LU R22, [R1+0xf8] ;  /* 0x0000f80001167983 */ /* 0x000f220000300800 */
[----:B------:R-:W-:Y:S02]  /*ba10*/  IMAD.MOV.U32 R34, RZ, RZ, R33 ;  /* 0x000000ffff227224 */ /* 0x000fe400078e0021 */
[----:B------:R-:W-:Y:S01]  /*ba20*/  IMAD.MOV.U32 R33, RZ, RZ, R24 ;  /* 0x000000ffff217224 */ /* 0x000fe200078e0018 */
[----:B------:R3:W-:Y:S04]  /*ba30*/  STL [R1+0x6f4], R7 ;  /* 0x0006f40701007387 */ /* 0x0007e80000100800 */
[----:B------:R-:W2:Y:S01]  /*ba40*/  LDL.LU R24, [R1+0x64] ;  /* 0x0000640001187983 */ /* 0x000ea20000300800 */
        /* <DEDUP_REMOVED lines=11> */
[----:B------:R-:W-:Y:S01]  /*bb00*/  ISETP.GT.U32.AND P1, PT, R0, R4, PT ;  /* 0x000000040000720c */ /* 0x000fe20003f24070 */
[----:B------:R-:W-:Y:S01]  /*bb10*/  IMAD.MOV.U32 R13, RZ, RZ, R9 ;  /* 0x000000ffff0d7224 */ /* 0x000fe200078e0009 */
[----:B------:R-:W-:Y:S02]  /*bb20*/  IABS R5, R42 ;  /* 0x0000002a00057213 */ /* 0x000fe40000000000 */
[----:B------:R-:W-:Y:S01]  /*bb30*/  ISETP.GE.AND P4, PT, R42, RZ, PT ;  /* 0x000000ff2a00720c */ /* 0x000fe20003f86270 */
[----:B------:R-:W-:-:S08]  /*bb40*/  @!P6 IMAD.MOV R13, RZ, RZ, -R13 ;  /* 0x000000ffff0de224 */ /* 0x000fd000078e0a0d */
[----:B------:R-:W-:-:S04]  /*bb50*/  @!P1 IMAD.IADD R4, R4, 0x1, -R0 ;  /* 0x0000000104049824 */ /* 0x000fc800078e0a00 */
[----:B------:R-:W-:Y:S02]  /*bb60*/  IMAD.MOV.U32 R14, RZ, RZ, R4 ;  /* 0x000000ffff0e7224 */ /* 0x000fe400078e0004 */
[----:B------:R-:W-:Y:S02]  /*bb70*/  IMAD.MOV.U32 R42, RZ, RZ, R39 ;  /* 0x000000ffff2a7224 */ /* 0x000fe400078e0027 */
[----:B------:R-:W-:Y:S02]  /*bb80*/  @!P2 IMAD.MOV R14, RZ, RZ, -R14 ;  /* 0x000000ffff0ea224 */ /* 0x000fe400078e0a0e */
[----:B------:R-:W-:Y:S02]  /*bb90*/  IMAD.MOV.U32 R39, RZ, RZ, R37 ;  /* 0x000000ffff277224 */ /* 0x000fe400078e0025 */
[----:B------:R-:W-:Y:S02]  /*bba0*/  IMAD.MOV.U32 R44, RZ, RZ, R38 ;  /* 0x000000ffff2c7224 */ /* 0x000fe400078e0026 */
[----:B-----5:R-:W-:-:S02]  /*bbb0*/  IMAD.MOV.U32 R38, RZ, RZ, R26 ;  /* 0x000000ffff267224 */ /* 0x020fc400078e001a */
[----:B------:R-:W-:Y:S02]  /*bbc0*/  IMAD.MOV.U32 R26, RZ, RZ, R55 ;  /* 0x000000ffff1a7224 */ /* 0x000fe400078e0037 */
[----:B--2---:R-:W-:Y:S02]  /*bbd0*/  IMAD.MOV.U32 R34, RZ, RZ, R24 ;  /* 0x000000ffff227224 */ /* 0x004fe400078e0018 */
[----:B------:R-:W2:Y:S04]  /*bbe0*/  LDL.LU R24, [R1+0x90] ;  /* 0x0000900001187983 */ /* 0x000ea80000300800 */
[----:B------:R-:W5:Y:S01]  /*bbf0*/  LDL.LU R40, [R1+0x48] ;  /* 0x0000480001287983 */ /* 0x000f620000300800 */
[----:B------:R-:W-:Y:S02]  /*bc00*/  IMAD.MOV.U32 R37, RZ, RZ, R34 ;  /* 0x000000ffff257224 */ /* 0x000fe400078e0022 */
[----:B------:R-:W-:Y:S01]  /*bc10*/  IMAD.MOV.U32 R34, RZ, RZ, R27 ;  /* 0x000000ffff227224 */ /* 0x000fe200078e001b */
[----:B------:R-:W4:Y:S01]  /*bc20*/  LDL.LU R46, [R1+0x4c] ;  /* 0x00004c00012e7983 */ /* 0x000f220000300800 */
[----:B------:R-:W-:-:S02]  /*bc30*/  IMAD.MOV.U32 R27, RZ, RZ, R23 ;  /* 0x000000ffff1b7224 */ /* 0x000fc400078e0017 */
[----:B------:R-:W-:Y:S01]  /*bc40*/  IMAD.MOV.U32 R23, RZ, RZ, R18 ;  /* 0x000000ffff177224 */ /* 0x000fe200078e0012 */
[----:B------:R0:W-:Y:S01]  /*bc50*/  STL [R1+0x6f8], R13 ;  /* 0x0006f80d01007387 */ /* 0x0001e20000100800 */
[----:B------:R-:W-:-:S03]  /*bc60*/  IMAD.MOV.U32 R18, RZ, RZ, R15 ;  /* 0x000000ffff127224 */ /* 0x000fc600078e000f */
[----:B------:R-:W-:Y:S04]  /*bc70*/  STL [R1+0x6fc], R14 ;  /* 0x0006fc0e01007387 */ /* 0x000fe80000100800 */
[----:B------:R-:W2:Y:S04]  /*bc80*/  LDL.LU R55, [R1+0xb4] ;  /* 0x0000b40001377983 */ /* 0x000ea80000300800 */
[----:B------:R-:W4:Y:S01]  /*bc90*/  LDL.LU R15, [R1+0x94] ;  /* 0x00009400010f7983 */ /* 0x000f220000300800 */
[----:B------:R-:W-:-:S04]  /*bca0*/  IMAD.HI.U32 R2, R25, R5, RZ ;  /* 0x0000000519027227 */ /* 0x000fc800078e00ff */
[----:B------:R-:W-:-:S04]  /*bcb0*/  IMAD.MOV R2, RZ, RZ, -R2 ;  /* 0x000000ffff027224 */ /* 0x000fc800078e0a02 */
[----:B------:R-:W-:Y:S02]  /*bcc0*/  IMAD R5, R0, R2, R5 ;  /* 0x0000000200057224 */ /* 0x000fe400078e0205 */
[----:B------:R-:W-:-:S03]  /*bcd0*/  IMAD.HI.U32 R12, R25, R10, RZ ;  /* 0x0000000a190c7227 */ /* 0x000fc600078e00ff */
[----:B------:R-:W-:Y:S01]  /*bce0*/  ISETP.GT.U32.AND P6, PT, R0, R5, PT ;  /* 0x000000050000720c */ /* 0x000fe20003fc4070 */
[----:B------:R-:W-:Y:S02]  /*bcf0*/  IMAD.MOV R12, RZ, RZ, -R12 ;  /* 0x000000ffff0c7224 */ /* 0x000fe400078e0a0c */
[----:B------:R-:W-:-:S04]  /*bd00*/  IMAD.HI.U32 R8, R25, R6, RZ ;  /* 0x0000000619087227 */ /* 0x000fc800078e00ff */
[----:B------:R-:W-:Y:S02]  /*bd10*/  IMAD R10, R0, R12, R10 ;  /* 0x0000000c000a7224 */ /* 0x000fe400078e020a */
[----:B------:R-:W-:-:S04]  /*bd20*/  IMAD.MOV R8, RZ, RZ, -R8 ;  /* 0x000000ffff087224 */ /* 0x000fc800078e0a08 */
        /* <DEDUP_REMOVED lines=10> */
[----:B------:R-:W-:Y:S02]  /*bdd0*/  ISETP.GT.U32.AND P6, PT, R0, R10, PT ;  /* 0x0000000a0000720c */ /* 0x000fe40003fc4070 */
[----:B---3--:R-:W-:Y:S01]  /*bde0*/  IABS R7, R47 ;  /* 0x0000002f00077213 */ /* 0x008fe20000000000 */
        /* <DEDUP_REMOVED lines=8> */
[----:B------:R-:W-:-:S04]  /*be70*/  IMAD.MOV R12, RZ, RZ, -R12 ;  /* 0x000000ffff0c7224 */ /* 0x000fc800078e0a0c */
[----:B------:R-:W-:Y:S02]  /*be80*/  IMAD R7, R0, R12, R7 ;  /* 0x0000000c00077224 */ /* 0x000fe400078e0207 */
[----:B------:R-:W-:-:S04]  /*be90*/  @!P1 IMAD.IADD R5, R5, 0x1, -R0 ;  /* 0x0000000105059824 */ /* 0x000fc800078e0a00 */
[----:B------:R-:W-:Y:S01]  /*bea0*/  IMAD.MOV.U32 R48, RZ, RZ, R5 ;  /* 0x000000ffff307224 */ /* 0x000fe200078e0005 */
[----:B------:R-:W-:Y:S01]  /*beb0*/  ISETP.GT.U32.AND P1, PT, R0, R9, PT ;  /* 0x000000090000720c */ /* 0x000fe20003f24070 */
[--C-:B------:R-:W-:Y:S02]  /*bec0*/  @!P2 IMAD.IADD R6, R6, 0x1, -R0.reuse ;  /* 0x000000010606a824 */ /* 0x100fe400078e0a00 */
[----:B------:R-:W-:Y:S02]  /*bed0*/  @!P6 IMAD.IADD R2, R2, 0x1, -R0 ;  /* 0x000000010202e824 */ /* 0x000fe400078e0a00 */
[----:B------:R-:W-:-:S03]  /*bee0*/  @!P3 IMAD.MOV R6, RZ, RZ, -R6 ;  /* 0x000000ffff06b224 */ /* 0x000fc600078e0a06 */
[----:B------:R-:W-:Y:S02]  /*bef0*/  ISETP.GT.U32.AND P3, PT, R0, R2, PT ;  /* 0x000000020000720c */ /* 0x000fe40003f64070 */
[----:B------:R-:W-:-:S03]  /*bf00*/  IABS R8, R41 ;  /* 0x0000002900087213 */ /* 0x000fc60000000000 */
[----:B------:R-:W-:Y:S01]  /*bf10*/  @!P1 IMAD.IADD R9, R9, 0x1, -R0 ;  /* 0x0000000109099824 */ /* 0x000fe200078e0a00 */
[----:B------:R-:W-:Y:S01]  /*bf20*/  ISETP.GE.AND P1, PT, R41, RZ, PT ;  /* 0x000000ff2900720c */ /* 0x000fe20003f26270 */
[----:B------:R-:W-:Y:S02]  /*bf30*/  IMAD.MOV.U32 R41, RZ, RZ, R39 ;  /* 0x000000ffff297224 */ /* 0x000fe400078e0027 */
[----:B------:R-:W-:Y:S02]  /*bf40*/  IMAD.MOV.U32 R39, RZ, RZ, R38 ;  /* 0x000000ffff277224 */ /* 0x000fe400078e0026 */
[----:B------:R-:W-:Y:S02]  /*bf50*/  @!P4 IMAD.MOV R48, RZ, RZ, -R48 ;  /* 0x000000ffff30c224 */ /* 0x000fe400078e0a30 */
[----:B------:R-:W-:Y:S02]  /*bf60*/  IMAD.MOV.U32 R38, RZ, RZ, R37 ;  /* 0x000000ffff267224 */ /* 0x000fe400078e0025 */
[----:B------:R-:W-:-:S02]  /*bf70*/  IMAD.MOV.U32 R37, RZ, RZ, R26 ;  /* 0x000000ffff257224 */ /* 0x000fc400078e001a */
[----:B------:R-:W-:Y:S01]  /*bf80*/  @!P3 IMAD.IADD R2, R2, 0x1, -R0 ;  /* 0x000000010202b824 */ /* 0x000fe200078e0a00 */
[----:B------:R-:W-:Y:S01]  /*bf90*/  ISETP.GE.AND P3, PT, R43, RZ, PT ;  /* 0x000000ff2b00720c */ /* 0x000fe20003f66270 */
[----:B------:R-:W-:Y:S01]  /*bfa0*/  IMAD.MOV.U32 R43, RZ, RZ, R39 ;  /* 0x000000ffff2b7224 */ /* 0x000fe200078e0027 */
[----:B------:R-:W-:Y:S01]  /*bfb0*/  STL [R1+0x704], R48 ;  /* 0x0007043001007387 */ /* 0x000fe20000100800 */
[----:B------:R-:W-:Y:S02]  /*bfc0*/  IMAD.MOV.U32 R39, RZ, RZ, R38 ;  /* 0x000000ffff277224 */ /* 0x000fe400078e0026 */
[----:B------:R-:W-:Y:S01]  /*bfd0*/  IMAD.MOV.U32 R38, RZ, RZ, R37 ;  /* 0x000000ffff267224 */ /* 0x000fe200078e0025 */
[----:B------:R-:W-:Y:S01]  /*bfe0*/  STL [R1+0x708], R6 ;  /* 0x0007080601007387 */ /* 0x000fe20000100800 */
[----:B------:R-:W-:Y:S02]  /*bff0*/  IMAD.MOV.U32 R37, RZ, RZ, R36 ;  /* 0x000000ffff257224 */ /* 0x000fe400078e0024 */
[----:B------:R-:W-:-:S02]  /*c000*/  IMAD.MOV.U32 R36, RZ, RZ, R27 ;  /* 0x000000ffff247224 */ /* 0x000fc400078e001b */
[----:B------:R-:W-:Y:S01]  /*c010*/  IMAD.MOV.U32 R27, RZ, RZ, R17 ;  /* 0x000000ffff1b7224 */ /* 0x000fe200078e0011 */
[----:B-----5:R-:W-:-:S05]  /*c020*/  IABS R12, R40 ;  /* 0x00000028000c7213 */ /* 0x020fca0000000000 */
[----:B------:R-:W-:-:S04]  /*c030*/  IMAD.HI.U32 R5, R25, R12, RZ ;  /* 0x0000000c19057227 */ /* 0x000fc800078e00ff */
[----:B------:R-:W-:-:S04]  /*c040*/  IMAD.MOV R5, RZ, RZ, -R5 ;  /* 0x000000ffff057224 */ /* 0x000fc800078e0a05 */
[----:B------:R-:W-:Y:S02]  /*c050*/  IMAD R5, R0, R5, R12 ;  /* 0x0000000500057224 */ /* 0x000fe400078e020c */
[----:B------:R-:W-:-:S04]  /*c060*/  IMAD.MOV.U32 R12, RZ, RZ, R10 ;  /* 0x000000ffff0c7224 */ /* 0x000fc800078e000a */
[----:B------:R-:W-:Y:S01]  /*c070*/  @!P0 IMAD.MOV R12, RZ, RZ, -R12 ;  /* 0x000000ffff0c8224 */ /* 0x000fe200078e0a0c */
[----:B------:R-:W-:Y:S01]  /*c080*/  ISETP.GT.U32.AND P0, PT, R0, R5, PT ;  /* 0x000000050000720c */ /* 0x000fe20003f04070 */
[----:B----4-:R-:W-:Y:S02]  /*c090*/  IMAD.MOV.U32 R26, RZ, RZ, R15 ;  /* 0x000000ffff1a7224 */ /* 0x010fe400078e000f */
[----:B--2---:R-:W-:Y:S01]  /*c0a0*/  IMAD.MOV.U32 R15, RZ, RZ, R55 ;  /* 0x000000ffff0f7224 */ /* 0x004fe200078e0037 */
        /* <DEDUP_REMOVED lines=43> */
[----:B------:R-:W-:Y:S01]  /*c360*/  @!P0 IMAD.MOV R5, RZ, RZ, -R5 ;  /* 0x000000ffff058224 */ /* 0x000fe200078e0a05 */
[----:B------:R-:W-:Y:S01]  /*c370*/  IABS R6, R42 ;  /* 0x0000002a00067213 */ /* 0x000fe20000000000 */
[--C-:B------:R-:W-:Y:S01]  /*c380*/  @!P6 IMAD.IADD R4, R4, 0x1, -R0.reuse ;  /* 0x000000010404e824 */ /* 0x100fe200078e0a00 */
[----:B------:R-:W-:Y:S01]  /*c390*/  ISETP.GE.AND P6, PT, R42, RZ, PT ;  /* 0x000000ff2a00720c */ /* 0x000fe20003fc6270 */
[----:B------:R-:W-:Y:S02]  /*c3a0*/  STL [R1+0x720], R8 ;  /* 0x0007200801007387 */ /* 0x000fe40000100800 */
[----:B------:R-:W-:Y:S01]  /*c3b0*/  @!P2 IMAD.IADD R10, R10, 0x1, -R0 ;  /* 0x000000010a0aa824 */ /* 0x000fe200078e0a00 */
[----:B------:R-:W-:Y:S01]  /*c3c0*/  ISETP.GE.AND P2, PT, R41, RZ, PT ;  /* 0x000000ff2900720c */ /* 0x000fe20003f46270 */
[----:B------:R-:W-:Y:S01]  /*c3d0*/  IMAD.MOV.U32 R41, RZ, RZ, R38 ;  /* 0x000000ffff297224 */ /* 0x000fe200078e0026 */
[----:B------:R0:W-:Y:S01]  /*c3e0*/  STL [R1+0x724], R2 ;  /* 0x0007240201007387 */ /* 0x0001e20000100800 */
[----:B------:R-:W-:-:S02]  /*c3f0*/  IMAD.MOV.U32 R38, RZ, RZ, R36 ;  /* 0x000000ffff267224 */ /* 0x000fc400078e0024 */
[----:B------:R-:W-:Y:S01]  /*c400*/  IMAD.MOV.U32 R36, RZ, RZ, R34 ;  /* 0x000000ffff247224 */ /* 0x000fe200078e0022 */
[----:B------:R-:W-:Y:S01]  /*c410*/  STL [R1+0x728], R5 ;  /* 0x0007280501007387 */ /* 0x000fe20000100800 */
[----:B------:R-:W-:-:S03]  /*c420*/  IMAD.MOV.U32 R34, RZ, RZ, R27 ;  /* 0x000000ffff227224 */ /* 0x000fc600078e001b */
[----:B------:R-:W5:Y:S01]  /*c430*/  LDL.LU R27, [R1+0xd8] ;  /* 0x0000d800011b7983 */ /* 0x000f620000300800 */
[----:B----4-:R-:W-:Y:S02]  /*c440*/  IMAD.MOV.U32 R42, RZ, RZ, R39 ;  /* 0x000000ffff2a7224 */ /* 0x010fe400078e0027 */
[----:B------:R-:W-:Y:S02]  /*c450*/  IMAD.MOV.U32 R39, RZ, RZ, R37 ;  /* 0x000000ffff277224 */ /* 0x000fe400078e0025 */
[----:B------:R-:W-:Y:S02]  /*c460*/  IMAD.MOV.U32 R37, RZ, RZ, R35 ;  /* 0x000000ffff257224 */ /* 0x000fe400078e0023 */
[----:B------:R-:W-:Y:S02]  /*c470*/  IMAD.MOV.U32 R35, RZ, RZ, R33 ;  /* 0x000000ffff237224 */ /* 0x000fe400078e0021 */
[----:B------:R-:W4:Y:S01]  /*c480*/  LDL.LU R33, [R1+0xb8] ;  /* 0x0000b80001217983 */ /* 0x000f220000300800 */
[----:B------:R-:W-:Y:S01]  /*c490*/  IABS R11, R46 ;  /* 0x0000002e000b7213 */ /* 0x000fe20000000000 */
[----:B------:R-:W-:Y:S01]  /*c4a0*/  IMAD.HI.U32 R13, R25, R6, RZ ;  /* 0x00000006190d7227 */ /* 0x000fe200078e00ff */
[----:B------:R-:W-:Y:S01]  /*c4b0*/  ISETP.GE.AND P3, PT, R45, RZ, PT ;  /* 0x000000ff2d00720c */ /* 0x000fe20003f66270 */
[----:B------:R-:W2:Y:S02]  /*c4c0*/  LDL.LU R47, [R1+0x74] ;  /* 0x00007400012f7983 */ /* 0x000ea40000300800 */
        /* <DEDUP_REMOVED lines=9> */
[----:B------:R-:W-:Y:S01]  /*c560*/  ISETP.GT.U32.AND P1, PT, R0, R11, PT ;  /* 0x0000000b0000720c */ /* 0x000fe20003f24070 */
[----:B------:R-:W-:Y:S01]  /*c570*/  @!P5 IMAD.IADD R6, R6, 0x1, -R0 ;  /* 0x000000010606d824 */ /* 0x000fe200078e0a00 */
[----:B------:R-:W-:Y:S01]  /*c580*/  ISETP.GT.U32.AND P5, PT, R0, R10, PT ;  /* 0x0000000a0000720c */ /* 0x000fe20003fa4070 */
[----:B0-----:R-:W-:-:S03]  /*c590*/  IMAD.HI.U32 R2, R25, R7, RZ ;  /* 0x0000000719027227 */ /* 0x001fc600078e00ff */
[----:B------:R-:W-:Y:S01]  /*c5a0*/  ISETP.GT.U32.AND P0, PT, R0, R6, PT ;  /* 0x000000060000720c */ /* 0x000fe20003f04070 */
[----:B------:R-:W-:Y:S01]  /*c5b0*/  IMAD.MOV R2, RZ, RZ, -R2 ;  /* 0x000000ffff027224 */ /* 0x000fe200078e0a02 */
[----:B------:R-:W-:-:S05]  /*c5c0*/  IABS R9, R40 ;  /* 0x0000002800097213 */ /* 0x000fca0000000000 */
[--C-:B------:R-:W-:Y:S01]  /*c5d0*/  @!P1 IMAD.IADD R11, R11, 0x1, -R0.reuse ;  /* 0x000000010b0b9824 */ /* 0x100fe200078e0a00 */
[----:B------:R-:W-:Y:S01]  /*c5e0*/  ISETP.GE.AND P1, PT, R44, RZ, PT ;  /* 0x000000ff2c00720c */ /* 0x000fe20003f26270 */
[----:B------:R-:W-:Y:S02]  /*c5f0*/  IMAD R7, R0, R2, R7 ;  /* 0x0000000200077224 */ /* 0x000fe400078e0207 */
[----:B------:R-:W-:Y:S02]  /*c600*/  @!P4 IMAD.MOV R11, RZ, RZ, -R11 ;  /* 0x000000ffff0bc224 */ /* 0x000fe400078e0a0b */
[----:B------:R-:W-:Y:S01]  /*c610*/  @!P5 IMAD.IADD R10, R10, 0x1, -R0 ;  /* 0x000000010a0ad824 */ /* 0x000fe200078e0a00 */
[----:B------:R-:W-:Y:S01]  /*c620*/  ISETP.GE.AND P5, PT, R40, RZ, PT ;  /* 0x000000ff2800720c */ /* 0x000fe20003fa6270 */
[----:B------:R-:W-:Y:S02]  /*c630*/  @!P3 IMAD.MOV R4, RZ, RZ, -R4 ;  /* 0x000000ffff04b224 */ /* 0x000fe400078e0a04 */
[----:B------:R-:W-:-:S02]  /*c640*/  IMAD.MOV.U32 R40, RZ, RZ, R39 ;  /* 0x000000ffff287224 */ /* 0x000fc400078e0027 */
[----:B------:R-:W-:Y:S01]  /*c650*/  IMAD.MOV.U32 R39, RZ, RZ, R38 ;  /* 0x000000ffff277224 */ /* 0x000fe200078e0026 */
[----:B------:R-:W-:Y:S01]  /*c660*/  STL [R1+0x730], R11 ;  /* 0x0007300b01007387 */ /* 0x000fe20000100800 */
[----:B------:R-:W-:Y:S01]  /*c670*/  IMAD.MOV.U32 R38, RZ, RZ, R37 ;  /* 0x000000ffff267224 */ /* 0x000fe200078e0025 */
[----:B------:R-:W-:Y:S01]  /*c680*/  ISETP.GT.U32.AND P4, PT, R0, R7, PT ;  /* 0x000000070000720c */ /* 0x000fe20003f84070 */
[----:B------:R-:W-:Y:S01]  /*c690*/  IMAD.MOV.U32 R37, RZ, RZ, R36 ;  /* 0x000000ffff257224 */ /* 0x000fe200078e0024 */
[----:B------:R0:W-:Y:S01]  /*c6a0*/  STL [R1+0x734], R4 ;  /* 0x0007340401007387 */ /* 0x0001e20000100800 */
[----:B------:R-:W-:Y:S02]  /*c6b0*/  IMAD.MOV.U32 R36, RZ, RZ, R35 ;  /* 0x000000ffff247224 */ /* 0x000fe400078e0023 */
[----:B------:R-:W-:Y:S02]  /*c6c0*/  IMAD.MOV.U32 R35, RZ, RZ, R34 ;  /* 0x000000ffff237224 */ /* 0x000fe400078e0022 */
[----:B------:R-:W-:Y:S01]  /*c6d0*/  @!P0 IMAD.IADD R6, R6, 0x1, -R0 ;  /* 0x0000000106068824 */ /* 0x000fe200078e0a00 */
[----:B------:R-:W-:Y:S01]  /*c6e0*/  ISETP.GE.AND P0, PT, R40, RZ, PT ;  /* 0x000000ff2800720c */ /* 0x000fe20003f06270 */
        /* <DEDUP_REMOVED lines=9> */
[----:B------:R-:W-:Y:S01]  /*c780*/  IMAD.MOV.U32 R38, RZ, RZ, R37 ;  /* 0x000000ffff267224 */ /* 0x000fe200078e0025 */
[----:B------:R-:W-:Y:S01]  /*c790*/  IABS R11, R40 ;  /* 0x00000028000b7213 */ /* 0x000fe20000000000 */
[----:B------:R-:W-:Y:S01]  /*c7a0*/  @!P4 IMAD.IADD R7, R7, 0x1, -R0 ;  /* 0x000000010707c824 */ /* 0x000fe200078e0a00 */
[----:B------:R-:W-:Y:S01]  /*c7b0*/  ISETP.GE.AND P4, PT, R40, RZ, PT ;  /* 0x000000ff2800720c */ /* 0x000fe20003f86270 */
[----:B----4-:R-:W-:Y:S02]  /*c7c0*/  IMAD.MOV.U32 R34, RZ, RZ, R33 ;  /* 0x000000ffff227224 */ /* 0x010fe400078e0021 */
[----:B------:R-:W-:Y:S02]  /*c7d0*/  IMAD.MOV.U32 R33, RZ, RZ, R24 ;  /* 0x000000ffff217224 */ /* 0x000fe400078e0018 */
[----:B------:R-:W-:Y:S02]  /*c7e0*/  IMAD.MOV.U32 R24, RZ, RZ, R23 ;  /* 0x000000ffff187224 */ /* 0x000fe400078e0017 */
[----:B------:R-:W-:-:S02]  /*c7f0*/  IMAD.MOV.U32 R23, RZ, RZ, R18 ;  /* 0x000000ffff177224 */ /* 0x000fc400078e0012 */
[----:B------:R-:W-:Y:S02]  /*c800*/  IMAD.MOV.U32 R18, RZ, RZ, R16 ;  /* 0x000000ffff127224 */ /* 0x000fe400078e0010 */
[----:B------:R-:W-:Y:S02]  /*c810*/  IMAD.MOV.U32 R36, RZ, RZ, R33 ;  /* 0x000000ffff247224 */ /* 0x000fe400078e0021 */
[----:B------:R-:W-:Y:S02]  /*c820*/  IMAD.MOV.U32 R16, RZ, RZ, R31 ;  /* 0x000000ffff107224 */ /* 0x000fe400078e001f */
[----:B------:R-:W-:Y:S02]  /*c830*/  IMAD.MOV.U32 R31, RZ, RZ, R52 ;  /* 0x000000ffff1f7224 */ /* 0x000fe400078e0034 */
[----:B------:R-:W4:Y:S01]  /*c840*/  LDL.LU R52, [R1+0x12c] ;  /* 0x00012c0001347983 */ /* 0x000f220000300800 */
[----:B------:R-:W-:Y:S02]  /*c850*/  IMAD.MOV.U32 R37, RZ, RZ, R36 ;  /* 0x000000ffff257224 */ /* 0x000fe400078e0024 */
[----:B------:R-:W-:Y:S01]  /*c860*/  IMAD.MOV.U32 R36, RZ, RZ, R20 ;  /* 0x000000ffff247224 */ /* 0x000fe200078e0014 */
[----:B------:R2:W-:Y:S04]  /*c870*/  STL [R1+0x738], R4 ;  /* 0x0007380401007387 */ /* 0x0005e80000100800 */
[----:B------:R-:W3:Y:S04]  /*c880*/  LDL.LU R33, [R1+0x98] ;  /* 0x0000980001217983 */ /* 0x000ee80000300800 */
[----:B------:R-:W5:Y:S04]  /*c890*/  LDL.LU R20, [R1+0xc8] ;  /* 0x0000c80001147983 */ /* 0x000f680000300800 */
[----:B------:R-:W4:Y:S01]  /*c8a0*/  LDL.LU R40, [R1+0x7c] ;  /* 0x00007c0001287983 */ /* 0x000f220000300800 */
[----:B------:R-:W-:Y:S01]  /*c8b0*/  IABS R8, R43 ;  /* 0x0000002b00087213 */ /* 0x000fe20000000000 */
[----:B------:R-:W-:-:S02]  /*c8c0*/  IMAD.MOV.U32 R13, RZ, RZ, R6 ;  /* 0x000000ffff0d7224 */ /* 0x000fc400078e0006 */
[C---:B------:R-:W-:Y:S01]  /*c8d0*/  IMAD.HI.U32 R12, R25.reuse, R10, RZ ;  /* 0x0000000a190c7227 */ /* 0x040fe200078e00ff */
[----:B------:R-:W-:Y:S01]  /*c8e0*/  ISETP.GT.U32.AND P1, PT, R0, R7, PT ;  /* 0x000000070000720c */ /* 0x000fe20003f24070 */
[----:B------:R-:W5:Y:S02]  /*c8f0*/  LDL.LU R46, [R1+0x80] ;  /* 0x00008000012e7983 */ /* 0x000f640000300800 */
[----:B------:R-:W-:-:S04]  /*c900*/  IMAD.HI.U32 R2, R25, R8, RZ ;  /* 0x0000000819027227 */ /* 0x000fc800078e00ff */
[----:B------:R-:W-:-:S04]  /*c910*/  IMAD.MOV R2, RZ, RZ, -R2 ;  /* 0x000000ffff027224 */ /* 0x000fc800078e0a02 */
[----:B------:R-:W-:Y:S02]  /*c920*/  IMAD R8, R0, R2, R8 ;  /* 0x0000000200087224 */ /* 0x000fe400078e0208 */
[----:B------:R-:W-:-:S03]  /*c930*/  @!P6 IMAD.MOV R13, RZ, RZ, -R13 ;  /* 0x000000ffff0de224 */ /* 0x000fc600078e0a0d */
[----:B------:R-:W-:Y:S01]  /*c940*/  ISETP.GT.U32.AND P6, PT, R0, R8, PT ;  /* 0x000000080000720c */ /* 0x000fe20003fc4070 */
[----:B------:R-:W-:-:S04]  /*c950*/  IMAD.MOV R12, RZ, RZ, -R12 ;  /* 0x000000ffff0c7224 */ /* 0x000fc800078e0a0c */
[----:B------:R-:W-:Y:S02]  /*c960*/  IMAD R10, R0, R12, R10 ;  /* 0x0000000c000a7224 */ /* 0x000fe400078e020a */
[----:B------:R-:W-:-:S06]  /*c970*/  IMAD.HI.U32 R5, R25, R9, RZ ;  /* 0x0000000919057227 */ /* 0x000fcc00078e00ff */
[----:B------:R-:W-:Y:S01]  /*c980*/  @!P6 IMAD.IADD R8, R8, 0x1, -R0 ;  /* 0x000000010808e824 */ /* 0x000fe200078e0a00 */
[----:B------:R-:W-:Y:S01]  /*c990*/  ISETP.GT.U32.AND P6, PT, R0, R10, PT ;  /* 0x0000000a0000720c */ /* 0x000fe20003fc4070 */
[----:B------:R-:W-:Y:S02]  /*c9a0*/  IMAD.MOV R5, RZ, RZ, -R5 ;  /* 0x000000ffff057224 */ /* 0x000fe400078e0a05 */
[----:B------:R-:W-:-:S04]  /*c9b0*/  IMAD.HI.U32 R6, R25, R11, RZ ;  /* 0x0000000b19067227 */ /* 0x000fc800078e00ff */
[C---:B------:R-:W-:Y:S01]  /*c9c0*/  IMAD R9, R0.reuse, R5, R9 ;  /* 0x0000000500097224 */ /* 0x040fe200078e0209 */
[----:B------:R-:W-:Y:S01]  /*c9d0*/  IABS R2, R41 ;  /* 0x0000002900027213 */ /* 0x000fe20000000000 */
[----:B------:R-:W-:Y:S02]  /*c9e0*/  @!P1 IMAD.IADD R7, R7, 0x1, -R0 ;  /* 0x0000000107079824 */ /* 0x000fe400078e0a00 */
[----:B------:R-:W-:Y:S01]  /*c9f0*/  IMAD.MOV R6, RZ, RZ, -R6 ;  /* 0x000000ffff067224 */ /* 0x000fe200078e0a06 */
[----:B------:R-:W-:Y:S01]  /*ca00*/  ISETP.GT.U32.AND P1, PT, R0, R9, PT ;  /* 0x000000090000720c */ /* 0x000fe20003f24070 */
[----:B------:R-:W-:Y:S02]  /*ca10*/  @!P6 IMAD.IADD R10, R10, 0x1, -R0 ;  /* 0x000000010a0ae824 */ /* 0x000fe400078e0a00 */
[C---:B------:R-:W-:Y:S02]  /*ca20*/  IMAD R6, R0.reuse, R6, R11 ;  /* 0x0000000600067224 */ /* 0x040fe400078e020b */
[----:B------:R-:W-:Y:S01]  /*ca30*/  IMAD.HI.U32 R11, R25, R2, RZ ;  /* 0x00000002190b7227 */ /* 0x000fe200078e00ff */
[----:B------:R-:W-:-:S03]  /*ca40*/  ISETP.GT.U32.AND P6, PT, R0, R10, PT ;  /* 0x0000000a0000720c */ /* 0x000fc60003fc4070 */
[----:B------:R-:W-:Y:S02]  /*ca50*/  IMAD.MOV R11, RZ, RZ, -R11 ;  /* 0x000000ffff0b7224 */ /* 0x000fe400078e0a0b */
[----:B------:R-:W-:Y:S02]  /*ca60*/  IMAD.MOV.U32 R14, RZ, RZ, R7 ;  /* 0x000000ffff0e7224 */ /* 0x000fe400078e0007 */
[----:B------:R-:W-:Y:S02]  /*ca70*/  @!P1 IMAD.IADD R9, R9, 0x1, -R0 ;  /* 0x0000000109099824 */ /* 0x000fe400078e0a00 */
[C---:B------:R-:W-:Y:S01]  /*ca80*/  IMAD R2, R0.reuse, R11, R2 ;  /* 0x0000000b00027224 */ /* 0x040fe200078e0202 */
[C---:B------:R-:W-:Y:S01]  /*ca90*/  ISETP.GT.U32.AND P1, PT, R0.reuse, R8, PT ;  /* 0x000000080000720c */ /* 0x040fe20003f24070 */
[----:B------:R-:W-:Y:S01]  /*caa0*/  @!P2 IMAD.MOV R14, RZ, RZ, -R14 ;  /* 0x000000ffff0ea224 */ /* 0x000fe200078e0a0e */
[----:B------:R-:W-:Y:S01]  /*cab0*/  ISETP.GT.U32.AND P2, PT, R0, R9, PT ;  /* 0x000000090000720c */ /* 0x000fe20003f44070 */
[----:B------:R-:W-:Y:S01]  /*cac0*/  @!P6 IMAD.IADD R10, R10, 0x1, -R0 ;  /* 0x000000010a0ae824 */ /* 0x000fe200078e0a00 */
[----:B------:R-:W-:-:S02]  /*cad0*/  ISETP.GT.U32.AND P6, PT, R0, R2, PT ;  /* 0x000000020000720c */ /* 0x000fc40003fc4070 */
[----:B--2---:R-:W-:-:S05]  /*cae0*/  IABS R4, R47 ;  /* 0x0000002f00047213 */ /* 0x004fca0000000000 */
[----:B------:R-:W-:-:S04]  /*caf0*/  IMAD.HI.U32 R12, R25, R4, RZ ;  /* 0x00000004190c7227 */ /* 0x000fc800078e00ff */
[----:B------:R-:W-:Y:S02]  /*cb00*/  IMAD.MOV R12, RZ, RZ, -R12 ;  /* 0x000000ffff0c7224 */ /* 0x000fe400078e0a0c */
[--C-:B------:R-:W-:Y:S01]  /*cb10*/  @!P1 IMAD.IADD R8, R8, 0x1, -R0.reuse ;  /* 0x0000000108089824 */ /* 0x100fe200078e0a00 */
[----:B------:R-:W-:Y:S01]  /*cb20*/  ISETP.GT.U32.AND P1, PT, R0, R6, PT ;  /* 0x000000060000720c */ /* 0x000fe20003f24070 */
[--C-:B------:R-:W-:Y:S02]  /*cb30*/  @!P2 IMAD.IADD R9, R9, 0x1, -R0.reuse ;  /* 0x000000010909a824 */ /* 0x100fe400078e0a00 */
[----:B------:R-:W-:Y:S02]  /*cb40*/  @!P6 IMAD.IADD R2, R2, 0x1, -R0 ;  /* 0x000000010202e824 */ /* 0x000fe400078e0a00 */
[C---:B------:R-:W-:Y:S01]  /*cb50*/  IMAD R4, R0.reuse, R12, R4 ;  /* 0x0000000c00047224 */ /* 0x040fe200078e0204 */
[----:B------:R-:W-:Y:S01]  /*cb60*/  ISETP.GE.AND P3, PT, R43, RZ, PT ;  /* 0x000000ff2b00720c */ /* 0x000fe20003f66270 */
[----:B------:R-:W-:Y:S01]  /*cb70*/  @!P5 IMAD.MOV R9, RZ, RZ, -R9 ;  /* 0x000000ffff09d224 */ /* 0x000fe200078e0a09 */
[----:B------:R-:W-:Y:S01]  /*cb80*/  ISETP.GT.U32.AND P5, PT, R0, R2, PT ;  /* 0x000000020000720c */ /* 0x000fe20003fa4070 */
[----:B------:R-:W-:-:S02]  /*cb90*/  IMAD.MOV.U32 R48, RZ, RZ, R8 ;  /* 0x000000ffff307224 */ /* 0x000fc400078e0008 */
[----:B------:R-:W-:Y:S02]  /*cba0*/  IMAD.MOV.U32 R43, RZ, RZ, R39 ;  /* 0x000000ffff2b7224 */ /* 0x000fe400078e0027 */
[----:B------:R-:W-:Y:S02]  /*cbb0*/  IMAD.MOV.U32 R44, RZ, RZ, R38 ;  /* 0x000000ffff2c7224 */ /* 0x000fe400078e0026 */
[----:B------:R-:W-:Y:S02]  /*cbc0*/  IMAD.MOV.U32 R39, RZ, RZ, R37 ;  /* 0x000000ffff277224 */ /* 0x000fe400078e0025 */
[----:B------:R-:W-:Y:S01]  /*cbd0*/  IMAD.MOV.U32 R38, RZ, RZ, R26 ;  /* 0x000000ffff267224 */ /* 0x000fe200078e001a */
[----:B------:R-:W-:Y:S01]  /*cbe0*/  IABS R5, R42 ;  /* 0x0000002a00057213 */ /* 0x000fe20000000000 */
[----:B------:R-:W-:Y:S01]  /*cbf0*/  @!P1 IMAD.IADD R6, R6, 0x1, -R0 ;  /* 0x0000000106069824 */ /* 0x000fe200078e0a00 */
[----:B------:R-:W-:Y:S01]  /*cc00*/  ISETP.GE.AND P1, PT, R42, RZ, PT ;  /* 0x000000ff2a00720c */ /* 0x000fe20003f26270 */
[----:B------:R-:W-:-:S02]  /*cc10*/  IMAD.MOV.U32 R42, RZ, RZ, R39 ;  /* 0x000000ffff2a7224 */ /* 0x000fc400078e0027 */
[----:B------:R-:W-:Y:S01]  /*cc20*/  IMAD.MOV.U32 R39, RZ, RZ, R38 ;  /* 0x000000ffff277224 */ /* 0x000fe200078e0026 */
[----:B------:R0:W-:Y:S01]  /*cc30*/  STL [R1+0x72c], R13 ;  /* 0x00072c0d01007387 */ /* 0x0001e20000100800 */
[----:B------:R-:W-:Y:S02]  /*cc40*/  @!P3 IMAD.MOV R48, RZ, RZ, -R48 ;  /* 0x000000ffff30b224 */ /* 0x000fe400078e0a30 */
[----:B------:R-:W-:Y:S01]  /*cc50*/  @!P5 IMAD.IADD R2, R2, 0x1, -R0 ;  /* 0x000000010202d824 */ /* 0x000fe200078e0a00 */
[----:B------:R-:W-:Y:S01]  /*cc60*/  ISETP.GE.AND P5, PT, R41, RZ, PT ;  /* 0x000000ff2900720c */ /* 0x000fe20003fa6270 */
[----:B------:R-:W-:Y:S01]  /*cc70*/  STL [R1+0x718], R14 ;  /* 0x0007180e01007387 */ /* 0x000fe20000100800 */
[----:B------:R-:W-:Y:S02]  /*cc80*/  IMAD.MOV.U32 R41, RZ, RZ, R39 ;  /* 0x000000ffff297224 */ /* 0x000fe400078e0027 */
[----:B------:R-:W-:Y:S01]  /*cc90*/  IMAD.MOV.U32 R26, RZ, RZ, R18 ;  /* 0x000000ffff1a7224 */ /* 0x000fe200078e0012 */
[----:B----4-:R-:W-:-:S05]  /*cca0*/  IABS R12, R40 ;  /* 0x00000028000c7213 */ /* 0x010fca0000000000 */
[----:B------:R-:W-:-:S04]  /*ccb0*/  IMAD.HI.U32 R8, R25, R12, RZ ;  /* 0x0000000c19087227 */ /* 0x000fc800078e00ff */
[----:B------:R-:W-:Y:S02]  /*ccc0*/  IMAD.MOV R8, RZ, RZ, -R8 ;  /* 0x000000ffff087224 */ /* 0x000fe400078e0a08 */
[----:B---3--:R-:W-:Y:S02]  /*ccd0*/  IMAD.MOV.U32 R37, RZ, RZ, R33 ;  /* 0x000000ffff257224 */ /* 0x008fe400078e0021 */
[----:B------:R-:W-:Y:S02]  /*cce0*/  IMAD.MOV.U32 R33, RZ, RZ, R32 ;  /* 0x000000ffff217224 */ /* 0x000fe400078e0020 */
[----:B------:R-:W-:Y:S02]  /*ccf0*/  IMAD.MOV.U32 R32, RZ, RZ, R56 ;  /* 0x000000ffff207224 */ /* 0x000fe400078e0038 */
[----:B------:R-:W-:Y:S01]  /*cd00*/  IMAD R8, R0, R8, R12 ;  /* 0x0000000800087224 */ /* 0x000fe200078e020c */
[----:B------:R-:W2:Y:S01]  /*cd10*/  LDL.LU R56, [R1+0xf0] ;  /* 0x0000f00001387983 */ /* 0x000ea20000300800 */
[----:B------:R-:W-:-:S02]  /*cd20*/  IMAD.MOV.U32 R12, RZ, RZ, R10 ;  /* 0x000000ffff0c7224 */ /* 0x000fc400078e000a */
[----:B------:R-:W-:Y:S01]  /*cd30*/  IMAD.MOV.U32 R38, RZ, RZ, R37 ;  /* 0x000000ffff267224 */ /* 0x000fe200078e0025 */
[----:B------:R-:W3:Y:S01]  /*cd40*/  LDL.LU R18, [R1+0x104] ;  /* 0x0001040001127983 */ /* 0x000ee20000300800 */
[----:B------:R-:W-:Y:S02]  /*cd50*/  IMAD.MOV.U32 R37, RZ, RZ, R36 ;  /* 0x000000ffff257224 */ /* 0x000fe400078e0024 */
[----:B------:R-:W-:Y:S02]  /*cd60*/  IMAD.MOV.U32 R36, RZ, RZ, R32 ;  /* 0x000000ffff247224 */ /* 0x000fe400078e0020 */
[----:B------:R-:W-:Y:S02]  /*cd70*/  @!P0 IMAD.MOV R12, RZ, RZ, -R12 ;  /* 0x000000ffff0c8224 */ /* 0x000fe400078e0a0c */
[----:B------:R-:W-:Y:S01]  /*cd80*/  IMAD.MOV.U32 R39, RZ, RZ, R38 ;  /* 0x000000ffff277224 */ /* 0x000fe200078e0026 */
[----:B------:R-:W-:Y:S01]  /*cd90*/  STL [R1+0x710], R48 ;  /* 0x0007103001007387 */ /* 0x000fe20000100800 */
[----:B------:R-:W-:-:S02]  /*cda0*/  IMAD.MOV.U32 R38, RZ, RZ, R37 ;  /* 0x000000ffff267224 */ /* 0x000fc400078e0025 */
[----:B------:R-:W-:Y:S01]  /*cdb0*/  IMAD.MOV.U32 R37, RZ, RZ, R36 ;  /* 0x000000ffff257224 */ /* 0x000fe200078e0024 */
[----:B------:R-:W-:Y:S01]  /*cdc0*/  STL [R1+0x700], R9 ;  /* 0x0007000901007387 */ /* 0x000fe20000100800 */
[----:B------:R-:W-:Y:S02]  /*cdd0*/  IMAD.MOV.U32 R36, RZ, RZ, R35 ;  /* 0x000000ffff247224 */ /* 0x000fe400078e0023 */
[----:B-----5:R-:W-:Y:S01]  /*cde0*/  IMAD.MOV.U32 R32, RZ, RZ, R20 ;  /* 0x000000ffff207224 */ /* 0x020fe200078e0014 */
[----:B------:R1:W-:Y:S01]  /*cdf0*/  STL [R1+0x6ec], R12 ;  /* 0x0006ec0c01007387 */ /* 0x0003e20000100800 */
[----:B------:R-:W-:Y:S02]  /*ce00*/  IMAD.MOV.U32 R35, RZ, RZ, R34 ;  /* 0x000000ffff237224 */ /* 0x000fe400078e0022 */
[----:B------:R-:W-:Y:S01]  /*ce10*/  IMAD.MOV.U32 R34, RZ, RZ, R19 ;  /* 0x000000ffff227224 */ /* 0x000fe200078e0013 */
[----:B------:R-:W4:Y:S04]  /*ce20*/  LDL.LU R20, [R1+0xfc] ;  /* 0x0000fc0001147983 */ /* 0x000f280000300800 */
[----:B------:R-:W5:Y:S01]  /*ce30*/  LDL.LU R19, [R1+0xc0] ;  /* 0x0000c00001137983 */ /* 0x000f620000300800 */
[----:B0-----:R-:W-:-:S04]  /*ce40*/  IMAD.HI.U32 R13, R25, R5, RZ ;  /* 0x00000005190d7227 */ /* 0x001fc800078e00ff */
[----:B------:R-:W-:-:S04]  /*ce50*/  IMAD.MOV R13, RZ, RZ, -R13 ;  /* 0x000000ffff0d7224 */ /* 0x000fc800078e0a0d */
[C---:B------:R-:W-:Y:S01]  /*ce60*/  IMAD R5, R0.reuse, R13, R5 ;  /* 0x0000000d00057224 */ /* 0x040fe200078e0205 */
[----:B------:R-:W-:-:S04]  /*ce70*/  ISETP.GT.U32.AND P2, PT, R0, R4, PT ;  /* 0x000000040000720c */ /* 0x000fc80003f44070 */
[C---:B------:R-:W-:Y:S02]  /*ce80*/  ISETP.GT.U32.AND P3, PT, R0.reuse, R5, PT ;  /* 0x000000050000720c */ /* 0x040fe40003f64070 */
[----:B------:R-:W-:-:S07]  /*ce90*/  ISETP.GT.U32.AND P0, PT, R0, R8, PT ;  /* 0x000000080000720c */ /* 0x000fce0003f04070 */
[----:B------:R-:W-:-:S04]  /*cea0*/  @!P2 IMAD.IADD R4, R4, 0x1, -R0 ;  /* 0x000000010404a824 */ /* 0x000fc800078e0a00 */
[----:B------:R-:W-:Y:S01]  /*ceb0*/  @!P3 IMAD.IADD R5, R5, 0x1, -R0 ;  /* 0x000000010505b824 */ /* 0x000fe200078e0a00 */
[----:B------:R-:W-:-:S04]  /*cec0*/  ISETP.GT.U32.AND P3, PT, R0, R6, PT ;  /* 0x000000060000720c */ /* 0x000fc80003f64070 */
[C---:B------:R-:W-:Y:S02]  /*ced0*/  ISETP.GT.U32.AND P2, PT, R0.reuse, R5, PT ;  /* 0x000000050000720c */ /* 0x040fe40003f44070 */
[----:B------:R-:W-:Y:S02]  /*cee0*/  ISETP.GT.U32.AND P6, PT, R0, R4, PT ;  /* 0x000000040000720c */ /* 0x000fe40003fc4070 */
[----:B------:R-:W-:Y:S01]  /*cef0*/  IABS R10, R44 ;  /* 0x0000002c000a7213 */ /* 0x000fe20000000000 */
[----:B------:R-:W-:Y:S01]  /*cf00*/  @!P0 IMAD.IADD R8, R8, 0x1, -R0 ;  /* 0x0000000108088824 */ /* 0x000fe200078e0a00 */
[----:B------:R-:W-:-:S03]  /*cf10*/  ISETP.GE.AND P0, PT, R40, RZ, PT ;  /* 0x000000ff2800720c */ /* 0x000fc60003f06270 */
[----:B------:R-:W-:Y:S02]  /*cf20*/  @!P3 IMAD.IADD R6, R6, 0x1, -R0 ;  /* 0x000000010606b824 */ /* 0x000fe400078e0a00 */
[----:B-1----:R-:W-:-:S04]  /*cf30*/  IMAD.HI.U32 R12, R25, R10, RZ ;  /* 0x0000000a190c7227 */ /* 0x002fc800078e00ff */
[----:B------:R-:W-:Y:S01]  /*cf40*/  @!P2 IMAD.IADD R5, R5, 0x1, -R0 ;  /* 0x000000010505a824 */ /* 0x000fe200078e0a00 */
[----:B------:R-:W-:Y:S01]  /*cf50*/  ISETP.GE.AND P2, PT, R47, RZ, PT ;  /* 0x000000ff2f00720c */ /* 0x000fe20003f46270 */
[----:B------:R-:W-:Y:S02]  /*cf60*/  IMAD.MOV.U32 R40, RZ, RZ, R39 ;  /* 0x000000ffff287224 */ /* 0x000fe400078e0027 */
[----:B------:R-:W-:Y:S02]  /*cf70*/  IMAD.MOV.U32 R39, RZ, RZ, R37 ;  /* 0x000000ffff277224 */ /* 0x000fe400078e0025 */
[----:B------:R-:W-:Y:S02]  /*cf80*/  @!P4 IMAD.MOV R6, RZ, RZ, -R6 ;  /* 0x000000ffff06c224 */ /* 0x000fe400078e0a06 */
[----:B------:R-:W-:Y:S02]  /*cf90*/  IMAD.MOV.U32 R37, RZ, RZ, R36 ;  /* 0x000000ffff257224 */ /* 0x000fe400078e0024 */
[----:B------:R-:W-:-:S02]  /*cfa0*/  @!P1 IMAD.MOV R5, RZ, RZ, -R5 ;  /* 0x000000ffff059224 */ /* 0x000fc400078e0a05 */
[----:B------:R-:W-:Y:S02]  /*cfb0*/  IMAD.MOV.U32 R36, RZ, RZ, R34 ;  /* 0x000000ffff247224 */ /* 0x000fe400078e0022 */
[----:B------:R-:W-:Y:S02]  /*cfc0*/  @!P6 IMAD.IADD R4, R4, 0x1, -R0 ;  /* 0x000000010404e824 */ /* 0x000fe400078e0a00 */
[----:B------:R-:W-:Y:S02]  /*cfd0*/  IMAD.MOV R12, RZ, RZ, -R12 ;  /* 0x000000ffff0c7224 */ /* 0x000fe400078e0a0c */
[----:B------:R-:W-:Y:S02]  /*cfe0*/  IMAD.MOV.U32 R34, RZ, RZ, R15 ;  /* 0x000000ffff227224 */ /* 0x000fe400078e000f */
[----:B------:R-:W3:Y:S01]  /*cff0*/  LDL.LU R15, [R1+0x108] ;  /* 0x00010800010f7983 */ /* 0x000ee20000300800 */
[----:B------:R-:W-:-:S03]  /*d000*/  IMAD R10, R0, R12, R10 ;  /* 0x0000000c000a7224 */ /* 0x000fc600078e020a */
[----:B------:R-:W-:Y:S04]  /*d010*/  STL [R1+0x6dc], R6 ;  /* 0x0006dc0601007387 */ /* 0x000fe80000100800 */
[----:B------:R0:W-:Y:S01]  /*d020*/  STL [R1+0x6d0], R5 ;  /* 0x0006d00501007387 */ /* 0x0001e20000100800 */
[----:B------:R-:W-:Y:S01]  /*d030*/  ISETP.GT.U32.AND P4, PT, R0, R8, PT ;  /* 0x000000080000720c */ /* 0x000fe20003f84070 */
[----:B0-----:R-:W-:-:S04]  /*d040*/  IMAD.MOV.U32 R5, RZ, RZ, R4 ;  /* 0x000000ffff057224 */ /* 0x001fc800078e0004 */
[----:B------:R-:W-:Y:S01]  /*d050*/  @!P2 IMAD.MOV R5, RZ, RZ, -R5 ;  /* 0x000000ffff05a224 */ /* 0x000fe200078e0a05 */
[----:B------:R-:W-:-:S07]  /*d060*/  ISETP.GT.U32.AND P2, PT, R0, R10, PT ;  /* 0x0000000a0000720c */ /* 0x000fce0003f44070 */
[----:B------:R-:W-:Y:S01]  /*d070*/  @!P4 IMAD.IADD R8, R8, 0x1, -R0 ;  /* 0x000000010808c824 */ /* 0x000fe200078e0a00 */
[----:B------:R-:W-:Y:S01]  /*d080*/  IABS R4, R42 ;  /* 0x0000002a00047213 */ /* 0x000fe20000000000 */
[----:B------:R-:W-:Y:S02]  /*d090*/  @!P5 IMAD.MOV R2, RZ, RZ, -R2 ;  /* 0x000000ffff02d224 */ /* 0x000fe400078e0a02 */
[----:B------:R-:W-:Y:S02]  /*d0a0*/  @!P0 IMAD.MOV R8, RZ, RZ, -R8 ;  /* 0x000000ffff088224 */ /* 0x000fe400078e0a08 */
[----:B------:R-:W-:Y:S01]  /*d0b0*/  @!P2 IMAD.IADD R10, R10, 0x1, -R0 ;  /* 0x000000010a0aa824 */ /* 0x000fe200078e0a00 */
[----:B------:R-:W-:Y:S01]  /*d0c0*/  ISETP.GE.AND P2, PT, R42, RZ, PT ;  /* 0x000000ff2a00720c */ /* 0x000fe20003f46270 */
[----:B------:R-:W-:Y:S02]  /*d0d0*/  IMAD.MOV.U32 R42, RZ, RZ, R39 ;  /* 0x000000ffff2a7224 */ /* 0x000fe400078e0027 */
[----:B------:R-:W-:-:S02]  /*d0e0*/  IMAD.MOV.U32 R39, RZ, RZ, R38 ;  /* 0x000000ffff277224 */ /* 0x000fc400078e0026 */
[----:B------:R-:W-:Y:S02]  /*d0f0*/  IMAD.MOV.U32 R38, RZ, RZ, R37 ;  /* 0x000000ffff267224 */ /* 0x000fe400078e0025 */
[----:B------:R-:W-:Y:S02]  /*d100*/  IMAD.MOV.U32 R37, RZ, RZ, R36 ;  /* 0x000000ffff257224 */ /* 0x000fe400078e0024 */
[----:B------:R-:W-:Y:S01]  /*d110*/  IMAD.MOV.U32 R36, RZ, RZ, R35 ;  /* 0x000000ffff247224 */ /* 0x000fe200078e0023 */
[----:B------:R-:W-:Y:S01]  /*d120*/  STL [R1+0x6c4], R5 ;  /* 0x0006c40501007387 */ /* 0x000fe20000100800 */
[----:B------:R-:W-:Y:S02]  /*d130*/  IMAD.MOV.U32 R35, RZ, RZ, R34 ;  /* 0x000000ffff237224 */ /* 0x000fe400078e0022 */
[----:B------:R-:W-:Y:S01]  /*d140*/  IMAD.MOV.U32 R34, RZ, RZ, R33 ;  /* 0x000000ffff227224 */ /* 0x000fe200078e0021 */
[----:B------:R0:W-:Y:S04]  /*d150*/  STL [R1+0x6b4], R2 ;  /* 0x0006b40201007387 */ /* 0x0001e80000100800 */
[----:B------:R-:W-:Y:S01]  /*d160*/  STL [R1+0x6a4], R8 ;  /* 0x0006a40801007387 */ /* 0x000fe20000100800 */
[----:B-----5:R-:W-:-:S02]  /*d170*/  IMAD.MOV.U32 R33, RZ, RZ, R19 ;  /* 0x000000ffff217224 */ /* 0x020fc400078e0013 */
[----:B------:R-:W-:Y:S02]  /*d180*/  IMAD.MOV.U32 R19, RZ, RZ, R17 ;  /* 0x000000ffff137224 */ /* 0x000fe400078e0011 */
[----:B------:R-:W5:Y:S01]  /*d190*/  LDL.LU R17, [R1+0x100] ;  /* 0x0001000001117983 */ /* 0x000f620000300800 */
[----:B------:R-:W-:Y:S02]  /*d1a0*/  IABS R11, R46 ;  /* 0x0000002e000b7213 */ /* 0x000fe40000000000 */
[----:B------:R-:W-:-:S03]  /*d1b0*/  IABS R7, R45 ;  /* 0x0000002d00077213 */ /* 0x000fc60000000000 */
[----:B------:R-:W-:-:S04]  /*d1c0*/  IMAD.HI.U32 R14, R25, R11, RZ ;  /* 0x0000000b190e7227 */ /* 0x000fc800078e00ff */
[----:B------:R-:W-:Y:S01]  /*d1d0*/  IMAD.HI.U32 R13, R25, R7, RZ ;  /* 0x00000007190d7227 */ /* 0x000fe200078e00ff */
[----:B------:R-:W-:-:S03]  /*d1e0*/  IABS R9, R43 ;  /* 0x0000002b00097213 */ /* 0x000fc60000000000 */
[----:B------:R-:W-:Y:S02]  /*d1f0*/  IMAD.MOV R14, RZ, RZ, -R14 ;  /* 0x000000ffff0e7224 */ /* 0x000fe400078e0a0e */
[----:B------:R-:W-:Y:S02]  /*d200*/  IMAD.MOV R13, RZ, RZ, -R13 ;  /* 0x000000ffff0d7224 */ /* 0x000fe400078e0a0d */
[C---:B------:R-:W-:Y:S02]  /*d210*/  IMAD R11, R0.reuse, R14, R11 ;  /* 0x0000000e000b7224 */ /* 0x040fe400078e020b */
[C---:B------:R-:W-:Y:S02]  /*d220*/  IMAD R7, R0.reuse, R13, R7 ;  /* 0x0000000d00077224 */ /* 0x040fe400078e0207 */
[----:B------:R-:W-:Y:S01]  /*d230*/  IMAD.HI.U32 R13, R25, R9, RZ ;  /* 0x00000009190d7227 */ /* 0x000fe200078e00ff */
[----:B------:R-:W-:-:S03]  /*d240*/  ISETP.GT.U32.AND P3, PT, R0, R11, PT ;  /* 0x0000000b0000720c */ /* 0x000fc60003f64070 */
[----:B------:R-:W-:Y:S01]  /*d250*/  IMAD.MOV R13, RZ, RZ, -R13 ;  /* 0x000000ffff0d7224 */ /* 0x000fe200078e0a0d */
[----:B------:R-:W-:-:S03]  /*d260*/  ISETP.GT.U32.AND P6, PT, R0, R7, PT ;  /* 0x000000070000720c */ /* 0x000fc60003fc4070 */
[----:B------:R-:W-:-:S05]  /*d270*/  IMAD R9, R0, R13, R9 ;  /* 0x0000000d00097224 */ /* 0x000fca00078e0209 */
[----:B------:R-:W-:Y:S01]  /*d280*/  ISETP.GT.U32.AND P4, PT, R0, R9, PT ;  /* 0x000000090000720c */ /* 0x000fe20003f84070 */
[----:B------:R-:W-:-:S04]  /*d290*/  @!P3 IMAD.IADD R11, R11, 0x1, -R0 ;  /* 0x000000010b0bb824 */ /* 0x000fc800078e0a00 */
[----:B------:R-:W-:Y:S01]  /*d2a0*/  @!P6 IMAD.IADD R7, R7, 0x1, -R0 ;  /* 0x000000010707e824 */ /* 0x000fe200078e0a00 */
[----:B------:R-:W-:-:S04]  /*d2b0*/  ISETP.GT.U32.AND P1, PT, R0, R11, PT ;  /* 0x0000000b0000720c */ /* 0x000fc80003f24070 */
[----:B------:R-:W-:Y:S02]  /*d2c0*/  ISETP.GT.U32.AND P6, PT, R0, R7, PT ;  /* 0x000000070000720c */ /* 0x000fe40003fc4070 */
[----:B------:R-:W-:Y:S01]  /*d2d0*/  ISETP.GE.AND P3, PT, R46, RZ, PT ;  /* 0x000000ff2e00720c */ /* 0x000fe20003f66270 */
[--C-:B------:R-:W-:Y:S01]  /*d2e0*/  @!P4 IMAD.IADD R9, R9, 0x1, -R0.reuse ;  /* 0x000000010909c824 */ /* 0x100fe200078e0a00 */
[C---:B------:R-:W-:Y:S01]  /*d2f0*/  ISETP.GT.U32.AND P4, PT, R0.reuse, R10, PT ;  /* 0x0000000a0000720c */ /* 0x040fe20003f84070 */
[----:B0-----:R-:W-:Y:S01]  /*d300*/  IMAD.HI.U32 R2, R25, R4, RZ ;  /* 0x0000000419027227 */ /* 0x001fe200078e00ff */
[----:B------:R-:W-:Y:S02]  /*d310*/  ISETP.GE.AND P5, PT, R45, RZ, PT ;  /* 0x000000ff2d00720c */ /* 0x000fe40003fa6270 */
[----:B------:R-:W-:Y:S01]  /*d320*/  IABS R5, R41 ;  /* 0x0000002900057213 */ /* 0x000fe20000000000 */
[----:B------:R-:W-:Y:S01]  /*d330*/  @!P1 IMAD.IADD R11, R11, 0x1, -R0 ;  /* 0x000000010b0b9824 */ /* 0x000fe200078e0a00 */
[----:B------:R-:W-:Y:S01]  /*d340*/  ISETP.GT.U32.AND P0, PT, R0, R9, PT ;  /* 0x000000090000720c */ /* 0x000fe20003f04070 */
[----:B------:R-:W-:Y:S01]  /*d350*/  IMAD.MOV R2, RZ, RZ, -R2 ;  /* 0x000000ffff027224 */ /* 0x000fe200078e0a02 */
[----:B------:R-:W-:Y:S01]  /*d360*/  ISETP.GE.AND P1, PT, R44, RZ, PT ;  /* 0x000000ff2c00720c */ /* 0x000fe20003f26270 */
[----:B------:R-:W-:Y:S01]  /*d370*/  IMAD.MOV.U32 R44, RZ, RZ, R39 ;  /* 0x000000ffff2c7224 */ /* 0x000fe200078e0027 */
[----:B------:R-:W-:Y:S01]  /*d380*/  IABS R6, R40 ;  /* 0x0000002800067213 */ /* 0x000fe20000000000 */
[----:B------:R-:W-:Y:S01]  /*d390*/  IMAD.MOV.U32 R39, RZ, RZ, R38 ;  /* 0x000000ffff277224 */ /* 0x000fe200078e0026 */
[----:B------:R-:W2:Y:S01]  /*d3a0*/  LDL.LU R45, [R1+0xa4] ;  /* 0x0000a400012d7983 */ /* 0x000ea20000300800 */
[----:B------:R-:W-:-:S02]  /*d3b0*/  @!P6 IMAD.IADD R7, R7, 0x1, -R0 ;  /* 0x000000010707e824 */ /* 0x000fc400078e0a00 */
[----:B------:R-:W-:Y:S02]  /*d3c0*/  IMAD.MOV.U32 R38, RZ, RZ, R37 ;  /* 0x000000ffff267224 */ /* 0x000fe400078e0025 */
[----:B------:R-:W-:Y:S02]  /*d3d0*/  IMAD R2, R0, R2, R4 ;  /* 0x0000000200027224 */ /* 0x000fe400078e0204 */
[----:B------:R-:W-:Y:S02]  /*d3e0*/  IMAD.MOV.U32 R37, RZ, RZ, R36 ;  /* 0x000000ffff257224 */ /* 0x000fe400078e0024 */
[----:B------:R-:W-:-:S04]  /*d3f0*/  IMAD.HI.U32 R4, R25, R5, RZ ;  /* 0x0000000519047227 */ /* 0x000fc800078e00ff */
[----:B------:R-:W-:Y:S02]  /*d400*/  IMAD.MOV.U32 R36, RZ, RZ, R35 ;  /* 0x000000ffff247224 */ /* 0x000fe400078e0023 */
[----:B------:R-:W-:Y:S02]  /*d410*/  IMAD.MOV.U32 R35, RZ, RZ, R34 ;  /* 0x000000ffff237224 */ /* 0x000fe400078e0022 */
[----:B------:R-:W-:Y:S02]  /*d420*/  @!P3 IMAD.MOV R11, RZ, RZ, -R11 ;  /* 0x000000ffff0bb224 */ /* 0x000fe400078e0a0b */
[----:B------:R-:W-:Y:S01]  /*d430*/  @!P4 IMAD.IADD R10, R10, 0x1, -R0 ;  /* 0x000000010a0ac824 */ /* 0x000fe200078e0a00 */
[----:B------:R-:W-:Y:S01]  /*d440*/  ISETP.GE.AND P4, PT, R40, RZ, PT ;  /* 0x000000ff2800720c */ /* 0x000fe20003f86270 */
[----:B------:R-:W-:Y:S02]  /*d450*/  IMAD.MOV.U32 R34, RZ, RZ, R33 ;  /* 0x000000ffff227224 */ /* 0x000fe400078e0021 */
[----:B------:R-:W-:-:S02]  /*d460*/  @!P5 IMAD.MOV R7, RZ, RZ, -R7 ;  /* 0x000000ffff07d224 */ /* 0x000fc400078e0a07 */
[----:B------:R-:W-:Y:S02]  /*d470*/  IMAD.MOV.U32 R33, RZ, RZ, R19 ;  /* 0x000000ffff217224 */ /* 0x000fe400078e0013 */
[----:B------:R-:W-:Y:S02]  /*d480*/  IMAD.MOV R4, RZ, RZ, -R4 ;  /* 0x000000ffff047224 */ /* 0x000fe400078e0a04 */
[----:B------:R-:W-:Y:S02]  /*d490*/  IMAD.MOV.U32 R40, RZ, RZ, R39 ;  /* 0x000000ffff287224 */ /* 0x000fe400078e0027 */
[----:B------:R-:W-:Y:S02]  /*d4a0*/  IMAD.MOV.U32 R39, RZ, RZ, R38 ;  /* 0x000000ffff277224 */ /* 0x000fe400078e0026 */
[----:B------:R-:W-:Y:S02]  /*d4b0*/  IMAD.MOV.U32 R38, RZ, RZ, R37 ;  /* 0x000000ffff267224 */ /* 0x000fe400078e0025 */
[----:B------:R-:W-:-:S02]  /*d4c0*/  IMAD.MOV.U32 R37, RZ, RZ, R36 ;  /* 0x000000ffff257224 */ /* 0x000fc400078e0024 */
[----:B------:R-:W-:Y:S01]  /*d4d0*/  IMAD R5, R0, R4, R5 ;  /* 0x0000000400057224 */ /* 0x000fe200078e0205 */
[----:B------:R-:W-:Y:S01]  /*d4e0*/  IABS R4, R40 ;  /* 0x0000002800047213 */ /* 0x000fe20000000000 */
[----:B------:R-:W-:Y:S01]  /*d4f0*/  @!P0 IMAD.IADD R9, R9, 0x1, -R0 ;  /* 0x0000000109098824 */ /* 0x000fe200078e0a00 */
[----:B------:R-:W-:Y:S01]  /*d500*/  ISETP.GE.AND P0, PT, R40, RZ, PT ;  /* 0x000000ff2800720c */ /* 0x000fe20003f06270 */
[----:B------:R-:W-:Y:S02]  /*d510*/  IMAD.MOV.U32 R36, RZ, RZ, R35 ;  /* 0x000000ffff247224 */ /* 0x000fe400078e0023 */
[----:B------:R-:W-:Y:S02]  /*d520*/  IMAD.MOV.U32 R35, RZ, RZ, R34 ;  /* 0x000000ffff237224 */ /* 0x000fe400078e0022 */
[----:B------:R-:W-:Y:S02]  /*d530*/  IMAD.MOV.U32 R40, RZ, RZ, R39 ;  /* 0x000000ffff287224 */ /* 0x000fe400078e0027 */
[----:B------:R-:W-:-:S02]  /*d540*/  IMAD.MOV.U32 R34, RZ, RZ, R33 ;  /* 0x000000ffff227224 */ /* 0x000fc400078e0021 */
[----:B------:R-:W-:Y:S02]  /*d550*/  IMAD.MOV.U32 R39, RZ, RZ, R38 ;  /* 0x000000ffff277224 */ /* 0x000fe400078e0026 */
[----:B------:R-:W-:Y:S02]  /*d560*/  IMAD.MOV.U32 R33, RZ, RZ, R32 ;  /* 0x000000ffff217224 */ /* 0x000fe400078e0020 */
        /* <DEDUP_REMOVED lines=9> */
[----:B-----5:R-:W-:-:S02]  /*d600*/  IMAD.MOV.U32 R19, RZ, RZ, R17 ;  /* 0x000000ffff137224 */ /* 0x020fc400078e0011 */
[----:B------:R-:W5:Y:S04]  /*d610*/  LDL.LU R17, [R1+0x10c] ;  /* 0x00010c0001117983 */ /* 0x000f680000300800 */
[----:B------:R-:W-:Y:S04]  /*d620*/  STL [R1+0x694], R11 ;  /* 0x0006940b01007387 */ /* 0x000fe80000100800 */
[----:B------:R0:W-:Y:S04]  /*d630*/  STL [R1+0x684], R7 ;  /* 0x0006840701007387 */ /* 0x0001e80000100800 */
[----:B------:R-:W4:Y:S01]  /*d640*/  LDL.LU R57, [R1+0xf4] ;  /* 0x0000f40001397983 */ /* 0x000f220000300800 */
[----:B0-----:R-:W-:-:S04]  /*d650*/  IMAD.MOV.U32 R7, RZ, RZ, R10 ;  /* 0x000000ffff077224 */ /* 0x001fc800078e000a */
[----:B------:R-:W-:-:S05]  /*d660*/  @!P1 IMAD.MOV R7, RZ, RZ, -R7 ;  /* 0x000000ffff079224 */ /* 0x000fca00078e0a07 */
[----:B------:R0:W-:Y:S04]  /*d670*/  STL [R1+0x678], R7 ;  /* 0x0006780701007387 */ /* 0x0001e80000100800 */
[----:B------:R-:W3:Y:S01]  /*d680*/  LDL.LU R27, [R1+0xe0] ;  /* 0x0000e000011b7983 */ /* 0x000ee20000300800 */
[----:B------:R-:W-:Y:S02]  /*d690*/  ISETP.GT.U32.AND P3, PT, R0, R2, PT ;  /* 0x000000020000720c */ /* 0x000fe40003f64070 */
[----:B------:R-:W-:Y:S01]  /*d6a0*/  ISETP.GE.AND P5, PT, R41, RZ, PT ;  /* 0x000000ff2900720c */ /* 0x000fe20003fa6270 */
[----:B------:R-:W-:Y:S01]  /*d6b0*/  IMAD.MOV.U32 R41, RZ, RZ, R38 ;  /* 0x000000ffff297224 */ /* 0x000fe200078e0026 */
[----:B------:R-:W-:Y:S01]  /*d6c0*/  ISETP.GE.AND P6, PT, R43, RZ, PT ;  /* 0x000000ff2b00720c */ /* 0x000fe20003fc6270 */
[----:B------:R-:W-:-:S02]  /*d6d0*/  IMAD.MOV.U32 R38, RZ, RZ, R36 ;  /* 0x000000ffff267224 */ /* 0x000fc400078e0024 */
        /* <DEDUP_REMOVED lines=8> */
[----:B------:R-:W-:Y:S01]  /*d760*/  IMAD.MOV.U32 R40, RZ, RZ, R39 ;  /* 0x000000ffff287224 */ /* 0x000fe200078e0027 */
[----:B------:R-:W5:Y:S01]  /*d770*/  LDL.LU R33, [R1+0xdc] ;  /* 0x0000dc0001217983 */ /* 0x000f620000300800 */
[----:B------:R-:W-:Y:S01]  /*d780*/  IMAD.MOV.U32 R39, RZ, RZ, R35 ;  /* 0x000000ffff277224 */ /* 0x000fe200078e0023 */
[----:B------:R-:W-:Y:S01]  /*d790*/  ISETP.GT.U32.AND P1, PT, R0, R2, PT ;  /* 0x000000020000720c */ /* 0x000fe20003f24070 */
[----:B------:R-:W-:Y:S02]  /*d7a0*/  IMAD.MOV.U32 R13, RZ, RZ, R9 ;  /* 0x000000ffff0d7224 */ /* 0x000fe400078e0009 */
[----:B------:R-:W-:-:S04]  /*d7b0*/  IMAD.HI.U32 R8, R25, R6, RZ ;  /* 0x0000000619087227 */ /* 0x000fc800078e00ff */
[----:B------:R-:W-:Y:S01]  /*d7c0*/  @!P6 IMAD.MOV R13, RZ, RZ, -R13 ;  /* 0x000000ffff0de224 */ /* 0x000fe200078e0a0d */
[----:B------:R-:W-:Y:S01]  /*d7d0*/  ISETP.GT.U32.AND P6, PT, R0, R5, PT ;  /* 0x000000050000720c */ /* 0x000fe20003fc4070 */
[----:B------:R-:W-:Y:S02]  /*d7e0*/  IMAD.MOV R8, RZ, RZ, -R8 ;  /* 0x000000ffff087224 */ /* 0x000fe400078e0a08 */
[----:B------:R-:W-:-:S04]  /*d7f0*/  IMAD.HI.U32 R12, R25, R4, RZ ;  /* 0x00000004190c7227 */ /* 0x000fc800078e00ff */
[----:B------:R-:W-:Y:S02]  /*d800*/  IMAD R6, R0, R8, R6 ;  /* 0x0000000800067224 */ /* 0x000fe400078e0206 */
[----:B------:R-:W-:Y:S02]  /*d810*/  IMAD.MOV R12, RZ, RZ, -R12 ;  /* 0x000000ffff0c7224 */ /* 0x000fe400078e0a0c */
[----:B------:R-:W-:Y:S01]  /*d820*/  @!P1 IMAD.IADD R2, R2, 0x1, -R0 ;  /* 0x0000000102029824 */ /* 0x000fe200078e0a00 */
[C---:B------:R-:W-:Y:S01]  /*d830*/  ISETP.GT.U32.AND P1, PT, R0.reuse, R6, PT ;  /* 0x000000060000720c */ /* 0x040fe20003f24070 */
[----:B------:R-:W-:Y:S02]  /*d840*/  IMAD R4, R0, R12, R4 ;  /* 0x0000000c00047224 */ /* 0x000fe400078e0204 */
[----:B------:R-:W-:-:S03]  /*d850*/  @!P6 IMAD.IADD R5, R5, 0x1, -R0 ;  /* 0x000000010505e824 */ /* 0x000fc600078e0a00 */
[----:B------:R-:W-:Y:S01]  /*d860*/  ISETP.GT.U32.AND P6, PT, R0, R4, PT ;  /* 0x000000040000720c */ /* 0x000fe20003fc4070 */
[----:B------:R-:W-:Y:S01]  /*d870*/  IMAD.HI.U32 R9, R25, R11, RZ ;  /* 0x0000000b19097227 */ /* 0x000fe200078e00ff */
[----:B--2---:R-:W-:-:S05]  /*d880*/  IABS R8, R45 ;  /* 0x0000002d00087213 */ /* 0x004fca0000000000 */
[----:B------:R-:W-:Y:S01]  /*d890*/  @!P1 IMAD.IADD R6, R6, 0x1, -R0 ;  /* 0x0000000106069824 */ /* 0x000fe200078e0a00 */
[----:B------:R-:W-:Y:S01]  /*d8a0*/  ISETP.GT.U32.AND P1, PT, R0, R5, PT ;  /* 0x000000050000720c */ /* 0x000fe20003f24070 */
[----:B------:R-:W-:Y:S01]  /*d8b0*/  IMAD.MOV R9, RZ, RZ, -R9 ;  /* 0x000000ffff097224 */ /* 0x000fe200078e0a09 */
[----:B------:R-:W-:-:S03]  /*d8c0*/  IABS R10, R43 ;  /* 0x0000002b000a7213 */ /* 0x000fc60000000000 */
[----:B------:R-:W-:Y:S01]  /*d8d0*/  @!P6 IMAD.IADD R4, R4, 0x1, -R0 ;  /* 0x000000010404e824 */ /* 0x000fe200078e0a00 */
[----:B0-----:R-:W-:Y:S01]  /*d8e0*/  IABS R7, R44 ;  /* 0x0000002c00077213 */ /* 0x001fe20000000000 */
[----:B------:R-:W-:Y:S02]  /*d8f0*/  IMAD.MOV.U32 R14, RZ, RZ, R2 ;  /* 0x000000ffff0e7224 */ /* 0x000fe400078e0002 */
[C---:B------:R-:W-:Y:S01]  /*d900*/  IMAD R9, R0.reuse, R9, R11 ;  /* 0x0000000900097224 */ /* 0x040fe200078e020b */
[----:B------:R-:W-:Y:S01]  /*d910*/  ISETP.GT.U32.AND P6, PT, R0, R4, PT ;  /* 0x000000040000720c */ /* 0x000fe20003fc4070 */
[----:B------:R-:W-:-:S04]  /*d920*/  IMAD.HI.U32 R11, R25, R10, RZ ;  /* 0x0000000a190b7227 */ /* 0x000fc800078e00ff */
[----:B------:R-:W-:Y:S01]  /*d930*/  @!P2 IMAD.MOV R14, RZ, RZ, -R14 ;  /* 0x000000ffff0ea224 */ /* 0x000fe200078e0a0e */
[----:B------:R-:W-:Y:S01]  /*d940*/  ISETP.GT.U32.AND P2, PT, R0, R6, PT ;  /* 0x000000060000720c */ /* 0x000fe20003f44070 */
[----:B------:R-:W-:-:S04]  /*d950*/  IMAD.HI.U32 R12, R25, R7, RZ ;  /* 0x00000007190c7227 */ /* 0x000fc800078e00ff */
[----:B------:R-:W-:Y:S02]  /*d960*/  @!P1 IMAD.IADD R5, R5, 0x1, -R0 ;  /* 0x0000000105059824 */ /* 0x000fe400078e0a00 */
[----:B---3--:R-:W-:Y:S02]  /*d970*/  IMAD.MOV.U32 R32, RZ, RZ, R27 ;  /* 0x000000ffff207224 */ /* 0x008fe400078e001b */
[----:B------:R-:W-:Y:S02]  /*d980*/  IMAD.MOV.U32 R27, RZ, RZ, R21 ;  /* 0x000000ffff1b7224 */ /* 0x000fe400078e0015 */
[----:B------:R-:W2:Y:S04]  /*d990*/  LDL.LU R21, [R1+0xe8] ;  /* 0x0000e80001157983 */ /* 0x000ea80000300800 */
[----:B------:R-:W3:Y:S04]  /*d9a0*/  LDL.LU R35, [R1+0xcc] ;  /* 0x0000cc0001237983 */ /* 0x000ee80000300800 */
[----:B------:R0:W-:Y:S01]  /*d9b0*/  STL [R1+0x660], R13 ;  /* 0x0006600d01007387 */ /* 0x0001e20000100800 */
[----:B------:R-:W-:-:S02]  /*d9c0*/  IMAD.MOV R11, RZ, RZ, -R11 ;  /* 0x000000ffff0b7224 */ /* 0x000fc400078e0a0b */
[----:B0-----:R-:W-:-:S04]  /*d9d0*/  IMAD.HI.U32 R13, R25, R8, RZ ;  /* 0x00000008190d7227 */ /* 0x001fc800078e00ff */
[----:B------:R-:W-:Y:S02]  /*d9e0*/  IMAD.MOV R13, RZ, RZ, -R13 ;  /* 0x000000ffff0d7224 */ /* 0x000fe400078e0a0d */
[----:B------:R-:W-:Y:S02]  /*d9f0*/  IMAD.MOV R12, RZ, RZ, -R12 ;  /* 0x000000ffff0c7224 */ /* 0x000fe400078e0a0c */
[C---:B------:R-:W-:Y:S02]  /*da00*/  IMAD R8, R0.reuse, R13, R8 ;  /* 0x0000000d00087224 */ /* 0x040fe400078e0208 */
[----:B------:R-:W-:Y:S01]  /*da10*/  IMAD.MOV.U32 R46, RZ, RZ, R5 ;  /* 0x000000ffff2e7224 */ /* 0x000fe200078e0005 */
[C---:B------:R-:W-:Y:S01]  /*da20*/  ISETP.GT.U32.AND P1, PT, R0.reuse, R9, PT ;  /* 0x000000090000720c */ /* 0x040fe20003f24070 */
[C---:B------:R-:W-:Y:S02]  /*da30*/  IMAD R10, R0.reuse, R11, R10 ;  /* 0x0000000b000a7224 */ /* 0x040fe400078e020a */
[C---:B------:R-:W-:Y:S01]  /*da40*/  IMAD R7, R0.reuse, R12, R7 ;  /* 0x0000000c00077224 */ /* 0x040fe200078e0207 */
[----:B------:R-:W-:Y:S01]  /*da50*/  IABS R12, R42 ;  /* 0x0000002a000c7213 */ /* 0x000fe20000000000 */
[----:B------:R-:W-:Y:S01]  /*da60*/  @!P5 IMAD.MOV R46, RZ, RZ, -R46 ;  /* 0x000000ffff2ed224 */ /* 0x000fe200078e0a2e */
[----:B------:R-:W-:Y:S01]  /*da70*/  ISETP.GT.U32.AND P5, PT, R0, R8, PT ;  /* 0x000000080000720c */ /* 0x000fe20003fa4070 */
[--C-:B------:R-:W-:Y:S01]  /*da80*/  @!P6 IMAD.IADD R4, R4, 0x1, -R0.reuse ;  /* 0x000000010404e824 */ /* 0x100fe200078e0a00 */
[----:B------:R-:W-:Y:S01]  /*da90*/  ISETP.GT.U32.AND P6, PT, R0, R10, PT ;  /* 0x0000000a0000720c */ /* 0x000fe20003fc4070 */
[----:B------:R-:W-:Y:S01]  /*daa0*/  @!P2 IMAD.IADD R6, R6, 0x1, -R0 ;  /* 0x000000010606a824 */ /* 0x000fe200078e0a00 */
[----:B------:R-:W-:Y:S01]  /*dab0*/  ISETP.GT.U32.AND P2, PT, R0, R7, PT ;  /* 0x000000070000720c */ /* 0x000fe20003f44070 */
[----:B------:R-:W-:Y:S01]  /*dac0*/  IMAD.HI.U32 R5, R25, R12, RZ ;  /* 0x0000000c19057227 */ /* 0x000fe200078e00ff */
[----:B------:R-:W-:-:S03]  /*dad0*/  IABS R11, R41 ;  /* 0x00000029000b7213 */ /* 0x000fc60000000000 */
[----:B------:R-:W-:Y:S02]  /*dae0*/  IMAD.MOV R5, RZ, RZ, -R5 ;  /* 0x000000ffff057224 */ /* 0x000fe400078e0a05 */
[----:B------:R-:W-:Y:S02]  /*daf0*/  @!P1 IMAD.IADD R9, R9, 0x1, -R0 ;  /* 0x0000000109099824 */ /* 0x000fe400078e0a00 */
[----:B------:R-:W-:Y:S02]  /*db00*/  IMAD R5, R0, R5, R12 ;  /* 0x0000000500057224 */ /* 0x000fe400078e020c */
[--C-:B------:R-:W-:Y:S01]  /*db10*/  @!P5 IMAD.IADD R8, R8, 0x1, -R0.reuse ;  /* 0x000000010808d824 */ /* 0x100fe200078e0a00 */
[----:B------:R0:W-:Y:S01]  /*db20*/  STL [R1+0x654], R14 ;  /* 0x0006540e01007387 */ /* 0x0001e20000100800 */
[----:B------:R-:W-:Y:S01]  /*db30*/  @!P6 IMAD.IADD R10, R10, 0x1, -R0 ;  /* 0x000000010a0ae824 */ /* 0x000fe200078e0a00 */
[----:B------:R-:W-:Y:S01]  /*db40*/  ISETP.GT.U32.AND P5, PT, R0, R9, PT ;  /* 0x000000090000720c */ /* 0x000fe20003fa4070 */
[----:B------:R-:W-:-:S02]  /*db50*/  IMAD.MOV.U32 R12, RZ, RZ, R4 ;  /* 0x000000ffff0c7224 */ /* 0x000fc400078e0004 */
[----:B------:R-:W-:Y:S01]  /*db60*/  @!P2 IMAD.IADD R7, R7, 0x1, -R0 ;  /* 0x000000010707a824 */ /* 0x000fe200078e0a00 */
[C---:B------:R-:W-:Y:S01]  /*db70*/  ISETP.GT.U32.AND P2, PT, R0.reuse, R8, PT ;  /* 0x000000080000720c */ /* 0x040fe20003f44070 */
[----:B------:R-:W-:Y:S02]  /*db80*/  @!P4 IMAD.MOV R6, RZ, RZ, -R6 ;  /* 0x000000ffff06c224 */ /* 0x000fe400078e0a06 */
[----:B0-----:R-:W-:Y:S01]  /*db90*/  IMAD.HI.U32 R14, R25, R11, RZ ;  /* 0x0000000b190e7227 */ /* 0x001fe200078e00ff */
[----:B------:R-:W-:-:S03]  /*dba0*/  ISETP.GT.U32.AND P4, PT, R0, R10, PT ;  /* 0x0000000a0000720c */ /* 0x000fc60003f84070 */
[----:B------:R-:W-:Y:S01]  /*dbb0*/  @!P0 IMAD.MOV R12, RZ, RZ, -R12 ;  /* 0x000000ffff0c8224 */ /* 0x000fe200078e0a0c */
[C---:B------:R-:W-:Y:S01]  /*dbc0*/  ISETP.GT.U32.AND P0, PT, R0.reuse, R5, PT ;  /* 0x000000050000720c */ /* 0x040fe20003f04070 */
[----:B------:R-:W-:Y:S01]  /*dbd0*/  IMAD.MOV R14, RZ, RZ, -R14 ;  /* 0x000000ffff0e7224 */ /* 0x000fe200078e0a0e */
[----:B------:R-:W-:Y:S02]  /*dbe0*/  ISETP.GE.AND P1, PT, R45, RZ, PT ;  /* 0x000000ff2d00720c */ /* 0x000fe40003f26270 */
[----:B------:R-:W-:Y:S01]  /*dbf0*/  IABS R2, R40 ;  /* 0x0000002800027213 */ /* 0x000fe20000000000 */
[C---:B------:R-:W-:Y:S01]  /*dc00*/  IMAD R11, R0.reuse, R14, R11 ;  /* 0x0000000e000b7224 */ /* 0x040fe200078e020b */
[C---:B------:R-:W-:Y:S01]  /*dc10*/  ISETP.GT.U32.AND P6, PT, R0.reuse, R7, PT ;  /* 0x000000070000720c */ /* 0x040fe20003fc4070 */
[----:B------:R-:W-:Y:S01]  /*dc20*/  STL [R1+0x648], R46 ;  /* 0x0006482e01007387 */ /* 0x000fe20000100800 */
[----:B------:R-:W-:Y:S02]  /*dc30*/  @!P5 IMAD.IADD R9, R9, 0x1, -R0 ;  /* 0x000000010909d824 */ /* 0x000fe400078e0a00 */
[----:B------:R-:W-:Y:S01]  /*dc40*/  IMAD.HI.U32 R13, R25, R2, RZ ;  /* 0x00000002190d7227 */ /* 0x000fe200078e00ff */
[----:B------:R0:W-:Y:S01]  /*dc50*/  STL [R1+0x638], R6 ;  /* 0x0006380601007387 */ /* 0x0001e20000100800 */
[----:B------:R-:W-:-:S02]  /*dc60*/  ISETP.GT.U32.AND P5, PT, R0, R11, PT ;  /* 0x0000000b0000720c */ /* 0x000fc40003fa4070 */
[--C-:B------:R-:W-:Y:S01]  /*dc70*/  @!P2 IMAD.IADD R8, R8, 0x1, -R0.reuse ;  /* 0x000000010808a824 */ /* 0x100fe200078e0a00 */
[----:B------:R-:W-:Y:S01]  /*dc80*/  ISETP.GE.AND P2, PT, R44, RZ, PT ;  /* 0x000000ff2c00720c */ /* 0x000fe20003f46270 */
[--C-:B------:R-:W-:Y:S01]  /*dc90*/  @!P4 IMAD.IADD R10, R10, 0x1, -R0.reuse ;  /* 0x000000010a0ac824 */ /* 0x100fe200078e0a00 */
[----:B------:R-:W-:Y:S01]  /*dca0*/  IABS R4, R38 ;  /* 0x0000002600047213 */ /* 0x000fe20000000000 */
[----:B------:R-:W-:Y:S01]  /*dcb0*/  @!P0 IMAD.IADD R5, R5, 0x1, -R0 ;  /* 0x0000000105058824 */ /* 0x000fe200078e0a00 */
[----:B0-----:R-:W-:Y:S01]  /*dcc0*/  IABS R6, R39 ;  /* 0x0000002700067213 */ /* 0x001fe20000000000 */
[----:B------:R-:W-:Y:S01]  /*dcd0*/  IMAD.MOV R13, RZ, RZ, -R13 ;  /* 0x000000ffff0d7224 */ /* 0x000fe200078e0a0d */
[----:B------:R0:W-:Y:S01]  /*dce0*/  STL [R1+0x62c], R12 ;  /* 0x00062c0c01007387 */ /* 0x0001e20000100800 */
[----:B------:R-:W-:Y:S01]  /*dcf0*/  ISETP.GE.AND P4, PT, R43, RZ, PT ;  /* 0x000000ff2b00720c */ /* 0x000fe20003f86270 */
[----:B------:R-:W-:Y:S01]  /*dd00*/  @!P3 IMAD.MOV R9, RZ, RZ, -R9 ;  /* 0x000000ffff09b224 */ /* 0x000fe200078e0a09 */
[----:B------:R-:W-:Y:S01]  /*dd10*/  ISETP.GT.U32.AND P3, PT, R0, R5, PT ;  /* 0x000000050000720c */ /* 0x000fe20003f64070 */
[----:B------:R-:W-:-:S02]  /*dd20*/  @!P1 IMAD.MOV R8, RZ, RZ, -R8 ;  /* 0x000000ffff089224 */ /* 0x000fc400078e0a08 */
[----:B------:R-:W-:Y:S02]  /*dd30*/  IMAD R2, R0, R13, R2 ;  /* 0x0000000d00027224 */ /* 0x000fe400078e0202 */
[----:B0-----:R-:W-:Y:S01]  /*dd40*/  IMAD.HI.U32 R12, R25, R6, RZ ;  /* 0x00000006190c7227 */ /* 0x001fe200078e00ff */
[----:B------:R0:W-:Y:S03]  /*dd50*/  STL [R1+0x618], R9 ;  /* 0x0006180901007387 */ /* 0x0001e60000100800 */
[----:B------:R-:W-:Y:S02]  /*dd60*/  @!P6 IMAD.IADD R7, R7, 0x1, -R0 ;  /* 0x000000010707e824 */ /* 0x000fe400078e0a00 */
[----:B------:R-:W-:Y:S02]  /*dd70*/  IMAD.MOV R12, RZ, RZ, -R12 ;  /* 0x000000ffff0c7224 */ /* 0x000fe400078e0a0c */
[----:B------:R-:W-:Y:S01]  /*dd80*/  IMAD.HI.U32 R13, R25, R4, RZ ;  /* 0x00000004190d7227 */ /* 0x000fe200078e00ff */
[----:B------:R1:W-:Y:S03]  /*dd90*/  STL [R1+0x60c], R8 ;  /* 0x00060c0801007387 */ /* 0x0003e60000100800 */
[----:B0-----:R-:W-:-:S02]  /*dda0*/  IMAD.MOV.U32 R9, RZ, RZ, R7 ;  /* 0x000000ffff097224 */ /* 0x001fc400078e0007 */
[----:B------:R-:W-:Y:S02]  /*ddb0*/  @!P5 IMAD.IADD R11, R11, 0x1, -R0 ;  /* 0x000000010b0bd824 */ /* 0x000fe400078e0a00 */
[C---:B------:R-:W-:Y:S02]  /*ddc0*/  IMAD R6, R0.reuse, R12, R6 ;  /* 0x0000000c00067224 */ /* 0x040fe400078e0206 */
[----:B------:R-:W-:Y:S02]  /*ddd0*/  IMAD.MOV R13, RZ, RZ, -R13 ;  /* 0x000000ffff0d7224 */ /* 0x000fe400078e0a0d */
[----:B-1----:R-:W-:Y:S01]  /*dde0*/  IMAD.MOV.U32 R8, RZ, RZ, R10 ;  /* 0x000000ffff087224 */ /* 0x002fe200078e000a */
[C---:B------:R-:W-:Y:S01]  /*ddf0*/  ISETP.GT.U32.AND P6, PT, R0.reuse, R2, PT ;  /* 0x000000020000720c */ /* 0x040fe20003fc4070 */
[----:B------:R-:W-:Y:S01]  /*de00*/  @!P2 IMAD.MOV R9, RZ, RZ, -R9 ;  /* 0x000000ffff09a224 */ /* 0x000fe200078e0a09 */
[C---:B------:R-:W-:Y:S01]  /*de10*/  ISETP.GT.U32.AND P1, PT, R0.reuse, R11, PT ;  /* 0x0000000b0000720c */ /* 0x040fe20003f24070 */
[C---:B------:R-:W-:Y:S01]  /*de20*/  IMAD R4, R0.reuse, R13, R4 ;  /* 0x0000000d00047224 */ /* 0x040fe200078e0204 */
[----:B------:R-:W-:Y:S01]  /*de30*/  IABS R7, R37 ;  /* 0x0000002500077213 */ /* 0x000fe20000000000 */
[----:B------:R-:W-:Y:S01]  /*de40*/  @!P4 IMAD.MOV R8, RZ, RZ, -R8 ;  /* 0x000000ffff08c224 */ /* 0x000fe200078e0a08 */
[----:B------:R-:W-:Y:S01]  /*de50*/  ISETP.GT.U32.AND P2, PT, R0, R6, PT ;  /* 0x000000060000720c */ /* 0x000fe20003f44070 */
[----:B------:R-:W-:Y:S01]  /*de60*/  STL [R1+0x5fc], R9 ;  /* 0x0005fc0901007387 */ /* 0x000fe20000100800 */
[----:B------:R-:W-:Y:S01]  /*de70*/  @!P3 IMAD.IADD R5, R5, 0x1, -R0 ;  /* 0x000000010505b824 */ /* 0x000fe200078e0a00 */
[----:B------:R-:W-:-:S02]  /*de80*/  ISETP.GE.AND P5, PT, R41, RZ, PT ;  /* 0x000000ff2900720c */ /* 0x000fc40003fa6270 */
[----:B------:R0:W-:Y:S01]  /*de90*/  STL [R1+0x5ec], R8 ;  /* 0x0005ec0801007387 */ /* 0x0001e20000100800 */
[----:B------:R-:W-:Y:S02]  /*dea0*/  ISETP.GT.U32.AND P3, PT, R0, R4, PT ;  /* 0x000000040000720c */ /* 0x000fe40003f64070 */
[----:B------:R-:W-:Y:S01]  /*deb0*/  ISETP.GE.AND P0, PT, R42, RZ, PT ;  /* 0x000000ff2a00720c */ /* 0x000fe20003f06270 */
[----:B0-----:R-:W-:-:S04]  /*dec0*/  IMAD.HI.U32 R8, R25, R7, RZ ;  /* 0x0000000719087227 */ /* 0x001fc800078e00ff */
[----:B------:R-:W-:Y:S02]  /*ded0*/  IMAD.MOV R8, RZ, RZ, -R8 ;  /* 0x000000ffff087224 */ /* 0x000fe400078e0a08 */
[--C-:B------:R-:W-:Y:S02]  /*dee0*/  @!P6 IMAD.IADD R2, R2, 0x1, -R0.reuse ;  /* 0x000000010202e824 */ /* 0x100fe400078e0a00 */
[--C-:B------:R-:W-:Y:S02]  /*def0*/  @!P1 IMAD.IADD R11, R11, 0x1, -R0.reuse ;  /* 0x000000010b0b9824 */ /* 0x100fe400078e0a00 */
[--C-:B------:R-:W-:Y:S02]  /*df00*/  @!P2 IMAD.IADD R6, R6, 0x1, -R0.reuse ;  /* 0x000000010606a824 */ /* 0x100fe400078e0a00 */
[C---:B------:R-:W-:Y:S01]  /*df10*/  IMAD R7, R0.reuse, R8, R7 ;  /* 0x0000000800077224 */ /* 0x040fe200078e0207 */
[----:B------:R-:W-:Y:S01]  /*df20*/  ISETP.GT.U32.AND P6, PT, R0, R2, PT ;  /* 0x000000020000720c */ /* 0x000fe20003fc4070 */
[----:B------:R-:W-:Y:S01]  /*df30*/  @!P3 IMAD.IADD R4, R4, 0x1, -R0 ;  /* 0x000000010404b824 */ /* 0x000fe200078e0a00 */
[C---:B------:R-:W-:Y:S01]  /*df40*/  ISETP.GT.U32.AND P3, PT, R0.reuse, R6, PT ;  /* 0x000000060000720c */ /* 0x040fe20003f64070 */
[----:B------:R-:W-:Y:S01]  /*df50*/  @!P5 IMAD.MOV R11, RZ, RZ, -R11 ;  /* 0x000000ffff0bd224 */ /* 0x000fe200078e0a0b */
[----:B------:R-:W-:-:S02]  /*df60*/  ISETP.GT.U32.AND P5, PT, R0, R7, PT ;  /* 0x000000070000720c */ /* 0x000fc40003fa4070 */
[----:B------:R-:W-:Y:S01]  /*df70*/  ISETP.GE.AND P4, PT, R40, RZ, PT ;  /* 0x000000ff2800720c */ /* 0x000fe20003f86270 */
[----:B------:R-:W-:Y:S01]  /*df80*/  @!P0 IMAD.MOV R5, RZ, RZ, -R5 ;  /* 0x000000ffff058224 */ /* 0x000fe200078e0a05 */
[----:B------:R-:W-:Y:S02]  /*df90*/  ISETP.GE.AND P1, PT, R39, RZ, PT ;  /* 0x000000ff2700720c */ /* 0x000fe40003f26270 */
[----:B------:R-:W-:Y:S02]  /*dfa0*/  ISETP.GT.U32.AND P0, PT, R0, R4, PT ;  /* 0x000000040000720c */ /* 0x000fe40003f04070 */
[----:B------:R-:W-:Y:S01]  /*dfb0*/  IABS R9, R36 ;  /* 0x0000002400097213 */ /* 0x000fe20000000000 */
[--C-:B------:R-:W-:Y:S01]  /*dfc0*/  @!P6 IMAD.IADD R2, R2, 0x1, -R0.reuse ;  /* 0x000000010202e824 */ /* 0x100fe200078e0a00 */
[----:B------:R-:W-:Y:S01]  /*dfd0*/  ISETP.GE.AND P6, PT, R38, RZ, PT ;  /* 0x000000ff2600720c */ /* 0x000fe20003fc6270 */
[--C-:B------:R-:W-:Y:S01]  /*dfe0*/  @!P3 IMAD.IADD R6, R6, 0x1, -R0.reuse ;  /* 0x000000010606b824 */ /* 0x100fe200078e0a00 */
[----:B------:R0:W-:Y:S01]  /*dff0*/  STL [R1+0x5e0], R5 ;  /* 0x0005e00501007387 */ /* 0x0001e20000100800 */
[----:B------:R-:W-:-:S02]  /*e000*/  @!P5 IMAD.IADD R7, R7, 0x1, -R0 ;  /* 0x000000010707d824 */ /* 0x000fc400078e0a00 */
[----:B------:R-:W-:Y:S02]  /*e010*/  @!P4 IMAD.MOV R2, RZ, RZ, -R2 ;  /* 0x000000ffff02c224 */ /* 0x000fe400078e0a02 */
[----:B------:R-:W-:Y:S01]  /*e020*/  @!P1 IMAD.MOV R6, RZ, RZ, -R6 ;  /* 0x000000ffff069224 */ /* 0x000fe200078e0a06 */
[----:B------:R-:W-:Y:S01]  /*e030*/  ISETP.GT.U32.AND P1, PT, R0, R7, PT ;  /* 0x000000070000720c */ /* 0x000fe20003f24070 */
[----:B0-----:R-:W-:Y:S01]  /*e040*/  IMAD.HI.U32 R5, R25, R9, RZ ;  /* 0x0000000919057227 */ /* 0x001fe200078e00ff */
[----:B------:R0:W-:Y:S03]  /*e050*/  STL [R1+0x5d8], R11 ;  /* 0x0005d80b01007387 */ /* 0x0001e60000100800 */
[----:B------:R-:W-:Y:S02]  /*e060*/  IMAD.MOV R5, RZ, RZ, -R5 ;  /* 0x000000ffff057224 */ /* 0x000fe400078e0a05 */
[----:B------:R-:W-:Y:S01]  /*e070*/  @!P0 IMAD.IADD R4, R4, 0x1, -R0 ;  /* 0x0000000104048824 */ /* 0x000fe200078e0a00 */
[----:B------:R-:W-:Y:S01]  /*e080*/  STL [R1+0x5d0], R2 ;  /* 0x0005d00201007387 */ /* 0x000fe20000100800 */
[----:B------:R-:W-:Y:S01]  /*e090*/  IMAD R9, R0, R5, R9 ;  /* 0x0000000500097224 */ /* 0x000fe200078e0209 */
[----:B------:R-:W-:-:S03]  /*e0a0*/  IABS R5, R27 ;  /* 0x0000001b00057213 */ /* 0x000fc60000000000 */
[----:B------:R-:W-:Y:S01]  /*e0b0*/  @!P1 IMAD.IADD R7, R7, 0x1, -R0 ;  /* 0x0000000107079824 */ /* 0x000fe200078e0a00 */
[----:B------:R-:W-:Y:S01]  /*e0c0*/  ISETP.GE.AND P2, PT, R37, RZ, PT ;  /* 0x000000ff2500720c */ /* 0x000fe20003f46270 */
[----:B------:R1:W-:Y:S01]  /*e0d0*/  STL [R1+0x5cc], R6 ;  /* 0x0005cc0601007387 */ /* 0x0003e20000100800 */
[----:B------:R-:W-:Y:S01]  /*e0e0*/  IABS R61, R34 ;  /* 0x00000022003d7213 */ /* 0x000fe20000000000 */
[----:B0-----:R-:W-:Y:S01]  /*e0f0*/  IMAD.MOV.U32 R11, RZ, RZ, R7 ;  /* 0x000000ffff0b7224 */ /* 0x001fe200078e0007 */
[----:B-1----:R-:W-:Y:S02]  /*e100*/  IABS R6, R26 ;  /* 0x0000001a00067213 */ /* 0x002fe40000000000 */
[----:B------:R-:W-:Y:S02]  /*e110*/  ISETP.GE.AND P4, PT, R36, RZ, PT ;  /* 0x000000ff2400720c */ /* 0x000fe40003f86270 */
[----:B-----5:R-:W-:-:S05]  /*e120*/  IABS R60, R33 ;  /* 0x00000021003c7213 */ /* 0x020fca0000000000 */
[----:B------:R-:W-:Y:S01]  /*e130*/  @!P2 IMAD.MOV R11, RZ, RZ, -R11 ;  /* 0x000000ffff0ba224 */ /* 0x000fe200078e0a0b */
[----:B------:R-:W-:Y:S01]  /*e140*/  ISETP.GE.AND P0, PT, R27, RZ, PT ;  /* 0x000000ff1b00720c */ /* 0x000fe20003f06270 */
[----:B------:R-:W-:Y:S01]  /*e150*/  IMAD.MOV.U32 R27, RZ, RZ, R23 ;  /* 0x000000ffff1b7224 */ /* 0x000fe200078e0017 */
[----:B------:R-:W-:-:S04]  /*e160*/  IABS R59, R32 ;  /* 0x00000020003b7213 */ /* 0x000fc80000000000 */
[----:B------:R-:W-:Y:S01]  /*e170*/  IABS R58, R27 ;  /* 0x0000001b003a7213 */ /* 0x000fe20000000000 */
[----:B----4-:R-:W-:Y:S01]  /*e180*/  IMAD.MOV.U32 R23, RZ, RZ, R57 ;  /* 0x000000ffff177224 */ /* 0x010fe200078e0039 */
[----:B------:R-:W-:Y:S01]  /*e190*/  ISETP.GE.AND P5, PT, R26, RZ, PT ;  /* 0x000000ff1a00720c */ /* 0x000fe20003fa6270 */
[----:B------:R-:W-:Y:S02]  /*e1a0*/  IMAD.MOV.U32 R26, RZ, RZ, R24 ;  /* 0x000000ffff1a7224 */ /* 0x000fe400078e0018 */
[----:B------:R-:W-:-:S03]  /*e1b0*/  IMAD.MOV.U32 R24, RZ, RZ, R56 ;  /* 0x000000ffff187224 */ /* 0x000fc600078e0038 */
[----:B------:R-:W-:Y:S02]  /*e1c0*/  IABS R56, R26 ;  /* 0x0000001a00387213 */ /* 0x000fe40000000000 */
[----:B---3--:R-:W-:-:S05]  /*e1d0*/  IABS R10, R35 ;  /* 0x00000023000a7213 */ /* 0x008fca0000000000 */
[----:B------:R-:W-:-:S04]  /*e1e0*/  IMAD.HI.U32 R8, R25, R10, RZ ;  /* 0x0000000a19087227 */ /* 0x000fc800078e00ff */
[----:B------:R-:W-:-:S04]  /*e1f0*/  IMAD.MOV R8, RZ, RZ, -R8 ;  /* 0x000000ffff087224 */ /* 0x000fc800078e0a08 */
[----:B------:R-:W-:Y:S02]  /*e200*/  IMAD R2, R0, R8, R10 ;  /* 0x0000000800027224 */ /* 0x000fe400078e020a */
[----:B------:R-:W-:-:S04]  /*e210*/  IMAD.MOV.U32 R10, RZ, RZ, R4 ;  /* 0x000000ffff0a7224 */ /* 0x000fc800078e0004 */
[----:B------:R-:W-:Y:S01]  /*e220*/  @!P6 IMAD.MOV R10, RZ, RZ, -R10 ;  /* 0x000000ffff0ae224 */ /* 0x000fe200078e0a0a */
[C---:B------:R-:W-:Y:S02]  /*e230*/  ISETP.GT.U32.AND P6, PT, R0.reuse, R9, PT ;  /* 0x000000090000720c */ /* 0x040fe40003fc4070 */
[----:B------:R-:W-:Y:S01]  /*e240*/  ISETP.GT.U32.AND P1, PT, R0, R2, PT ;  /* 0x000000020000720c */ /* 0x000fe20003f24070 */
[----:B------:R-:W-:-:S04]  /*e250*/  IMAD.HI.U32 R8, R25, R5, RZ ;  /* 0x0000000519087227 */ /* 0x000fc800078e00ff */
[----:B------:R-:W-:-:S06]  /*e260*/  IMAD.MOV R8, RZ, RZ, -R8 ;  /* 0x000000ffff087224 */ /* 0x000fcc00078e0a08 */
[--C-:B------:R-:W-:Y:S02]  /*e270*/  @!P6 IMAD.IADD R9, R9, 0x1, -R0.reuse ;  /* 0x000000010909e824 */ /* 0x100fe400078e0a00 */
[----:B------:R-:W-:Y:S02]  /*e280*/  IMAD R5, R0, R8, R5 ;  /* 0x0000000800057224 */ /* 0x000fe400078e0205 */
[----:B------:R-:W-:Y:S01]  /*e290*/  @!P1 IMAD.IADD R2, R2, 0x1, -R0 ;  /* 0x0000000102029824 */ /* 0x000fe200078e0a00 */
[C---:B------:R-:W-:Y:S01]  /*e2a0*/  ISETP.GT.U32.AND P1, PT, R0.reuse, R9, PT ;  /* 0x000000090000720c */ /* 0x040fe20003f24070 */
[C---:B------:R-:W-:Y:S01]  /*e2b0*/  IMAD.HI.U32 R4, R25.reuse, R6, RZ ;  /* 0x0000000619047227 */ /* 0x040fe200078e00ff */
[C---:B------:R-:W-:Y:S01]  /*e2c0*/  ISETP.GT.U32.AND P6, PT, R0.reuse, R5, PT ;  /* 0x000000050000720c */ /* 0x040fe20003fc4070 */
[----:B------:R0:W-:Y:S02]  /*e2d0*/  STL [R1+0x5c8], R10 ;  /* 0x0005c80a01007387 */ /* 0x0001e40000100800 */
[----:B------:R-:W-:Y:S01]  /*e2e0*/  IMAD.MOV R4, RZ, RZ, -R4 ;  /* 0x000000ffff047224 */ /* 0x000fe200078e0a04 */
[----:B------:R-:W-:Y:S01]  /*e2f0*/  ISETP.GT.U32.AND P2, PT, R0, R2, PT ;  /* 0x000000020000720c */ /* 0x000fe20003f44070 */
[----:B------:R-:W-:-:S04]  /*e300*/  IMAD.HI.U32 R8, R25, R60, RZ ;  /* 0x0000003c19087227 */ /* 0x000fc800078e00ff */
[----:B0-----:R-:W-:-:S04]  /*e310*/  IMAD.HI.U32 R10, R25, R61, RZ ;  /* 0x0000003d190a7227 */ /* 0x001fc800078e00ff */
[----:B------:R-:W-:Y:S02]  /*e320*/  IMAD.MOV R10, RZ, RZ, -R10 ;  /* 0x000000ffff0a7224 */ /* 0x000fe400078e0a0a */
[C---:B------:R-:W-:Y:S02]  /*e330*/  IMAD R4, R0.reuse, R4, R6 ;  /* 0x0000000400047224 */ /* 0x040fe400078e0206 */
[----:B------:R-:W-:Y:S02]  /*e340*/  @!P1 IMAD.IADD R9, R9, 0x1, -R0 ;  /* 0x0000000109099824 */ /* 0x000fe400078e0a00 */
[C---:B------:R-:W-:Y:S01]  /*e350*/  IMAD R61, R0.reuse, R10, R61 ;  /* 0x0000000a003d7224 */ /* 0x040fe200078e023d */
[----:B------:R-:W-:Y:S01]  /*e360*/  ISETP.GT.U32.AND P1, PT, R0, R4, PT ;  /* 0x000000040000720c */ /* 0x000fe20003f24070 */
[----:B------:R-:W-:Y:S02]  /*e370*/  IMAD.MOV R8, RZ, RZ, -R8 ;  /* 0x000000ffff087224 */ /* 0x000fe400078e0a08 */
[----:B------:R-:W-:-:S02]  /*e380*/  @!P6 IMAD.IADD R5, R5, 0x1, -R0 ;  /* 0x000000010505e824 */ /* 0x000fc400078e0a00 */
[----:B------:R-:W-:Y:S02]  /*e390*/  IMAD.MOV.U32 R10, RZ, RZ, R9 ;  /* 0x000000ffff0a7224 */ /* 0x000fe400078e0009 */
[C---:B------:R-:W-:Y:S01]  /*e3a0*/  IMAD R60, R0.reuse, R8, R60 ;  /* 0x00000008003c7224 */ /* 0x040fe200078e023c */
[C---:B------:R-:W-:Y:S01]  /*e3b0*/  ISETP.GT.U32.AND P6, PT, R0.reuse, R5, PT ;  /* 0x000000050000720c */ /* 0x040fe20003fc4070 */
[----:B------:R-:W-:Y:S01]  /*e3c0*/  @!P4 IMAD.MOV R10, RZ, RZ, -R10 ;  /* 0x000000ffff0ac224 */ /* 0x000fe200078e0a0a */
[----:B------:R-:W-:Y:S01]  /*e3d0*/  ISETP.GT.U32.AND P4, PT, R0, R61, PT ;  /* 0x0000003d0000720c */ /* 0x000fe20003f84070 */
[----:B------:R-:W-:-:S04]  /*e3e0*/  IMAD.HI.U32 R6, R25, R59, RZ ;  /* 0x0000003b19067227 */ /* 0x000fc800078e00ff */
[----:B------:R-:W-:Y:S01]  /*e3f0*/  @!P2 IMAD.IADD R2, R2, 0x1, -R0 ;  /* 0x000000010202a824 */ /* 0x000fe200078e0a00 */
[----:B------:R-:W-:Y:S01]  /*e400*/  ISETP.GT.U32.AND P2, PT, R0, R60, PT ;  /* 0x0000003c0000720c */ /* 0x000fe20003f44070 */
[----:B------:R-:W-:Y:S02]  /*e410*/  IMAD.MOV R6, RZ, RZ, -R6 ;  /* 0x000000ffff067224 */ /* 0x000fe400078e0a06 */
[----:B------:R-:W-:Y:S01]  /*e420*/  IMAD.HI.U32 R8, R25, R58, RZ ;  /* 0x0000003a19087227 */ /* 0x000fe200078e00ff */
[----:B--2---:R-:W-:-:S03]  /*e430*/  IABS R57, R21 ;  /* 0x0000001500397213 */ /* 0x004fc60000000000 */
[----:B------:R-:W-:Y:S02]  /*e440*/  IMAD R59, R0, R6, R59 ;  /* 0x00000006003b7224 */ /* 0x000fe400078e023b */
[----:B------:R-:W-:Y:S02]  /*e450*/  IMAD.MOV R8, RZ, RZ, -R8 ;  /* 0x000000ffff087224 */ /* 0x000fe400078e0a08 */
[--C-:B------:R-:W-:Y:S01]  /*e460*/  @!P1 IMAD.IADD R4, R4, 0x1, -R0.reuse ;  /* 0x0000000104049824 */ /* 0x100fe200078e0a00 */
[----:B------:R-:W-:Y:S01]  /*e470*/  ISETP.GE.AND P3, PT, R35, RZ, PT ;  /* 0x000000ff2300720c */ /* 0x000fe20003f66270 */
[----:B------:R-:W-:Y:S01]  /*e480*/  @!P6 IMAD.IADD R5, R5, 0x1, -R0 ;  /* 0x000000010505e824 */ /* 0x000fe200078e0a00 */
[C---:B------:R-:W-:Y:S01]  /*e490*/  ISETP.GT.U32.AND P6, PT, R0.reuse, R59, PT ;  /* 0x0000003b0000720c */ /* 0x040fe20003fc4070 */
[C---:B------:R-:W-:Y:S02]  /*e4a0*/  IMAD R58, R0.reuse, R8, R58 ;  /* 0x00000008003a7224 */ /* 0x040fe400078e023a */
[----:B------:R-:W-:Y:S01]  /*e4b0*/  @!P4 IMAD.IADD R61, R61, 0x1, -R0 ;  /* 0x000000013d3dc824 */ /* 0x000fe200078e0a00 */
[----:B------:R-:W-:Y:S01]  /*e4c0*/  ISETP.GT.U32.AND P4, PT, R0, R4, PT ;  /* 0x000000040000720c */ /* 0x000fe20003f84070 */
[----:B------:R-:W-:-:S04]  /*e4d0*/  IMAD.HI.U32 R7, R25, R57, RZ ;  /* 0x0000003919077227 */ /* 0x000fc800078e00ff */
[----:B------:R-:W-:Y:S01]  /*e4e0*/  @!P2 IMAD.IADD R60, R60, 0x1, -R0 ;  /* 0x000000013c3ca824 */ /* 0x000fe200078e0a00 */
[C---:B------:R-:W-:Y:S01]  /*e4f0*/  ISETP.GT.U32.AND P2, PT, R0.reuse, R61, PT ;  /* 0x0000003d0000720c */ /* 0x040fe20003f44070 */
[----:B------:R-:W-:Y:S01]  /*e500*/  @!P0 IMAD.MOV R5, RZ, RZ, -R5 ;  /* 0x000000ffff058224 */ /* 0x000fe200078e0a05 */
[C---:B------:R-:W-:Y:S01]  /*e510*/  ISETP.GT.U32.AND P0, PT, R0.reuse, R58, PT ;  /* 0x0000003a0000720c */ /* 0x040fe20003f04070 */
[----:B------:R-:W-:Y:S02]  /*e520*/  IMAD.MOV R7, RZ, RZ, -R7 ;  /* 0x000000ffff077224 */ /* 0x000fe400078e0a07 */
[----:B------:R-:W-:Y:S02]  /*e530*/  @!P3 IMAD.MOV R2, RZ, RZ, -R2 ;  /* 0x000000ffff02b224 */ /* 0x000fe400078e0a02 */
[C---:B------:R-:W-:Y:S01]  /*e540*/  IMAD R57, R0.reuse, R7, R57 ;  /* 0x0000000700397224 */ /* 0x040fe200078e0239 */
[----:B------:R-:W-:Y:S01]  /*e550*/  IABS R7, R24 ;  /* 0x0000001800077213 */ /* 0x000fe20000000000 */
[----:B------:R-:W-:Y:S01]  /*e560*/  IMAD.HI.U32 R6, R25, R56, RZ ;  /* 0x0000003819067227 */ /* 0x000fe200078e00ff */
[----:B------:R-:W-:Y:S03]  /*e570*/  STL [R1+0x5c4], R11 ;  /* 0x0005c40b01007387 */ /* 0x000fe60000100800 */
[--C-:B------:R-:W-:Y:S01]  /*e580*/  @!P6 IMAD.IADD R59, R59, 0x1, -R0.reuse ;  /* 0x000000013b3be824 */ /* 0x100fe200078e0a00 */
[----:B------:R-:W-:Y:S01]  /*e590*/  ISETP.GT.U32.AND P6, PT, R0, R60, PT ;  /* 0x0000003c0000720c */ /* 0x000fe20003fc4070 */
[----:B------:R-:W-:Y:S01]  /*e5a0*/  @!P4 IMAD.IADD R4, R4, 0x1, -R0 ;  /* 0x000000010404c824 */ /* 0x000fe200078e0a00 */
[----:B------:R-:W-:Y:S01]  /*e5b0*/  ISETP.GT.U32.AND P4, PT, R0, R57, PT ;  /* 0x000000390000720c */ /* 0x000fe20003f84070 */
[----:B------:R-:W-:Y:S01]  /*e5c0*/  STL [R1+0x5c0], R10 ;  /* 0x0005c00a01007387 */ /* 0x000fe20000100800 */
[----:B------:R-:W-:Y:S01]  /*e5d0*/  IMAD.MOV R6, RZ, RZ, -R6 ;  /* 0x000000ffff067224 */ /* 0x000fe200078e0a06 */
[----:B------:R-:W-:Y:S01]  /*e5e0*/  ISETP.GE.AND P1, PT, R34, RZ, PT ;  /* 0x000000ff2200720c */ /* 0x000fe20003f26270 */
[--C-:B------:R-:W-:Y:S01]  /*e5f0*/  @!P2 IMAD.IADD R61, R61, 0x1, -R0.reuse ;  /* 0x000000013d3da824 */ /* 0x100fe200078e0a00 */
[----:B------:R0:W-:Y:S01]  /*e600*/  STL [R1+0x24], R2 ;  /* 0x0000240201007387 */ /* 0x0001e20000100800 */
[----:B------:R-:W-:Y:S01]  /*e610*/  @!P0 IMAD.IADD R58, R58, 0x1, -R0 ;  /* 0x000000013a3a8824 */ /* 0x000fe200078e0a00 */
[----:B------:R-:W-:-:S02]  /*e620*/  ISETP.GE.AND P2, PT, R33, RZ, PT ;  /* 0x000000ff2100720c */ /* 0x000fc40003f46270 */
[----:B------:R1:W-:Y:S01]  /*e630*/  STL [R1+0x4], R5 ;  /* 0x0000040501007387 */ /* 0x0003e20000100800 */
[C---:B------:R-:W-:Y:S02]  /*e640*/  IMAD R56, R0.reuse, R6, R56 ;  /* 0x0000000600387224 */ /* 0x040fe400078e0238 */
[----:B------:R-:W-:Y:S01]  /*e650*/  @!P5 IMAD.MOV R4, RZ, RZ, -R4 ;  /* 0x000000ffff04d224 */ /* 0x000fe200078e0a04 */
[----:B0-----:R-:W-:Y:S01]  /*e660*/  IABS R2, R23 ;  /* 0x0000001700027213 */ /* 0x001fe20000000000 */
[----:B-1----:R-:W-:Y:S01]  /*e670*/  IMAD.HI.U32 R5, R25, R7, RZ ;  /* 0x0000000719057227 */ /* 0x002fe200078e00ff */
[----:B------:R-:W-:-:S03]  /*e680*/  ISETP.GT.U32.AND P5, PT, R0, R58, PT ;  /* 0x0000003a0000720c */ /* 0x000fc60003fa4070 */
[----:B------:R-:W-:Y:S02]  /*e690*/  IMAD.MOV R6, RZ, RZ, -R5 ;  /* 0x000000ffff067224 */ /* 0x000fe400078e0a05 */
[----:B------:R-:W-:-:S04]  /*e6a0*/  IMAD.HI.U32 R5, R25, R2, RZ ;  /* 0x0000000219057227 */ /* 0x000fc800078e00ff */
[--C-:B------:R-:W-:Y:S02]  /*e6b0*/  @!P6 IMAD.IADD R60, R60, 0x1, -R0.reuse ;  /* 0x000000013c3ce824 */ /* 0x100fe400078e0a00 */
[----:B------:R-:W-:Y:S02]  /*e6c0*/  @!P4 IMAD.IADD R57, R57, 0x1, -R0 ;  /* 0x000000013939c824 */ /* 0x000fe400078e0a00 */
[C---:B------:R-:W-:Y:S02]  /*e6d0*/  IMAD R7, R0.reuse, R6, R7 ;  /* 0x0000000600077224 */ /* 0x040fe400078e0207 */
[----:B------:R-:W-:Y:S01]  /*e6e0*/  IMAD.MOV R5, RZ, RZ, -R5 ;  /* 0x000000ffff057224 */ /* 0x000fe200078e0a05 */
[----:B------:R-:W-:Y:S01]  /*e6f0*/  ISETP.GE.AND P4, PT, R21, RZ, PT ;  /* 0x000000ff1500720c */ /* 0x000fe20003f86270 */
[----:B------:R0:W-:Y:S01]  /*e700*/  STL [R1], R4 ;  /* 0x0000000401007387 */ /* 0x0001e20000100800 */
[----:B------:R-:W-:Y:S01]  /*e710*/  @!P1 IMAD.MOV R61, RZ, RZ, -R61 ;  /* 0x000000ffff3d9224 */ /* 0x000fe200078e0a3d */
[C---:B------:R-:W-:Y:S01]  /*e720*/  ISETP.GT.U32.AND P6, PT, R0.reuse, R56, PT ;  /* 0x000000380000720c */ /* 0x040fe20003fc4070 */
[----:B------:R-:W-:Y:S01]  /*e730*/  @!P2 IMAD.MOV R60, RZ, RZ, -R60 ;  /* 0x000000ffff3ca224 */ /* 0x000fe200078e0a3c */
[C---:B------:R-:W-:Y:S01]  /*e740*/  ISETP.GT.U32.AND P1, PT, R0.reuse, R57, PT ;  /* 0x000000390000720c */ /* 0x040fe20003f24070 */
[C---:B------:R-:W-:Y:S01]  /*e750*/  IMAD R21, R0.reuse, R5, R2 ;  /* 0x0000000500157224 */ /* 0x040fe200078e0202 */
[----:B------:R-:W-:Y:S01]  /*e760*/  ISETP.GT.U32.AND P2, PT, R0, R7, PT ;  /* 0x000000070000720c */ /* 0x000fe20003f44070 */
[----:B------:R-:W-:Y:S01]  /*e770*/  @!P5 IMAD.IADD R58, R58, 0x1, -R0 ;  /* 0x000000013a3ad824 */ /* 0x000fe200078e0a00 */
[----:B0-----:R-:W-:-:S02]  /*e780*/  IABS R4, R22 ;  /* 0x0000001600047213 */ /* 0x001fc40000000000 */
[----:B------:R-:W-:-:S03]  /*e790*/  ISETP.GT.U32.AND P5, PT, R0, R21, PT ;  /* 0x000000150000720c */ /* 0x000fc60003fa4070 */
[----:B------:R-:W-:-:S04]  /*e7a0*/  IMAD.HI.U32 R2, R25, R4, RZ ;  /* 0x0000000419027227 */ /* 0x000fc800078e00ff */
[----:B------:R-:W-:Y:S01]  /*e7b0*/  IMAD.MOV R37, RZ, RZ, -R2 ;  /* 0x000000ffff257224 */ /* 0x000fe200078e0a02 */
[----:B------:R-:W-:Y:S01]  /*e7c0*/  ISETP.GE.AND P0, PT, R27, RZ, PT ;  /* 0x000000ff1b00720c */ /* 0x000fe20003f06270 */
[--C-:B------:R-:W-:Y:S02]  /*e7d0*/  @!P6 IMAD.IADD R56, R56, 0x1, -R0.reuse ;  /* 0x000000013838e824 */ /* 0x100fe400078e0a00 */
[--C-:B------:R-:W-:Y:S02]  /*e7e0*/  @!P1 IMAD.IADD R57, R57, 0x1, -R0.reuse ;  /* 0x0000000139399824 */ /* 0x100fe400078e0a00 */
[----:B------:R-:W-:Y:S02]  /*e7f0*/  @!P2 IMAD.IADD R7, R7, 0x1, -R0 ;  /* 0x000000010707a824 */ /* 0x000fe400078e0a00 */
[C---:B------:R-:W-:Y:S01]  /*e800*/  IMAD R37, R0.reuse, R37, R4 ;  /* 0x0000002500257224 */ /* 0x040fe200078e0204 */
[C---:B------:R-:W-:Y:S01]  /*e810*/  ISETP.GT.U32.AND P6, PT, R0.reuse, R56, PT ;  /* 0x000000380000720c */ /* 0x040fe20003fc4070 */
[----:B------:R-:W-:Y:S01]  /*e820*/  @!P5 IMAD.IADD R21, R21, 0x1, -R0 ;  /* 0x000000011515d824 */ /* 0x000fe200078e0a00 */
[C---:B------:R-:W-:Y:S01]  /*e830*/  ISETP.GT.U32.AND P5, PT, R0.reuse, R7, PT ;  /* 0x000000070000720c */ /* 0x040fe20003fa4070 */
[----:B------:R-:W-:Y:S01]  /*e840*/  @!P4 IMAD.MOV R57, RZ, RZ, -R57 ;  /* 0x000000ffff39c224 */ /* 0x000fe200078e0a39 */
[----:B------:R-:W-:-:S02]  /*e850*/  ISETP.GT.U32.AND P4, PT, R0, R37, PT ;  /* 0x000000250000720c */ /* 0x000fc40003f84070 */
[----:B------:R-:W-:Y:S01]  /*e860*/  ISETP.GE.AND P1, PT, R24, RZ, PT ;  /* 0x000000ff1800720c */ /* 0x000fe20003f26270 */
[----:B------:R-:W-:Y:S01]  /*e870*/  @!P0 IMAD.MOV R58, RZ, RZ, -R58 ;  /* 0x000000ffff3a8224 */ /* 0x000fe200078e0a3a */
[C---:B------:R-:W-:Y:S02]  /*e880*/  ISETP.GT.U32.AND P3, PT, R0.reuse, R59, PT ;  /* 0x0000003b0000720c */ /* 0x040fe40003f64070 */
[----:B------:R-:W-:Y:S02]  /*e890*/  IABS R46, R20 ;  /* 0x00000014002e7213 */ /* 0x000fe40000000000 */
[----:B------:R-:W-:Y:S02]  /*e8a0*/  IABS R5, R19 ;  /* 0x0000001300057213 */ /* 0x000fe40000000000 */
[----:B------:R-:W-:Y:S01]  /*e8b0*/  ISETP.GT.U32.AND P0, PT, R0, R21, PT ;  /* 0x000000150000720c */ /* 0x000fe20003f04070 */
[--C-:B------:R-:W-:Y:S01]  /*e8c0*/  @!P6 IMAD.IADD R56, R56, 0x1, -R0.reuse ;  /* 0x000000013838e824 */ /* 0x100fe200078e0a00 */
[----:B------:R-:W-:Y:S01]  /*e8d0*/  ISETP.GE.AND P6, PT, R23, RZ, PT ;  /* 0x000000ff1700720c */ /* 0x000fe20003fc6270 */
[----:B------:R-:W-:-:S02]  /*e8e0*/  @!P5 IMAD.IADD R7, R7, 0x1, -R0 ;  /* 0x000000010707d824 */ /* 0x000fc400078e0a00 */
[----:B------:R-:W-:Y:S02]  /*e8f0*/  @!P4 IMAD.IADD R37, R37, 0x1, -R0 ;  /* 0x000000012525c824 */ /* 0x000fe400078e0a00 */
[----:B------:R-:W-:Y:S02]  /*e900*/  IMAD.MOV.U32 R2, RZ, RZ, R5 ;  /* 0x000000ffff027224 */ /* 0x000fe400078e0005 */
[----:B------:R-:W-:-:S04]  /*e910*/  IMAD.HI.U32 R4, R25, R46, RZ ;  /* 0x0000002e19047227 */ /* 0x000fc800078e00ff */
[----:B------:R-:W-:Y:S01]  /*e920*/  @!P1 IMAD.MOV R7, RZ, RZ, -R7 ;  /* 0x000000ffff079224 */ /* 0x000fe200078e0a07 */
[----:B------:R-:W-:Y:S01]  /*e930*/  ISETP.GT.U32.AND P1, PT, R0, R37, PT ;  /* 0x000000250000720c */ /* 0x000fe20003f24070 */
[----:B------:R-:W-:-:S04]  /*e940*/  IMAD.HI.U32 R5, R25, R2, RZ ;  /* 0x0000000219057227 */ /* 0x000fc800078e00ff */
[----:B------:R-:W-:Y:S02]  /*e950*/  IMAD.MOV R4, RZ, RZ, -R4 ;  /* 0x000000ffff047224 */ /* 0x000fe400078e0a04 */
[----:B------:R-:W-:Y:S01]  /*e960*/  @!P3 IMAD.IADD R59, R59, 0x1, -R0 ;  /* 0x000000013b3bb824 */ /* 0x000fe200078e0a00 */
[----:B------:R-:W-:Y:S01]  /*e970*/  ISETP.GE.AND P3, PT, R32, RZ, PT ;  /* 0x000000ff2000720c */ /* 0x000fe20003f66270 */
[----:B------:R-:W-:Y:S02]  /*e980*/  IMAD.MOV R5, RZ, RZ, -R5 ;  /* 0x000000ffff057224 */ /* 0x000fe400078e0a05 */
[C---:B------:R-:W-:Y:S02]  /*e990*/  IMAD R46, R0.reuse, R4, R46 ;  /* 0x00000004002e7224 */ /* 0x040fe400078e022e */
[----:B------:R-:W-:Y:S02]  /*e9a0*/  @!P0 IMAD.IADD R21, R21, 0x1, -R0 ;  /* 0x0000000115158824 */ /* 0x000fe400078e0a00 */
[----:B------:R-:W-:-:S02]  /*e9b0*/  IMAD R2, R0, R5, R2 ;  /* 0x0000000500027224 */ /* 0x000fc400078e0202 */
[----:B------:R-:W-:Y:S01]  /*e9c0*/  @!P6 IMAD.MOV R21, RZ, RZ, -R21 ;  /* 0x000000ffff15e224 */ /* 0x000fe200078e0a15 */
[C---:B------:R-:W-:Y:S01]  /*e9d0*/  ISETP.GT.U32.AND P6, PT, R0.reuse, R46, PT ;  /* 0x0000002e0000720c */ /* 0x040fe20003fc4070 */
[----:B------:R-:W-:Y:S01]  /*e9e0*/  @!P1 IMAD.IADD R37, R37, 0x1, -R0 ;  /* 0x0000000125259824 */ /* 0x000fe200078e0a00 */
[----:B------:R-:W-:Y:S01]  /*e9f0*/  ISETP.GT.U32.AND P1, PT, R0, R2, PT ;  /* 0x000000020000720c */ /* 0x000fe20003f24070 */
[----:B------:R-:W-:Y:S01]  /*ea00*/  @!P3 IMAD.MOV R59, RZ, RZ, -R59 ;  /* 0x000000ffff3bb224 */ /* 0x000fe200078e0a3b */
[----:B------:R-:W-:Y:S02]  /*ea10*/  ISETP.GE.AND P3, PT, R26, RZ, PT ;  /* 0x000000ff1a00720c */ /* 0x000fe40003f66270 */
[----:B------:R-:W-:Y:S02]  /*ea20*/  IABS R5, R15 ;  /* 0x0000000f00057213 */ /* 0x000fe40000000000 */
[----:B------:R-:W-:-:S05]  /*ea30*/  IABS R6, R17 ;  /* 0x0000001100067213 */ /* 0x000fca0000000000 */
[--C-:B------:R-:W-:Y:S02]  /*ea40*/  @!P6 IMAD.IADD R46, R46, 0x1, -R0.reuse ;  /* 0x000000012e2ee824 */ /* 0x100fe400078e0a00 */
[----:B------:R-:W-:Y:S01]  /*ea50*/  @!P1 IMAD.IADD R2, R2, 0x1, -R0 ;  /* 0x0000000102029824 */ /* 0x000fe200078e0a00 */
[----:B------:R-:W-:Y:S01]  /*ea60*/  IABS R4, R18 ;  /* 0x0000001200047213 */ /* 0x000fe20000000000 */
[----:B------:R-:W-:Y:S01]  /*ea70*/  IMAD.HI.U32 R10, R25, R5, RZ ;  /* 0x00000005190a7227 */ /* 0x000fe200078e00ff */
[----:B------:R-:W-:-:S03]  /*ea80*/  ISETP.GT.U32.AND P1, PT, R0, R46, PT ;  /* 0x0000002e0000720c */ /* 0x000fc60003f24070 */
[----:B------:R-:W-:Y:S01]  /*ea90*/  @!P3 IMAD.MOV R56, RZ, RZ, -R56 ;  /* 0x000000ffff38b224 */ /* 0x000fe200078e0a38 */
[----:B------:R-:W-:Y:S01]  /*eaa0*/  ISETP.GE.AND P3, PT, R20, RZ, PT ;  /* 0x000000ff1400720c */ /* 0x000fe20003f66270 */
[----:B------:R-:W-:Y:S02]  /*eab0*/  IMAD.MOV R10, RZ, RZ, -R10 ;  /* 0x000000ffff0a7224 */ /* 0x000fe400078e0a0a */
[----:B------:R-:W-:-:S04]  /*eac0*/  IMAD.HI.U32 R12, R25, R6, RZ ;  /* 0x00000006190c7227 */ /* 0x000fc800078e00ff */
[----:B------:R-:W-:-:S04]  /*ead0*/  IMAD.HI.U32 R11, R25, R4, RZ ;  /* 0x00000004190b7227 */ /* 0x000fc800078e00ff */
[C---:B------:R-:W-:Y:S02]  /*eae0*/  IMAD R5, R0.reuse, R10, R5 ;  /* 0x0000000a00057224 */ /* 0x040fe400078e0205 */
[----:B------:R-:W-:Y:S02]  /*eaf0*/  IMAD.MOV R12, RZ, RZ, -R12 ;  /* 0x000000ffff0c7224 */ /* 0x000fe400078e0a0c */
[----:B------:R-:W-:Y:S01]  /*eb00*/  IMAD.MOV R11, RZ, RZ, -R11 ;  /* 0x000000ffff0b7224 */ /* 0x000fe200078e0a0b */
[----:B------:R-:W-:Y:S01]  /*eb10*/  IABS R8, R16 ;  /* 0x0000001000087213 */ /* 0x000fe20000000000 */
[----:B------:R-:W-:Y:S02]  /*eb20*/  IMAD R6, R0, R12, R6 ;  /* 0x0000000c00067224 */ /* 0x000fe400078e0206 */
[----:B------:R-:W-:Y:S01]  /*eb30*/  @!P1 IMAD.IADD R46, R46, 0x1, -R0 ;  /* 0x000000012e2e9824 */ /* 0x000fe200078e0a00 */
[C---:B------:R-:W-:Y:S01]  /*eb40*/  ISETP.GT.U32.AND P1, PT, R0.reuse, R5, PT ;  /* 0x000000050000720c */ /* 0x040fe20003f24070 */
[----:B------:R-:W-:-:S02]  /*eb50*/  IMAD R4, R0, R11, R4 ;  /* 0x0000000b00047224 */ /* 0x000fc400078e0204 */
[----:B------:R-:W-:Y:S01]  /*eb60*/  @!P3 IMAD.MOV R46, RZ, RZ, -R46 ;  /* 0x000000ffff2eb224 */ /* 0x000fe200078e0a2e */
[C---:B------:R-:W-:Y:S01]  /*eb70*/  ISETP.GT.U32.AND P3, PT, R0.reuse, R6, PT ;  /* 0x000000060000720c */ /* 0x040fe20003f64070 */
[----:B------:R-:W-:Y:S01]  /*eb80*/  IMAD.HI.U32 R11, R25, R8, RZ ;  /* 0x00000008190b7227 */ /* 0x000fe200078e00ff */
[----:B------:R-:W-:Y:S02]  /*eb90*/  ISETP.GT.U32.AND P6, PT, R0, R4, PT ;  /* 0x000000040000720c */ /* 0x000fe40003fc4070 */
[----:B------:R-:W-:Y:S01]  /*eba0*/  ISETP.GE.AND P2, PT, R22, RZ, PT ;  /* 0x000000ff1600720c */ /* 0x000fe20003f46270 */
[----:B------:R-:W-:-:S04]  /*ebb0*/  IMAD.MOV R11, RZ, RZ, -R11 ;  /* 0x000000ffff0b7224 */ /* 0x000fc800078e0a0b */
[----:B------:R-:W-:Y:S01]  /*ebc0*/  IMAD R8, R0, R11, R8 ;  /* 0x0000000b00087224 */ /* 0x000fe200078e0208 */
[----:B------:R-:W-:Y:S01]  /*ebd0*/  IABS R11, R31 ;  /* 0x0000001f000b7213 */ /* 0x000fe20000000000 */
[--C-:B------:R-:W-:Y:S02]  /*ebe0*/  @!P1 IMAD.IADD R5, R5, 0x1, -R0.reuse ;  /* 0x0000000105059824 */ /* 0x100fe400078e0a00 */
[--C-:B------:R-:W-:Y:S02]  /*ebf0*/  @!P3 IMAD.IADD R6, R6, 0x1, -R0.reuse ;  /* 0x000000010606b824 */ /* 0x100fe400078e0a00 */
[----:B------:R-:W-:Y:S01]  /*ec00*/  @!P6 IMAD.IADD R4, R4, 0x1, -R0 ;  /* 0x000000010404e824 */ /* 0x000fe200078e0a00 */
[----:B------:R-:W-:Y:S01]  /*ec10*/  ISETP.GT.U32.AND P3, PT, R0, R5, PT ;  /* 0x000000050000720c */ /* 0x000fe20003f64070 */
[----:B------:R-:W-:-:S04]  /*ec20*/  IMAD.HI.U32 R14, R25, R11, RZ ;  /* 0x0000000b190e7227 */ /* 0x000fc800078e00ff */
[----:B------:R-:W-:Y:S01]  /*ec30*/  @!P2 IMAD.MOV R37, RZ, RZ, -R37 ;  /* 0x000000ffff25a224 */ /* 0x000fe200078e0a25 */
[C---:B------:R-:W-:Y:S01]  /*ec40*/  ISETP.GT.U32.AND P2, PT, R0.reuse, R2, PT ;  /* 0x000000020000720c */ /* 0x040fe20003f44070 */
[----:B------:R-:W-:Y:S01]  /*ec50*/  IMAD.MOV R14, RZ, RZ, -R14 ;  /* 0x000000ffff0e7224 */ /* 0x000fe200078e0a0e */
[C---:B------:R-:W-:Y:S02]  /*ec60*/  ISETP.GT.U32.AND P6, PT, R0.reuse, R4, PT ;  /* 0x000000040000720c */ /* 0x040fe40003fc4070 */
[----:B------:R-:W-:Y:S01]  /*ec70*/  ISETP.GE.AND P5, PT, R19, RZ, PT ;  /* 0x000000ff1300720c */ /* 0x000fe20003fa6270 */
[----:B------:R-:W-:Y:S01]  /*ec80*/  IMAD R11, R0, R14, R11 ;  /* 0x0000000e000b7224 */ /* 0x000fe200078e020b */
[----:B------:R-:W-:Y:S01]  /*ec90*/  ISETP.GE.AND P0, PT, R18, RZ, PT ;  /* 0x000000ff1200720c */ /* 0x000fe20003f06270 */
[----:B------:R-:W-:-:S03]  /*eca0*/  @!P3 IMAD.IADD R5, R5, 0x1, -R0 ;  /* 0x000000010505b824 */ /* 0x000fc600078e0a00 */
[----:B------:R-:W-:Y:S01]  /*ecb0*/  ISETP.GT.U32.AND P3, PT, R0, R11, PT ;  /* 0x0000000b0000720c */ /* 0x000fe20003f64070 */
[----:B------:R-:W-:Y:S02]  /*ecc0*/  STL [R1+0x46cc], R61 ;  /* 0x0046cc3d01007387 */ /* 0x000fe40000100800 */
[--C-:B------:R-:W-:Y:S02]  /*ecd0*/  @!P2 IMAD.IADD R2, R2, 0x1, -R0.reuse ;  /* 0x000000010202a824 */ /* 0x100fe400078e0a00 */
[----:B------:R-:W-:Y:S01]  /*ece0*/  STL [R1+0x46d0], R60 ;  /* 0x0046d03c01007387 */ /* 0x000fe20000100800 */
[----:B------:R-:W-:-:S03]  /*ecf0*/  @!P6 IMAD.IADD R4, R4, 0x1, -R0 ;  /* 0x000000010404e824 */ /* 0x000fc600078e0a00 */
[----:B------:R-:W-:Y:S01]  /*ed00*/  STL [R1+0x46d4], R59 ;  /* 0x0046d43b01007387 */ /* 0x000fe20000100800 */
[----:B------:R-:W-:-:S03]  /*ed10*/  @!P5 IMAD.MOV R2, RZ, RZ, -R2 ;  /* 0x000000ffff02d224 */ /* 0x000fc600078e0a02 */
[----:B------:R-:W-:Y:S01]  /*ed20*/  STL [R1+0x46d8], R58 ;  /* 0x0046d83a01007387 */ /* 0x000fe20000100800 */
[----:B------:R-:W-:-:S03]  /*ed30*/  @!P0 IMAD.MOV R4, RZ, RZ, -R4 ;  /* 0x000000ffff048224 */ /* 0x000fc600078e0a04 */
[----:B------:R-:W-:Y:S04]  /*ed40*/  STL [R1+0x46dc], R57 ;  /* 0x0046dc3901007387 */ /* 0x000fe80000100800 */
[----:B------:R-:W-:Y:S04]  /*ed50*/  STL [R1+0x46e0], R56 ;  /* 0x0046e03801007387 */ /* 0x000fe80000100800 */
[----:B------:R-:W-:Y:S01]  /*ed60*/  STL [R1+0x46e4], R7 ;  /* 0x0046e40701007387 */ /* 0x000fe20000100800 */
[----:B------:R-:W-:-:S03]  /*ed70*/  @!P3 IMAD.IADD R11, R11, 0x1, -R0 ;  /* 0x000000010b0bb824 */ /* 0x000fc600078e0a00 */
[----:B------:R-:W-:Y:S01]  /*ed80*/  STL [R1+0x46e8], R21 ;  /* 0x0046e81501007387 */ /* 0x000fe20000100800 */
[----:B------:R-:W-:-:S03]  /*ed90*/  ISETP.GE.AND P3, PT, R31, RZ, PT ;  /* 0x000000ff1f00720c */ /* 0x000fc60003f66270 */
[----:B------:R-:W-:Y:S04]  /*eda0*/  STL [R1+0x46ec], R37 ;  /* 0x0046ec2501007387 */ /* 0x000fe80000100800 */
[----:B------:R-:W-:Y:S04]  /*edb0*/  STL [R1+0x46f0], R46 ;  /* 0x0046f02e01007387 */ /* 0x000fe80000100800 */
[----:B------:R0:W-:Y:S04]  /*edc0*/  STL [R1+0x46f4], R2 ;  /* 0x0046f40201007387 */ /* 0x0001e80000100800 */
[----:B------:R1:W-:Y:S04]  /*edd0*/  STL [R1+0x46f8], R4 ;  /* 0x0046f80401007387 */ /* 0x0003e80000100800 */
[----:B------:R-:W2:Y:S01]  /*ede0*/  LDL.LU R31, [R1+0x134] ;  /* 0x00013400011f7983 */ /* 0x000ea20000300800 */
[----:B------:R-:W-:-:S05]  /*edf0*/  IABS R9, R28 ;  /* 0x0000001c00097213 */ /* 0x000fca0000000000 */
[----:B------:R-:W-:-:S04]  /*ee00*/  IMAD.HI.U32 R10, R25, R9, RZ ;  /* 0x00000009190a7227 */ /* 0x000fc800078e00ff */
[----:B------:R-:W-:Y:S01]  /*ee10*/  IMAD.MOV R10, RZ, RZ, -R10 ;  /* 0x000000ffff0a7224 */ /* 0x000fe200078e0a0a */
[----:B------:R-:W-:-:S03]  /*ee20*/  ISETP.GT.U32.AND P2, PT, R0, R8, PT ;  /* 0x000000080000720c */ /* 0x000fc60003f44070 */
[----:B------:R-:W-:-:S05]  /*ee30*/  IMAD R9, R0, R10, R9 ;  /* 0x0000000a00097224 */ /* 0x000fca00078e0209 */
[----:B------:R-:W-:Y:S02]  /*ee40*/  ISETP.GT.U32.AND P6, PT, R0, R9, PT ;  /* 0x000000090000720c */ /* 0x000fe40003fc4070 */
[----:B------:R-:W-:Y:S02]  /*ee50*/  IABS R10, R30 ;  /* 0x0000001e000a7213 */ /* 0x000fe40000000000 */
[----:B------:R-:W-:Y:S01]  /*ee60*/  ISETP.GE.AND P4, PT, R15, RZ, PT ;  /* 0x000000ff0f00720c */ /* 0x000fe20003f86270 */
[----:B------:R-:W-:Y:S01]  /*ee70*/  @!P2 IMAD.IADD R8, R8, 0x1, -R0 ;  /* 0x000000010808a824 */ /* 0x000fe200078e0a00 */
[----:B------:R-:W-:Y:S01]  /*ee80*/  IABS R13, R29 ;  /* 0x0000001d000d7213 */ /* 0x000fe20000000000 */
[----:B------:R-:W-:-:S04]  /*ee90*/  IMAD.HI.U32 R15, R25, R10, RZ ;  /* 0x0000000a190f7227 */ /* 0x000fc800078e00ff */
[----:B------:R-:W-:Y:S02]  /*eea0*/  IMAD.MOV R15, RZ, RZ, -R15 ;  /* 0x000000ffff0f7224 */ /* 0x000fe400078e0a0f */
[----:B------:R-:W-:Y:S01]  /*eeb0*/  @!P6 IMAD.IADD R9, R9, 0x1, -R0 ;  /* 0x000000010909e824 */ /* 0x000fe200078e0a00 */
[----:B------:R-:W-:Y:S01]  /*eec0*/  ISETP.GT.U32.AND P6, PT, R0, R8, PT ;  /* 0x000000080000720c */ /* 0x000fe20003fc4070 */
[----:B------:R-:W-:-:S04]  /*eed0*/  IMAD.HI.U32 R12, R25, R13, RZ ;  /* 0x0000000d190c7227 */ /* 0x000fc800078e00ff */
[C---:B------:R-:W-:Y:S02]  /*eee0*/  IMAD R10, R0.reuse, R15, R10 ;  /* 0x0000000f000a7224 */ /* 0x040fe400078e020a */
[----:B------:R-:W-:Y:S01]  /*eef0*/  IMAD.MOV R12, RZ, RZ, -R12 ;  /* 0x000000ffff0c7224 */ /* 0x000fe200078e0a0c */
[C---:B------:R-:W-:Y:S02]  /*ef00*/  ISETP.GT.U32.AND P2, PT, R0.reuse, R6, PT ;  /* 0x000000060000720c */ /* 0x040fe40003f44070 */
[C---:B------:R-:W-:Y:S01]  /*ef10*/  ISETP.GT.U32.AND P5, PT, R0.reuse, R9, PT ;  /* 0x000000090000720c */ /* 0x040fe20003fa4070 */
[C---:B------:R-:W-:Y:S01]  /*ef20*/  IMAD R13, R0.reuse, R12, R13 ;  /* 0x0000000c000d7224 */ /* 0x040fe200078e020d */
[----:B------:R-:W-:Y:S01]  /*ef30*/  ISETP.GT.U32.AND P0, PT, R0, R10, PT ;  /* 0x0000000a0000720c */ /* 0x000fe20003f04070 */
[----:B------:R-:W-:Y:S01]  /*ef40*/  @!P6 IMAD.IADD R8, R8, 0x1, -R0 ;  /* 0x000000010808e824 */ /* 0x000fe200078e0a00 */
[----:B------:R-:W-:Y:S02]  /*ef50*/  ISETP.GE.AND P1, PT, R17, RZ, PT ;  /* 0x000000ff1100720c */ /* 0x000fe40003f26270 */
[----:B------:R-:W-:-:S02]  /*ef60*/  ISETP.GT.U32.AND P6, PT, R0, R13, PT ;  /* 0x0000000d0000720c */ /* 0x000fc40003fc4070 */
[----:B------:R-:W-:-:S03]  /*ef70*/  IABS R15, R55 ;  /* 0x00000037000f7213 */ /* 0x000fc60000000000 */
[--C-:B------:R-:W-:Y:S01]  /*ef80*/  @!P2 IMAD.IADD R6, R6, 0x1, -R0.reuse ;  /* 0x000000010606a824 */ /* 0x100fe200078e0a00 */
[----:B------:R-:W-:Y:S01]  /*ef90*/  ISETP.GE.AND P2, PT, R16, RZ, PT ;  /* 0x000000ff1000720c */ /* 0x000fe20003f46270 */
[--C-:B------:R-:W-:Y:S01]  /*efa0*/  @!P5 IMAD.IADD R9, R9, 0x1, -R0.reuse ;  /* 0x000000010909d824 */ /* 0x100fe200078e0a00 */
[----:B------:R-:W-:Y:S01]  /*efb0*/  IABS R12, R52 ;  /* 0x00000034000c7213 */ /* 0x000fe20000000000 */
[----:B------:R-:W-:Y:S01]  /*efc0*/  @!P0 IMAD.IADD R10, R10, 0x1, -R0 ;  /* 0x000000010a0a8824 */ /* 0x000fe200078e0a00 */
[----:B------:R-:W-:Y:S01]  /*efd0*/  ISETP.GE.AND P5, PT, R28, RZ, PT ;  /* 0x000000ff1c00720c */ /* 0x000fe20003fa6270 */
[----:B------:R-:W-:-:S04]  /*efe0*/  IMAD.HI.U32 R14, R25, R15, RZ ;  /* 0x0000000f190e7227 */ /* 0x000fc800078e00ff */
[----:B------:R-:W-:Y:S01]  /*eff0*/  @!P4 IMAD.MOV R5, RZ, RZ, -R5 ;  /* 0x000000ffff05c224 */ /* 0x000fe200078e0a05 */
[C---:B------:R-:W-:Y:S01]  /*f000*/  ISETP.GT.U32.AND P4, PT, R0.reuse, R10, PT ;  /* 0x0000000a0000720c */ /* 0x040fe20003f84070 */
[----:B------:R-:W-:Y:S01]  /*f010*/  @!P1 IMAD.MOV R6, RZ, RZ, -R6 ;  /* 0x000000ffff069224 */ /* 0x000fe200078e0a06 */
[----:B------:R-:W-:Y:S01]  /*f020*/  ISETP.GT.U32.AND P1, PT, R0, R11, PT ;  /* 0x0000000b0000720c */ /* 0x000fe20003f24070 */
[----:B------:R-:W-:Y:S02]  /*f030*/  IMAD.MOV R16, RZ, RZ, -R14 ;  /* 0x000000ffff107224 */ /* 0x000fe400078e0a0e */
[----:B------:R-:W-:Y:S02]  /*f040*/  @!P6 IMAD.IADD R13, R13, 0x1, -R0 ;  /* 0x000000010d0de824 */ /* 0x000fe400078e0a00 */
[----:B------:R-:W-:-:S03]  /*f050*/  IMAD.HI.U32 R14, R25, R12, RZ ;  /* 0x0000000c190e7227 */ /* 0x000fc600078e00ff */
[C---:B------:R-:W-:Y:S01]  /*f060*/  ISETP.GT.U32.AND P6, PT, R0.reuse, R13, PT ;  /* 0x0000000d0000720c */ /* 0x040fe20003fc4070 */
[C---:B------:R-:W-:Y:S02]  /*f070*/  IMAD R15, R0.reuse, R16, R15 ;  /* 0x00000010000f7224 */ /* 0x040fe400078e020f */
[----:B------:R-:W-:Y:S02]  /*f080*/  IMAD.MOV R14, RZ, RZ, -R14 ;  /* 0x000000ffff0e7224 */ /* 0x000fe400078e0a0e */
[----:B------:R-:W-:Y:S01]  /*f090*/  @!P2 IMAD.MOV R8, RZ, RZ, -R8 ;  /* 0x000000ffff08a224 */ /* 0x000fe200078e0a08 */
[C---:B------:R-:W-:Y:S01]  /*f0a0*/  ISETP.GT.U32.AND P2, PT, R0.reuse, R15, PT ;  /* 0x0000000f0000720c */ /* 0x040fe20003f44070 */
[----:B------:R-:W-:Y:S02]  /*f0b0*/  IMAD R12, R0, R14, R12 ;  /* 0x0000000e000c7224 */ /* 0x000fe400078e020c */
[----:B------:R-:W-:Y:S01]  /*f0c0*/  @!P5 IMAD.MOV R9, RZ, RZ, -R9 ;  /* 0x000000ffff09d224 */ /* 0x000fe200078e0a09 */
[----:B------:R-:W-:Y:S01]  /*f0d0*/  STL [R1+0x46fc], R5 ;  /* 0x0046fc0501007387 */ /* 0x000fe20000100800 */
[--C-:B------:R-:W-:Y:S01]  /*f0e0*/  @!P4 IMAD.IADD R10, R10, 0x1, -R0.reuse ;  /* 0x000000010a0ac824 */ /* 0x100fe200078e0a00 */
[----:B------:R-:W-:Y:S01]  /*f0f0*/  ISETP.GT.U32.AND P4, PT, R0, R12, PT ;  /* 0x0000000c0000720c */ /* 0x000fe20003f84070 */
[----:B------:R-:W-:Y:S01]  /*f100*/  @!P1 IMAD.IADD R11, R11, 0x1, -R0 ;  /* 0x000000010b0b9824 */ /* 0x000fe200078e0a00 */
[----:B------:R-:W-:Y:S01]  /*f110*/  STL [R1+0x4700], R6 ;  /* 0x0047000601007387 */ /* 0x000fe20000100800 */
[----:B------:R-:W-:-:S03]  /*f120*/  ISETP.GE.AND P1, PT, R55, RZ, PT ;  /* 0x000000ff3700720c */ /* 0x000fc60003f26270 */
[----:B------:R-:W-:Y:S04]  /*f130*/  STL [R1+0x4704], R8 ;  /* 0x0047040801007387 */ /* 0x000fe80000100800 */
[----:B------:R-:W-:Y:S01]  /*f140*/  STL [R1+0x4708], R9 ;  /* 0x0047080901007387 */ /* 0x000fe20000100800 */
[----:B------:R-:W-:-:S03]  /*f150*/  @!P6 IMAD.IADD R13, R13, 0x1, -R0 ;  /* 0x000000010d0de824 */ /* 0x000fc600078e0a00 */
[----:B------:R-:W3:Y:S01]  /*f160*/  LDL.LU R55, [R1+0x13c] ;  /* 0x00013c0001377983 */ /* 0x000ee20000300800 */
[----:B------:R-:W-:Y:S01]  /*f170*/  ISETP.GE.AND P6, PT, R52, RZ, PT ;  /* 0x000000ff3400720c */ /* 0x000fe20003fc6270 */
[--C-:B------:R-:W-:Y:S02]  /*f180*/  @!P2 IMAD.IADD R15, R15, 0x1, -R0.reuse ;  /* 0x000000010f0fa824 */ /* 0x100fe400078e0a00 */
[----:B------:R-:W4:Y:S01]  /*f190*/  LDL R52, [R1+0x140] ;  /* 0x0001400001347983 */ /* 0x000f220000100800 */
[----:B------:R-:W-:Y:S02]  /*f1a0*/  IABS R16, R53 ;  /* 0x0000003500107213 */ /* 0x000fe40000000000 */
[----:B------:R-:W-:Y:S02]  /*f1b0*/  ISETP.GE.AND P2, PT, R53, RZ, PT ;  /* 0x000000ff3500720c */ /* 0x000fe40003f46270 */
[----:B------:R-:W5:Y:S01]  /*f1c0*/  LDL R53, [R1+0x144] ;  /* 0x0001440001357983 */ /* 0x000f620000100800 */
[----:B------:R-:W-:Y:S01]  /*f1d0*/  @!P4 IMAD.IADD R12, R12, 0x1, -R0 ;  /* 0x000000010c0cc824 */ /* 0x000fe200078e0a00 */
[----:B------:R-:W-:-:S02]  /*f1e0*/  ISETP.GT.U32.AND P4, PT, R0, R15, PT ;  /* 0x0000000f0000720c */ /* 0x000fc40003f84070 */
[----:B------:R-:W-:Y:S01]  /*f1f0*/  ISETP.GE.AND P0, PT, R30, RZ, PT ;  /* 0x000000ff1e00720c */ /* 0x000fe20003f06270 */
[----:B------:R-:W5:Y:S01]  /*f200*/  LDL.LU R20, [R1+0x148] ;  /* 0x0001480001147983 */ /* 0x000f620000300800 */
[----:B------:R-:W-:Y:S01]  /*f210*/  ISETP.GE.AND P5, PT, R29, RZ, PT ;  /* 0x000000ff1d00720c */ /* 0x000fe20003fa6270 */
[----:B------:R-:W-:Y:S02]  /*f220*/  @!P3 IMAD.MOV R11, RZ, RZ, -R11 ;  /* 0x000000ffff0bb224 */ /* 0x000fe400078e0a0b */
[----:B------:R-:W5:Y:S06]  /*f230*/  LDL.LU R18, [R1+0x150] ;  /* 0x0001500001127983 */ /* 0x000f6c0000300800 */
[----:B------:R-:W-:-:S02]  /*f240*/  @!P4 IMAD.IADD R15, R15, 0x1, -R0 ;  /* 0x000000010f0fc824 */ /* 0x000fc400078e0a00 */
[----:B------:R-:W-:Y:S02]  /*f250*/  @!P0 IMAD.MOV R10, RZ, RZ, -R10 ;  /* 0x000000ffff0a8224 */ /* 0x000fe400078e0a0a */
[----:B------:R-:W-:Y:S02]  /*f260*/  @!P5 IMAD.MOV R13, RZ, RZ, -R13 ;  /* 0x000000ffff0dd224 */ /* 0x000fe400078e0a0d */
[----:B------:R-:W-:Y:S01]  /*f270*/  @!P1 IMAD.MOV R15, RZ, RZ, -R15 ;  /* 0x000000ffff0f9224 */ /* 0x000fe200078e0a0f */
[----:B------:R-:W-:Y:S01]  /*f280*/  STL [R1+0x470c], R10 ;  /* 0x00470c0a01007387 */ /* 0x000fe20000100800 */
[----:B------:R-:W-:-:S03]  /*f290*/  IABS R24, R54 ;  /* 0x0000003600187213 */ /* 0x000fc60000000000 */
[----:B------:R-:W-:Y:S01]  /*f2a0*/  STL [R1+0x4710], R11 ;  /* 0x0047100b01007387 */ /* 0x000fe20000100800 */
[----:B------:R-:W-:-:S03]  /*f2b0*/  ISETP.GE.AND P4, PT, R54, RZ, PT ;  /* 0x000000ff3600720c */ /* 0x000fc60003f86270 */
[----:B------:R-:W-:Y:S04]  /*f2c0*/  STL [R1+0x4714], R13 ;  /* 0x0047140d01007387 */ /* 0x000fe80000100800 */
[----:B------:R-:W-:Y:S01]  /*f2d0*/  STL [R1+0x4718], R15 ;  /* 0x0047180f01007387 */ /* 0x000fe20000100800 */
[----:B--2---:R-:W-:Y:S02]  /*f2e0*/  IABS R22, R31 ;  /* 0x0000001f00167213 */ /* 0x004fe40000000000 */
[----:B------:R-:W-:Y:S02]  /*f2f0*/  ISETP.GE.AND P5, PT, R31, RZ, PT ;  /* 0x000000ff1f00720c */ /* 0x000fe40003fa6270 */
[----:B------:R-:W2:Y:S04]  /*f300*/  LDL.LU R31, [R1+0x154] ;  /* 0x00015400011f7983 */ /* 0x000ea80000300800 */
[----:B------:R-:W2:Y:S01]  /*f310*/  LDL.LU R54, [R1+0x158] ;  /* 0x0001580001367983 */ /* 0x000ea20000300800 */
[----:B------:R-:W-:Y:S01]  /*f320*/  IMAD.HI.U32 R14, R25, R16, RZ ;  /* 0x00000010190e7227 */ /* 0x000fe200078e00ff */
[----:B------:R-:W-:-:S02]  /*f330*/  ISETP.GT.U32.AND P0, PT, R0, R12, PT ;  /* 0x0000000c0000720c */ /* 0x000fc40003f04070 */
[----:B------:R-:W2:Y:S01]  /*f340*/  LDL.LU R29, [R1+0x15c] ;  /* 0x00015c00011d7983 */ /* 0x000ea20000300800 */
[----:B------:R-:W-:-:S04]  /*f350*/  IMAD.MOV R14, RZ, RZ, -R14 ;  /* 0x000000ffff0e7224 */ /* 0x000fc800078e0a0e */
[----:B------:R-:W-:-:S05]  /*f360*/  IMAD R19, R0, R14, R16 ;  /* 0x0000000e00137224 */ /* 0x000fca00078e0210 */
[----:B------:R-:W-:Y:S01]  /*f370*/  ISETP.GT.U32.AND P3, PT, R0, R19, PT ;  /* 0x000000130000720c */ /* 0x000fe20003f64070 */
[----:B------:R-:W-:-:S04]  /*f380*/  IMAD.HI.U32 R14, R25, R22, RZ ;  /* 0x00000016190e7227 */ /* 0x000fc800078e00ff */
[----:B------:R-:W-:-:S08]  /*f390*/  IMAD.HI.U32 R16, R25, R24, RZ ;  /* 0x0000001819107227 */ /* 0x000fd000078e00ff */
[----:B------:R-:W-:Y:S02]  /*f3a0*/  @!P3 IMAD.IADD R19, R19, 0x1, -R0 ;  /* 0x000000011313b824 */ /* 0x000fe400078e0a00 */
[----:B------:R-:W-:Y:S02]  /*f3b0*/  IMAD.MOV R14, RZ, RZ, -R14 ;  /* 0x000000ffff0e7224 */ /* 0x000fe400078e0a0e */
[----:B------:R-:W-:Y:S01]  /*f3c0*/  @!P0 IMAD.IADD R12, R12, 0x1, -R0 ;  /* 0x000000010c0c8824 */ /* 0x000fe200078e0a00 */
[C---:B------:R-:W-:Y:S01]  /*f3d0*/  ISETP.GT.U32.AND P1, PT, R0.reuse, R19, PT ;  /* 0x000000130000720c */ /* 0x040fe20003f24070 */
[----:B------:R-:W-:Y:S02]  /*f3e0*/  IMAD.MOV R16, RZ, RZ, -R16 ;  /* 0x000000ffff107224 */ /* 0x000fe400078e0a10 */
[----:B------:R-:W-:Y:S02]  /*f3f0*/  IMAD R22, R0, R14, R22 ;  /* 0x0000000e00167224 */ /* 0x000fe400078e0216 */
[----:B------:R-:W-:-:S02]  /*f400*/  IMAD.MOV.U32 R17, RZ, RZ, R12 ;  /* 0x000000ffff117224 */ /* 0x000fc400078e000c */
[C---:B------:R-:W-:Y:S02]  /*f410*/  IMAD R24, R0.reuse, R16, R24 ;  /* 0x0000001000187224 */ /* 0x040fe400078e0218 */
[----:B------:R-:W-:Y:S01]  /*f420*/  @!P6 IMAD.MOV R17, RZ, RZ, -R17 ;  /* 0x000000ffff11e224 */ /* 0x000fe200078e0a11 */
[----:B------:R-:W-:-:S03]  /*f430*/  ISETP.GT.U32.AND P6, PT, R0, R22, PT ;  /* 0x000000160000720c */ /* 0x000fc60003fc4070 */
[----:B------:R-:W-:Y:S01]  /*f440*/  @!P1 IMAD.IADD R19, R19, 0x1, -R0 ;  /* 0x0000000113139824 */ /* 0x000fe200078e0a00 */
[----:B------:R-:W-:-:S09]  /*f450*/  ISETP.GT.U32.AND P1, PT, R0, R24, PT ;  /* 0x000000180000720c */ /* 0x000fd20003f24070 */
[----:B------:R-:W-:-:S04]  /*f460*/  @!P6 IMAD.IADD R22, R22, 0x1, -R0 ;  /* 0x000000011616e824 */ /* 0x000fc800078e0a00 */
[----:B------:R-:W-:Y:S01]  /*f470*/  @!P1 IMAD.IADD R24, R24, 0x1, -R0 ;  /* 0x0000000118189824 */ /* 0x000fe200078e0a00 */
[----:B------:R-:W-:Y:S02]  /*f480*/  ISETP.GT.U32.AND P1, PT, R0, R22, PT ;  /* 0x000000160000720c */ /* 0x000fe40003f24070 */
[----:B---3--:R-:W-:Y:S02]  /*f490*/  IABS R26, R55 ;  /* 0x00000037001a7213 */ /* 0x008fe40000000000 */
[----:B----4-:R-:W-:-:S03]  /*f4a0*/  IABS R28, R52 ;  /* 0x00000034001c7213 */ /* 0x010fc60000000000 */
[----:B------:R-:W-:Y:S01]  /*f4b0*/  IMAD.HI.U32 R14, R25, R26, RZ ;  /* 0x0000001a190e7227 */ /* 0x000fe200078e00ff */
[----:B------:R-:W-:Y:S02]  /*f4c0*/  ISETP.GE.AND P0, PT, R55, RZ, PT ;  /* 0x000000ff3700720c */ /* 0x000fe40003f06270 */
[----:B------:R-:W3:Y:S01]  /*f4d0*/  LDL.LU R55, [R1+0x160] ;  /* 0x0001600001377983 */ /* 0x000ee20000300800 */
[----:B-----5:R-:W-:Y:S01]  /*f4e0*/  IABS R30, R53 ;  /* 0x00000035001e7213 */ /* 0x020fe20000000000 */
[----:B------:R-:W-:Y:S02]  /*f4f0*/  IMAD.MOV R14, RZ, RZ, -R14 ;  /* 0x000000ffff0e7224 */ /* 0x000fe400078e0a0e */
[----:B------:R-:W-:-:S04]  /*f500*/  IMAD.HI.U32 R12, R25, R28, RZ ;  /* 0x0000001c190c7227 */ /* 0x000fc800078e00ff */
[C---:B------:R-:W-:Y:S02]  /*f510*/  IMAD R26, R0.reuse, R14, R26 ;  /* 0x0000000e001a7224 */ /* 0x040fe400078e021a */
[----:B------:R-:W-:Y:S02]  /*f520*/  IMAD.MOV R12, RZ, RZ, -R12 ;  /* 0x000000ffff0c7224 */ /* 0x000fe400078e0a0c */
[----:B------:R-:W-:Y:S01]  /*f530*/  IMAD.HI.U32 R16, R25, R30, RZ ;  /* 0x0000001e19107227 */ /* 0x000fe200078e00ff */
[----:B------:R-:W-:-:S03]  /*f540*/  ISETP.GT.U32.AND P6, PT, R0, R26, PT ;  /* 0x0000001a0000720c */ /* 0x000fc60003fc4070 */
[----:B------:R-:W-:Y:S02]  /*f550*/  IMAD R28, R0, R12, R28 ;  /* 0x0000000c001c7224 */ /* 0x000fe400078e021c */
[----:B------:R-:W-:Y:S01]  /*f560*/  IMAD.MOV R16, RZ, RZ, -R16 ;  /* 0x000000ffff107224 */ /* 0x000fe200078e0a10 */
[----:B------:R-:W-:Y:S01]  /*f570*/  ISETP.GE.AND P3, PT, R52, RZ, PT ;  /* 0x000000ff3400720c */ /* 0x000fe20003f66270 */
[----:B------:R-:W-:Y:S01]  /*f580*/  @!P1 IMAD.IADD R22, R22, 0x1, -R0 ;  /* 0x0000000116169824 */ /* 0x000fe200078e0a00 */
[C---:B------:R-:W-:Y:S01]  /*f590*/  ISETP.GT.U32.AND P1, PT, R0.reuse, R28, PT ;  /* 0x0000001c0000720c */ /* 0x040fe20003f24070 */
[C---:B------:R-:W-:Y:S01]  /*f5a0*/  IMAD R30, R0.reuse, R16, R30 ;  /* 0x00000010001e7224 */ /* 0x040fe200078e021e */
[----:B------:R-:W4:Y:S01]  /*f5b0*/  LDL.LU R52, [R1+0x164] ;  /* 0x0001640001347983 */ /* 0x000f220000300800 */
[----:B------:R-:W-:Y:S01]  /*f5c0*/  @!P5 IMAD.MOV R22, RZ, RZ, -R22 ;  /* 0x000000ffff16d224 */ /* 0x000fe200078e0a16 */
[----:B------:R-:W-:Y:S02]  /*f5d0*/  IABS R32, R20 ;  /* 0x0000001400207213 */ /* 0x000fe40000000000 */
[----:B------:R-:W-:Y:S01]  /*f5e0*/  ISETP.GT.U32.AND P5, PT, R0, R30, PT ;  /* 0x0000001e0000720c */ /* 0x000fe20003fa4070 */
[----:B------:R-:W-:-:S02]  /*f5f0*/  @!P6 IMAD.IADD R26, R26, 0x1, -R0 ;  /* 0x000000011a1ae824 */ /* 0x000fc400078e0a00 */
[----:B------:R-:W-:-:S03]  /*f600*/  IMAD.HI.U32 R14, R25, R32, RZ ;  /* 0x00000020190e7227 */ /* 0x000fc600078e00ff */
[----:B------:R-:W-:Y:S01]  /*f610*/  ISETP.GT.U32.AND P6, PT, R0, R26, PT ;  /* 0x0000001a0000720c */ /* 0x000fe20003fc4070 */
[----:B------:R-:W-:Y:S02]  /*f620*/  @!P2 IMAD.MOV R19, RZ, RZ, -R19 ;  /* 0x000000ffff13a224 */ /* 0x000fe400078e0a13 */
[----:B------:R-:W-:Y:S02]  /*f630*/  @!P1 IMAD.IADD R28, R28, 0x1, -R0 ;  /* 0x000000011c1c9824 */ /* 0x000fe400078e0a00 */
[----:B------:R-:W-:Y:S01]  /*f640*/  IMAD.MOV R14, RZ, RZ, -R14 ;  /* 0x000000ffff0e7224 */ /* 0x000fe200078e0a0e */
[----:B------:R-:W-:Y:S01]  /*f650*/  STL [R1+0x471c], R17 ;  /* 0x00471c1101007387 */ /* 0x000fe20000100800 */
[----:B------:R-:W-:Y:S01]  /*f660*/  @!P5 IMAD.IADD R30, R30, 0x1, -R0 ;  /* 0x000000011e1ed824 */ /* 0x000fe200078e0a00 */
[----:B------:R-:W-:Y:S01]  /*f670*/  ISETP.GE.AND P1, PT, R53, RZ, PT ;  /* 0x000000ff3500720c */ /* 0x000fe20003f26270 */
[C---:B------:R-:W-:Y:S01]  /*f680*/  IMAD R32, R0.reuse, R14, R32 ;  /* 0x0000000e00207224 */ /* 0x040fe200078e0220 */
[----:B------:R-:W-:Y:S01]  /*f690*/  STL [R1+0x4720], R19 ;  /* 0x0047201301007387 */ /* 0x000fe20000100800 */
[----:B------:R-:W-:-:S03]  /*f6a0*/  ISETP.GT.U32.AND P5, PT, R0, R28, PT ;  /* 0x0000001c0000720c */ /* 0x000fc60003fa4070 */
[----:B------:R-:W-:Y:S01]  /*f6b0*/  STL [R1+0x4724], R22 ;  /* 0x0047241601007387 */ /* 0x000fe20000100800 */
[----:B------:R-:W-:-:S03]  /*f6c0*/  ISETP.GT.U32.AND P2, PT, R0, R24, PT ;  /* 0x000000180000720c */ /* 0x000fc60003f44070 */
[----:B------:R-:W5:Y:S01]  /*f6d0*/  LDL.LU R53, [R1+0x168] ;  /* 0x0001680001357983 */ /* 0x000f620000300800 */
[----:B------:R-:W-:-:S04]  /*f6e0*/  @!P6 IMAD.IADD R26, R26, 0x1, -R0 ;  /* 0x000000011a1ae824 */ /* 0x000fc800078e0a00 */
[----:B------:R-:W-:Y:S02]  /*f6f0*/  @!P0 IMAD.MOV R26, RZ, RZ, -R26 ;  /* 0x000000ffff1a8224 */ /* 0x000fe400078e0a1a */
[----:B------:R-:W-:-:S03]  /*f700*/  @!P5 IMAD.IADD R28, R28, 0x1, -R0 ;  /* 0x000000011c1cd824 */ /* 0x000fc600078e0a00 */
[----:B------:R-:W-:-:S04]  /*f710*/  @!P2 IMAD.IADD R24, R24, 0x1, -R0 ;  /* 0x000000011818a824 */ /* 0x000fc800078e0a00 */
[----:B------:R-:W-:-:S05]  /*f720*/  @!P4 IMAD.MOV R24, RZ, RZ, -R24 ;  /* 0x000000ffff18c224 */ /* 0x000fca00078e0a18 */
[----:B------:R-:W-:Y:S04]  /*f730*/  STL [R1+0x4728], R24 ;  /* 0x0047281801007387 */ /* 0x000fe80000100800 */
[----:B------:R-:W-:Y:S01]  /*f740*/  STL [R1+0x472c], R26 ;  /* 0x00472c1a01007387 */ /* 0x000fe20000100800 */
[----:B--2---:R-:W-:Y:S02]  /*f750*/  IABS R36, R31 ;  /* 0x0000001f00247213 */ /* 0x004fe40000000000 */
[----:B------:R-:W-:-:S03]  /*f760*/  IABS R38, R54 ;  /* 0x0000003600267213 */ /* 0x000fc60000000000 */
[----:B------:R-:W-:-:S04]  /*f770*/  IMAD.HI.U32 R16, R25, R36, RZ ;  /* 0x0000002419107227 */ /* 0x000fc800078e00ff */
[----:B------:R-:W-:-:S04]  /*f780*/  IMAD.HI.U32 R14, R25, R38, RZ ;  /* 0x00000026190e7227 */ /* 0x000fc800078e00ff */
[----:B------:R-:W-:Y:S02]  /*f790*/  IMAD.MOV R16, RZ, RZ, -R16 ;  /* 0x000000ffff107224 */ /* 0x000fe400078e0a10 */
[----:B------:R-:W-:Y:S02]  /*f7a0*/  IMAD.MOV R14, RZ, RZ, -R14 ;  /* 0x000000ffff0e7224 */ /* 0x000fe400078e0a0e */
[C---:B------:R-:W-:Y:S02]  /*f7b0*/  IMAD R36, R0.reuse, R16, R36 ;  /* 0x0000001000247224 */ /* 0x040fe400078e0224 */
[----:B------:R-:W-:-:S03]  /*f7c0*/  IMAD R38, R0, R14, R38 ;  /* 0x0000000e00267224 */ /* 0x000fc600078e0226 */
[C---:B------:R-:W-:Y:S02]  /*f7d0*/  ISETP.GT.U32.AND P0, PT, R0.reuse, R36, PT ;  /* 0x000000240000720c */ /* 0x040fe40003f04070 */
[----:B------:R-:W-:-:S11]  /*f7e0*/  ISETP.GT.U32.AND P5, PT, R0, R38, PT ;  /* 0x000000260000720c */ /* 0x000fd60003fa4070 */
[--C-:B------:R-:W-:Y:S01]  /*f7f0*/  @!P0 IMAD.IADD R36, R36, 0x1, -R0.reuse ;  /* 0x0000000124248824 */ /* 0x100fe200078e0a00 */
[----:B------:R-:W-:Y:S01]  /*f800*/  ISETP.GE.AND P0, PT, R31, RZ, PT ;  /* 0x000000ff1f00720c */ /* 0x000fe20003f06270 */
[----:B------:R-:W-:Y:S01]  /*f810*/  @!P5 IMAD.IADD R38, R38, 0x1, -R0 ;  /* 0x000000012626d824 */ /* 0x000fe200078e0a00 */
[----:B------:R-:W-:Y:S01]  /*f820*/  ISETP.GE.AND P5, PT, R54, RZ, PT ;  /* 0x000000ff3600720c */ /* 0x000fe20003fa6270 */
[----:B------:R-:W2:Y:S04]  /*f830*/  LDL.LU R31, [R1+0x16c] ;  /* 0x00016c00011f7983 */ /* 0x000ea80000300800 */
[----:B------:R-:W2:Y:S01]  /*f840*/  LDL.LU R54, [R1+0x170] ;  /* 0x0001700001367983 */ /* 0x000ea20000300800 */
[----:B------:R-:W-:-:S05]  /*f850*/  IABS R34, R18 ;  /* 0x0000001200227213 */ /* 0x000fca0000000000 */
[----:B------:R-:W-:-:S04]  /*f860*/  IMAD.HI.U32 R12, R25, R34, RZ ;  /* 0x00000022190c7227 */ /* 0x000fc800078e00ff */
[----:B------:R-:W-:-:S04]  /*f870*/  IMAD.MOV R12, RZ, RZ, -R12 ;  /* 0x000000ffff0c7224 */ /* 0x000fc800078e0a0c */
[C---:B------:R-:W-:Y:S01]  /*f880*/  IMAD R34, R0.reuse, R12, R34 ;  /* 0x0000000c00227224 */ /* 0x040fe200078e0222 */
[----:B------:R-:W-:-:S04]  /*f890*/  ISETP.GT.U32.AND P2, PT, R0, R32, PT ;  /* 0x000000200000720c */ /* 0x000fc80003f44070 */
[----:B------:R-:W-:Y:S02]  /*f8a0*/  ISETP.GT.U32.AND P6, PT, R0, R34, PT ;  /* 0x000000220000720c */ /* 0x000fe40003fc4070 */
[----:B------:R-:W-:-:S07]  /*f8b0*/  IABS R39, R29 ;  /* 0x0000001d00277213 */ /* 0x000fce0000000000 */
[----:B------:R-:W-:-:S04]  /*f8c0*/  @!P2 IMAD.IADD R32, R32, 0x1, -R0 ;  /* 0x000000012020a824 */ /* 0x000fc800078e0a00 */
[----:B------:R-:W-:Y:S01]  /*f8d0*/  @!P6 IMAD.IADD R34, R34, 0x1, -R0 ;  /* 0x000000012222e824 */ /* 0x000fe200078e0a00 */
[----:B------:R-:W-:-:S04]  /*f8e0*/  ISETP.GT.U32.AND P2, PT, R0, R30, PT ;  /* 0x0000001e0000720c */ /* 0x000fc80003f44070 */
[C---:B------:R-:W-:Y:S01]  /*f8f0*/  ISETP.GT.U32.AND P4, PT, R0.reuse, R34, PT ;  /* 0x000000220000720c */ /* 0x040fe20003f84070 */
[----:B------:R-:W-:Y:S01]  /*f900*/  IMAD.HI.U32 R12, R25, R39, RZ ;  /* 0x00000027190c7227 */ /* 0x000fe200078e00ff */
[----:B------:R-:W-:-:S03]  /*f910*/  ISETP.GT.U32.AND P6, PT, R0, R32, PT ;  /* 0x000000200000720c */ /* 0x000fc60003fc4070 */
[----:B------:R-:W-:-:S04]  /*f920*/  IMAD.MOV R12, RZ, RZ, -R12 ;  /* 0x000000ffff0c7224 */ /* 0x000fc800078e0a0c */
[--C-:B------:R-:W-:Y:S01]  /*f930*/  @!P2 IMAD.IADD R30, R30, 0x1, -R0.reuse ;  /* 0x000000011e1ea824 */ /* 0x100fe200078e0a00 */
[----:B------:R-:W-:Y:S01]  /*f940*/  ISETP.GE.AND P2, PT, R20, RZ, PT ;  /* 0x000000ff1400720c */ /* 0x000fe20003f46270 */
[----:B------:R-:W-:Y:S02]  /*f950*/  IMAD R39, R0, R12, R39 ;  /* 0x0000000c00277224 */ /* 0x000fe400078e0227 */
[----:B------:R-:W-:Y:S01]  /*f960*/  @!P4 IMAD.IADD R34, R34, 0x1, -R0 ;  /* 0x000000012222c824 */ /* 0x000fe200078e0a00 */
[----:B------:R-:W-:Y:S01]  /*f970*/  ISETP.GE.AND P4, PT, R18, RZ, PT ;  /* 0x000000ff1200720c */ /* 0x000fe20003f86270 */
[----:B------:R-:W-:Y:S01]  /*f980*/  @!P1 IMAD.MOV R30, RZ, RZ, -R30 ;  /* 0x000000ffff1e9224 */ /* 0x000fe200078e0a1e */
[----:B------:R-:W-:Y:S01]  /*f990*/  ISETP.GT.U32.AND P1, PT, R0, R38, PT ;  /* 0x000000260000720c */ /* 0x000fe20003f24070 */
[----:B------:R-:W-:Y:S01]  /*f9a0*/  @!P6 IMAD.IADD R32, R32, 0x1, -R0 ;  /* 0x000000012020e824 */ /* 0x000fe200078e0a00 */
[----:B------:R-:W-:Y:S01]  /*f9b0*/  ISETP.GT.U32.AND P6, PT, R0, R39, PT ;  /* 0x000000270000720c */ /* 0x000fe20003fc4070 */
[----:B------:R-:W-:Y:S01]  /*f9c0*/  @!P3 IMAD.MOV R28, RZ, RZ, -R28 ;  /* 0x000000ffff1cb224 */ /* 0x000fe200078e0a1c */
[----:B---3--:R-:W-:-:S03]  /*f9d0*/  IABS R41, R55 ;  /* 0x0000003700297213 */ /* 0x008fc60000000000 */
[----:B------:R-:W-:-:S04]  /*f9e0*/  @!P2 IMAD.MOV R32, RZ, RZ, -R32 ;  /* 0x000000ffff20a224 */ /* 0x000fc800078e0a20 */
[----:B------:R-:W-:Y:S01]  /*f9f0*/  @!P4 IMAD.MOV R34, RZ, RZ, -R34 ;  /* 0x000000ffff22c224 */ /* 0x000fe200078e0a22 */
[----:B------:R-:W-:Y:S01]  /*fa00*/  STL [R1+0x4730], R28 ;  /* 0x0047301c01007387 */ /* 0x000fe20000100800 */
[----:B------:R-:W-:-:S03]  /*fa10*/  IMAD.HI.U32 R14, R25, R41, RZ ;  /* 0x00000029190e7227 */ /* 0x000fc600078e00ff */
[----:B------:R-:W-:Y:S01]  /*fa20*/  STL [R1+0x4734], R30 ;  /* 0x0047341e01007387 */ /* 0x000fe20000100800 */
[----:B------:R-:W-:Y:S01]  /*fa30*/  @!P1 IMAD.IADD R38, R38, 0x1, -R0 ;  /* 0x0000000126269824 */ /* 0x000fe200078e0a00 */
[----:B------:R-:W-:Y:S01]  /*fa40*/  ISETP.GE.AND P1, PT, R55, RZ, PT ;  /* 0x000000ff3700720c */ /* 0x000fe20003f26270 */
[----:B------:R-:W-:Y:S01]  /*fa50*/  IMAD.MOV R16, RZ, RZ, -R14 ;  /* 0x000000ffff107224 */ /* 0x000fe200078e0a0e */
[----:B------:R-:W-:Y:S01]  /*fa60*/  STL [R1+0x4738], R32 ;  /* 0x0047382001007387 */ /* 0x000fe20000100800 */
[----:B------:R-:W-:-:S03]  /*fa70*/  @!P6 IMAD.IADD R39, R39, 0x1, -R0 ;  /* 0x000000012727e824 */ /* 0x000fc600078e0a00 */
[----:B------:R-:W-:Y:S01]  /*fa80*/  STL [R1+0x473c], R34 ;  /* 0x00473c2201007387 */ /* 0x000fe20000100800 */
[----:B------:R-:W-:-:S03]  /*fa90*/  IMAD R41, R0, R16, R41 ;  /* 0x0000001000297224 */ /* 0x000fc600078e0229 */
[----:B------:R-:W3:Y:S01]  /*faa0*/  LDL.LU R55, [R1+0x174] ;  /* 0x0001740001377983 */ /* 0x000ee20000300800 */
[C---:B------:R-:W-:Y:S02]  /*fab0*/  ISETP.GT.U32.AND P6, PT, R0.reuse, R39, PT ;  /* 0x000000270000720c */ /* 0x040fe40003fc4070 */
[----:B----4-:R-:W-:Y:S02]  /*fac0*/  IABS R12, R52 ;  /* 0x00000034000c7213 */ /* 0x010fe40000000000 */
[C---:B------:R-:W-:Y:S02]  /*fad0*/  ISETP.GT.U32.AND P3, PT, R0.reuse, R36, PT ;  /* 0x000000240000720c */ /* 0x040fe40003f64070 */
[----:B------:R-:W-:Y:S01]  /*fae0*/  ISETP.GT.U32.AND P2, PT, R0, R41, PT ;  /* 0x000000290000720c */ /* 0x000fe20003f44070 */
[----:B------:R-:W-:-:S04]  /*faf0*/  IMAD.HI.U32 R14, R25, R12, RZ ;  /* 0x0000000c190e7227 */ /* 0x000fc800078e00ff */
[----:B------:R-:W-:Y:S02]  /*fb00*/  IMAD.MOV R14, RZ, RZ, -R14 ;  /* 0x000000ffff0e7224 */ /* 0x000fe400078e0a0e */
[----:B------:R-:W-:Y:S01]  /*fb10*/  @!P6 IMAD.IADD R39, R39, 0x1, -R0 ;  /* 0x000000012727e824 */ /* 0x000fe200078e0a00 */
[----:B------:R-:W-:Y:S01]  /*fb20*/  ISETP.GE.AND P6, PT, R52, RZ, PT ;  /* 0x000000ff3400720c */ /* 0x000fe20003fc6270 */
[----:B------:R-:W-:Y:S01]  /*fb30*/  IMAD R12, R0, R14, R12 ;  /* 0x0000000e000c7224 */ /* 0x000fe200078e020c */
[----:B------:R-:W4:Y:S01]  /*fb40*/  LDL.LU R52, [R1+0x178] ;  /* 0x0001780001347983 */ /* 0x000f220000300800 */
[--C-:B------:R-:W-:Y:S02]  /*fb50*/  @!P3 IMAD.IADD R36, R36, 0x1, -R0.reuse ;  /* 0x000000012424b824 */ /* 0x100fe400078e0a00 */
[----:B------:R-:W-:Y:S01]  /*fb60*/  @!P2 IMAD.IADD R41, R41, 0x1, -R0 ;  /* 0x000000012929a824 */ /* 0x000fe200078e0a00 */
[----:B------:R-:W-:Y:S02]  /*fb70*/  ISETP.GT.U32.AND P3, PT, R0, R12, PT ;  /* 0x0000000c0000720c */ /* 0x000fe40003f64070 */
[----:B-----5:R-:W-:-:S02]  /*fb80*/  IABS R16, R53 ;  /* 0x0000003500107213 */ /* 0x020fc40000000000 */
[----:B------:R-:W-:Y:S02]  /*fb90*/  ISETP.GE.AND P2, PT, R53, RZ, PT ;  /* 0x000000ff3500720c */ /* 0x000fe40003f46270 */
[----:B------:R-:W5:Y:S04]  /*fba0*/  LDL.LU R53, [R1+0x17c] ;  /* 0x00017c0001357983 */ /* 0x000f680000300800 */
[----:B------:R-:W5:Y:S03]  /*fbb0*/  LDL.LU R33, [R1+0x180] ;  /* 0x0001800001217983 */ /* 0x000f660000300800 */
[----:B------:R-:W-:Y:S01]  /*fbc0*/  @!P3 IMAD.IADD R12, R12, 0x1, -R0 ;  /* 0x000000010c0cb824 */ /* 0x000fe200078e0a00 */
[----:B------:R-:W5:Y:S01]  /*fbd0*/  LDL.LU R35, [R1+0x184] ;  /* 0x0001840001237983 */ /* 0x000f620000300800 */
[----:B------:R-:W-:-:S03]  /*fbe0*/  ISETP.GT.U32.AND P3, PT, R0, R41, PT ;  /* 0x000000290000720c */ /* 0x000fc60003f64070 */
[----:B------:R-:W5:Y:S10]  /*fbf0*/  LDL.LU R42, [R1+0x188] ;  /* 0x00018800012a7983 */ /* 0x000f740000300800 */
[----:B------:R-:W-:Y:S01]  /*fc00*/  @!P3 IMAD.IADD R41, R41, 0x1, -R0 ;  /* 0x000000012929b824 */ /* 0x000fe200078e0a00 */
[----:B--2---:R-:W-:-:S02]  /*fc10*/  IABS R48, R54 ;  /* 0x0000003600307213 */ /* 0x004fc40000000000 */
[----:B------:R-:W-:Y:S02]  /*fc20*/  ISETP.GE.AND P3, PT, R54, RZ, PT ;  /* 0x000000ff3600720c */ /* 0x000fe40003f66270 */
[----:B------:R-:W2:Y:S01]  /*fc30*/  LDL.LU R54, [R1+0x18c] ;  /* 0x00018c0001367983 */ /* 0x000ea20000300800 */
[----:B------:R-:W-:Y:S01]  /*fc40*/  IMAD.HI.U32 R14, R25, R16, RZ ;  /* 0x00000010190e7227 */ /* 0x000fe200078e00ff */
[----:B------:R-:W-:Y:S02]  /*fc50*/  IABS R47, R31 ;  /* 0x0000001f002f7213 */ /* 0x000fe40000000000 */
[----:B------:R-:W2:Y:S01]  /*fc60*/  LDL.LU R40, [R1+0x210] ;  /* 0x0002100001287983 */ /* 0x000ea20000300800 */
[----:B------:R-:W-:-:S04]  /*fc70*/  IMAD.MOV R14, RZ, RZ, -R14 ;  /* 0x000000ffff0e7224 */ /* 0x000fc800078e0a0e */
[----:B------:R-:W-:Y:S02]  /*fc80*/  IMAD R45, R0, R14, R16 ;  /* 0x0000000e002d7224 */ /* 0x000fe400078e0210 */
[----:B------:R-:W-:-:S03]  /*fc90*/  @!P5 IMAD.MOV R38, RZ, RZ, -R38 ;  /* 0x000000ffff26d224 */ /* 0x000fc600078e0a26 */
[C---:B------:R-:W-:Y:S01]  /*fca0*/  ISETP.GT.U32.AND P5, PT, R0.reuse, R45, PT ;  /* 0x0000002d0000720c */ /* 0x040fe20003fa4070 */
[----:B------:R-:W-:Y:S01]  /*fcb0*/  @!P0 IMAD.MOV R36, RZ, RZ, -R36 ;  /* 0x000000ffff248224 */ /* 0x000fe200078e0a24 */
[----:B------:R-:W-:Y:S01]  /*fcc0*/  ISETP.GT.U32.AND P0, PT, R0, R12, PT ;  /* 0x0000000c0000720c */ /* 0x000fe20003f04070 */
[----:B------:R-:W-:-:S04]  /*fcd0*/  IMAD.HI.U32 R14, R25, R47, RZ ;  /* 0x0000002f190e7227 */ /* 0x000fc800078e00ff */
[----:B------:R-:W-:-:S06]  /*fce0*/  @!P1 IMAD.MOV R41, RZ, RZ, -R41 ;  /* 0x000000ffff299224 */ /* 0x000fcc00078e0a29 */
[----:B------:R-:W-:Y:S02]  /*fcf0*/  @!P5 IMAD.IADD R45, R45, 0x1, -R0 ;  /* 0x000000012d2dd824 */ /* 0x000fe400078e0a00 */
[----:B------:R-:W-:Y:S02]  /*fd00*/  IMAD.MOV R14, RZ, RZ, -R14 ;  /* 0x000000ffff0e7224 */ /* 0x000fe400078e0a0e */
[----:B------:R-:W-:Y:S01]  /*fd10*/  @!P0 IMAD.IADD R12, R12, 0x1, -R0 ;  /* 0x000000010c0c8824 */ /* 0x000fe200078e0a00 */
[----:B------:R-:W-:Y:S01]  /*fd20*/  ISETP.GT.U32.AND P1, PT, R0, R45, PT ;  /* 0x0000002d0000720c */ /* 0x000fe20003f24070 */
[----:B------:R-:W-:-:S04]  /*fd30*/  IMAD.HI.U32 R16, R25, R48, RZ ;  /* 0x0000003019107227 */ /* 0x000fc800078e00ff */
[C---:B------:R-:W-:Y:S02]  /*fd40*/  IMAD R47, R0.reuse, R14, R47 ;  /* 0x0000000e002f7224 */ /* 0x040fe400078e022f */
[----:B------:R-:W-:Y:S02]  /*fd50*/  IMAD.MOV.U32 R43, RZ, RZ, R12 ;  /* 0x000000ffff2b7224 */ /* 0x000fe400078e000c */
[----:B------:R-:W-:Y:S02]  /*fd60*/  IMAD.MOV R16, RZ, RZ, -R16 ;  /* 0x000000ffff107224 */ /* 0x000fe400078e0a10 */
[----:B------:R-:W-:Y:S01]  /*fd70*/  @!P6 IMAD.MOV R43, RZ, RZ, -R43 ;  /* 0x000000ffff2be224 */ /* 0x000fe200078e0a2b */
[C---:B------:R-:W-:Y:S01]  /*fd80*/  ISETP.GT.U32.AND P6, PT, R0.reuse, R47, PT ;  /* 0x0000002f0000720c */ /* 0x040fe20003fc4070 */
[----:B------:R-:W-:Y:S01]  /*fd90*/  IMAD R48, R0, R16, R48 ;  /* 0x0000001000307224 */ /* 0x000fe200078e0230 */
[----:B------:R-:W-:Y:S01]  /*fda0*/  ISETP.GE.AND P4, PT, R29, RZ, PT ;  /* 0x000000ff1d00720c */ /* 0x000fe20003f86270 */
[----:B------:R-:W-:-:S03]  /*fdb0*/  @!P1 IMAD.IADD R45, R45, 0x1, -R0 ;  /* 0x000000012d2d9824 */ /* 0x000fc600078e0a00 */
[----:B------:R-:W-:-:S07]  /*fdc0*/  ISETP.GT.U32.AND P1, PT, R0, R48, PT ;  /* 0x000000300000720c */ /* 0x000fce0003f24070 */
[----:B------:R-:W-:Y:S01]  /*fdd0*/  @!P6 IMAD.IADD R47, R47, 0x1, -R0 ;  /* 0x000000012f2fe824 */ /* 0x000fe200078e0a00 */
[----:B---3--:R-:W-:-:S05]  /*fde0*/  IABS R49, R55 ;  /* 0x0000003700317213 */ /* 0x008fca0000000000 */
[----:B------:R-:W-:-:S04]  /*fdf0*/  IMAD.HI.U32 R14, R25, R49, RZ ;  /* 0x00000031190e7227 */ /* 0x000fc800078e00ff */
[----:B------:R-:W-:-:S04]  /*fe00*/  IMAD.MOV R14, RZ, RZ, -R14 ;  /* 0x000000ffff0e7224 */ /* 0x000fc800078e0a0e */
[C---:B------:R-:W-:Y:S01]  /*fe10*/  IMAD R49, R0.reuse, R14, R49 ;  /* 0x0000000e00317224 */ /* 0x040fe200078e0231 */
[----:B------:R-:W-:Y:S01]  /*fe20*/  ISETP.GE.AND P0, PT, R55, RZ, PT ;  /* 0x000000ff3700720c */ /* 0x000fe20003f06270 */
[----:B------:R-:W-:Y:S01]  /*fe30*/  @!P4 IMAD.MOV R39, RZ, RZ, -R39 ;  /* 0x000000ffff27c224 */ /* 0x000fe200078e0a27 */
[----:B----4-:R-:W-:Y:S01]  /*fe40*/  IABS R50, R52 ;  /* 0x0000003400327213 */ /* 0x010fe20000000000 */
[----:B------:R-:W3:Y:S01]  /*fe50*/  LDL.LU R55, [R1+0x214] ;  /* 0x0002140001377983 */ /* 0x000ee20000300800 */
[----:B------:R-:W-:Y:S01]  /*fe60*/  ISETP.GT.U32.AND P6, PT, R0, R49, PT ;  /* 0x000000310000720c */ /* 0x000fe20003fc4070 */
[----:B------:R-:W-:Y:S01]  /*fe70*/  @!P1 IMAD.IADD R48, R48, 0x1, -R0 ;  /* 0x0000000130309824 */ /* 0x000fe200078e0a00 */
[----:B------:R-:W-:Y:S01]  /*fe80*/  ISETP.GE.AND P4, PT, R31, RZ, PT ;  /* 0x000000ff1f00720c */ /* 0x000fe20003f86270 */
[----:B------:R-:W-:Y:S01]  /*fe90*/  IMAD.HI.U32 R12, R25, R50, RZ ;  /* 0x00000032190c7227 */ /* 0x000fe200078e00ff */
[----:B------:R-:W-:Y:S02]  /*fea0*/  ISETP.GT.U32.AND P1, PT, R0, R47, PT ;  /* 0x0000002f0000720c */ /* 0x000fe40003f24070 */
[----:B------:R-:W-:-:S02]  /*feb0*/  ISETP.GE.AND P5, PT, R52, RZ, PT ;  /* 0x000000ff3400720c */ /* 0x000fc40003fa6270 */
[----:B------:R-:W4:Y:S01]  /*fec0*/  LDL.LU R52, [R1+0x218] ;  /* 0x0002180001347983 */ /* 0x000f220000300800 */
[----:B------:R-:W-:Y:S01]  /*fed0*/  IMAD.MOV R12, RZ, RZ, -R12 ;  /* 0x000000ffff0c7224 */ /* 0x000fe200078e0a0c */
[----:B-----5:R-:W-:-:S03]  /*fee0*/  IABS R31, R53 ;  /* 0x00000035001f7213 */ /* 0x020fc60000000000 */
[----:B------:R-:W-:Y:S02]  /*fef0*/  @!P6 IMAD.IADD R49, R49, 0x1, -R0 ;  /* 0x000000013131e824 */ /* 0x000fe400078e0a00 */
[----:B------:R-:W-:Y:S01]  /*ff00*/  IMAD.HI.U32 R18, R25, R31, RZ ;  /* 0x0000001f19127227 */ /* 0x000fe200078e00ff */
[----:B------:R-:W-:-:S03]  /*ff10*/  IABS R16, R35 ;  /* 0x0000002300107213 */ /* 0x000fc60000000000 */
[C---:B------:R-:W-:Y:S02]  /*ff20*/  IMAD R50, R0.reuse, R12, R50 ;  /* 0x0000000c00327224 */ /* 0x040fe400078e0232 */
[----:B------:R-:W-:Y:S01]  /*ff30*/  IMAD.MOV R18, RZ, RZ, -R18 ;  /* 0x000000ffff127224 */ /* 0x000fe200078e0a12 */
[C---:B------:R-:W-:Y:S01]  /*ff40*/  ISETP.GT.U32.AND P6, PT, R0.reuse, R49, PT ;  /* 0x000000310000720c */ /* 0x040fe20003fc4070 */
[----:B------:R-:W-:Y:S01]  /*ff50*/  @!P1 IMAD.IADD R47, R47, 0x1, -R0 ;  /* 0x000000012f2f9824 */ /* 0x000fe200078e0a00 */
[----:B------:R-:W-:Y:S01]  /*ff60*/  IABS R23, R33 ;  /* 0x0000002100177213 */ /* 0x000fe20000000000 */
[C---:B------:R-:W-:Y:S01]  /*ff70*/  IMAD R31, R0.reuse, R18, R31 ;  /* 0x00000012001f7224 */ /* 0x040fe200078e021f */
[----:B------:R-:W-:Y:S01]  /*ff80*/  ISETP.GT.U32.AND P1, PT, R0, R50, PT ;  /* 0x000000320000720c */ /* 0x000fe20003f24070 */
[----:B------:R-:W-:-:S04]  /*ff90*/  IMAD.HI.U32 R12, R25, R16, RZ ;  /* 0x00000010190c7227 */ /* 0x000fc800078e00ff */
[----:B------:R-:W-:Y:S01]  /*ffa0*/  @!P4 IMAD.MOV R47, RZ, RZ, -R47 ;  /* 0x000000ffff2fc224 */ /* 0x000fe200078e0a2f */
[----:B------:R-:W-:Y:S01]  /*ffb0*/  ISETP.GT.U32.AND P4, PT, R0, R31, PT ;  /* 0x0000001f0000720c */ /* 0x000fe20003f84070 */
[----:B------:R-:W-:Y:S02]  /*ffc0*/  IMAD.MOV R12, RZ, RZ, -R12 ;  /* 0x000000ffff0c7224 */ /* 0x000fe400078e0a0c */
[----:B------:R-:W-:-:S04]  /*ffd0*/  IMAD.HI.U32 R14, R25, R23, RZ ;  /* 0x00000017190e7227 */ /* 0x000fc800078e00ff */
[C---:B------:R-:W-:Y:S02]  /*ffe0*/  IMAD R16, R0.reuse, R12, R16 ;  /* 0x0000000c00107224 */ /* 0x040fe400078e0210 */
[----:B------:R-:W-:Y:S02]  /*fff0*/  IMAD.MOV R14, RZ, RZ, -R14 ;  /* 0x000000ffff0e7224 */ /* 0x000fe400078e0a0e */
[----:B------:R-:W-:Y:S01]  /*10000*/  @!P2 IMAD.MOV R45, RZ, RZ, -R45 ;  /* 0x000000ffff2da224 */ /* 0x000fe200078e0a2d */
[C---:B------:R-:W-:Y:S01]  /*10010*/  ISETP.GT.U32.AND P2, PT, R0.reuse, R48, PT ;  /* 0x000000300000720c */ /* 0x040fe20003f44070 */
[--C-:B------:R-:W-:Y:S01]  /*10020*/  @!P6 IMAD.IADD R49, R49, 0x1, -R0.reuse ;  /* 0x000000013131e824 */ /* 0x100fe200078e0a00 */
[C---:B------:R-:W-:Y:S01]  /*10030*/  ISETP.GT.U32.AND P6, PT, R0.reuse, R16, PT ;  /* 0x000000100000720c */ /* 0x040fe20003fc4070 */
[----:B------:R-:W-:Y:S02]  /*10040*/  IMAD R23, R0, R14, R23 ;  /* 0x0000000e00177224 */ /* 0x000fe400078e0217 */
[--C-:B------:R-:W-:Y:S01]  /*10050*/  @!P1 IMAD.IADD R50, R50, 0x1, -R0.reuse ;  /* 0x0000000132329824 */ /* 0x100fe200078e0a00 */
[----:B------:R-:W-:Y:S01]  /*10060*/  ISETP.GE.AND P1, PT, R53, RZ, PT ;  /* 0x000000ff3500720c */ /* 0x000fe20003f26270 */
[----:B------:R-:W-:Y:S01]  /*10070*/  @!P4 IMAD.IADD R31, R31, 0x1, -R0 ;  /* 0x000000011f1fc824 */ /* 0x000fe200078e0a00 */
[----:B------:R-:W5:Y:S02]  /*10080*/  LDL.LU R53, [R1+0x21c] ;  /* 0x00021c0001357983 */ /* 0x000f640000300800 */
[----:B------:R-:W-:-:S03]  /*10090*/  ISETP.GT.U32.AND P4, PT, R0, R50, PT ;  /* 0x000000320000720c */ /* 0x000fc60003f84070 */
[--C-:B------:R-:W-:Y:S02]  /*100a0*/  @!P2 IMAD.IADD R48, R48, 0x1, -R0.reuse ;  /* 0x000000013030a824 */ /* 0x100fe400078e0a00 */
[----:B------:R-:W-:Y:S02]  /*100b0*/  @!P6 IMAD.IADD R16, R16, 0x1, -R0 ;  /* 0x000000011010e824 */ /* 0x000fe400078e0a00 */
[----:B------:R-:W-:-:S03]  /*100c0*/  @!P3 IMAD.MOV R48, RZ, RZ, -R48 ;  /* 0x000000ffff30b224 */ /* 0x000fc600078e0a30 */
[----:B------:R-:W-:-:S03]  /*100d0*/  ISETP.GT.U32.AND P3, PT, R0, R16, PT ;  /* 0x000000100000720c */ /* 0x000fc60003f64070 */
[----:B------:R-:W-:-:S10]  /*100e0*/  @!P4 IMAD.IADD R50, R50, 0x1, -R0 ;  /* 0x000000013232c824 */ /* 0x000fd400078e0a00 */
[----:B------:R-:W-:Y:S01]  /*100f0*/  @!P3 IMAD.IADD R16, R16, 0x1, -R0 ;  /* 0x000000011010b824 */ /* 0x000fe200078e0a00 */
[----:B------:R-:W-:Y:S02]  /*10100*/  ISETP.GE.AND P3, PT, R35, RZ, PT ;  /* 0x000000ff2300720c */ /* 0x000fe40003f66270 */
[----:B------:R-:W5:Y:S01]  /*10110*/  LDL.LU R35, [R1+0x320] ;  /* 0x0003200001237983 */ /* 0x000f620000300800 */
[----:B--2---:R-:W-:-:S05]  /*10120*/  IABS R14, R54 ;  /* 0x00000036000e7213 */ /* 0x004fca0000000000 */
[----:B------:R-:W-:-:S04]  /*10130*/  IMAD.HI.U32 R18, R25, R14, RZ ;  /* 0x0000000e19127227 */ /* 0x000fc800078e00ff */
[----:B------:R-:W-:-:S04]  /*10140*/  IMAD.MOV R18, RZ, RZ, -R18 ;  /* 0x000000ffff127224 */ /* 0x000fc800078e0a12 */
[----:B------:R-:W-:-:S05]  /*10150*/  IMAD R14, R0, R18, R14 ;  /* 0x00000012000e7224 */ /* 0x000fca00078e020e */
[----:B------:R-:W-:-:S13]  /*10160*/  ISETP.GT.U32.AND P4, PT, R0, R14, PT ;  /* 0x0000000e0000720c */ /* 0x000fda0003f84070 */
[----:B------:R-:W-:Y:S01]  /*10170*/  @!P4 IMAD.IADD R14, R14, 0x1, -R0 ;  /* 0x000000010e0ec824 */ /* 0x000fe200078e0a00 */
[----:B------:R-:W-:Y:S02]  /*10180*/  ISETP.GE.AND P4, PT, R54, RZ, PT ;  /* 0x000000ff3600720c */ /* 0x000fe40003f86270 */
[----:B------:R-:W2:Y:S01]  /*10190*/  LDL.LU R54, [R1+0x324] ;  /* 0x0003240001367983 */ /* 0x000ea20000300800 */
[----:B------:R-:W-:Y:S02]  /*101a0*/  ISETP.GT.U32.AND P2, PT, R0, R23, PT ;  /* 0x000000170000720c */ /* 0x000fe40003f44070 */
[----:B------:R-:W-:Y:S02]  /*101b0*/  IABS R27, R42 ;  /* 0x0000002a001b7213 */ /* 0x000fe40000000000 */
[----:B------:R-:W-:-:S03]  /*101c0*/  IABS R29, R40 ;  /* 0x00000028001d7213 */ /* 0x000fc60000000000 */
[----:B------:R-:W-:-:S06]  /*101d0*/  IMAD.HI.U32 R20, R25, R27, RZ ;  /* 0x0000001b19147227 */ /* 0x000fcc00078e00ff */
[----:B------:R-:W-:Y:S01]  /*101e0*/  @!P2 IMAD.IADD R23, R23, 0x1, -R0 ;  /* 0x000000011717a824 */ /* 0x000fe200078e0a00 */
[C---:B------:R-:W-:Y:S01]  /*101f0*/  ISETP.GT.U32.AND P2, PT, R0.reuse, R31, PT ;  /* 0x0000001f0000720c */ /* 0x040fe20003f44070 */
[----:B------:R-:W-:Y:S02]  /*10200*/  IMAD.MOV R20, RZ, RZ, -R20 ;  /* 0x000000ffff147224 */ /* 0x000fe400078e0a14 */
[----:B------:R-:W-:Y:S01]  /*10210*/  IMAD.HI.U32 R12, R25, R29, RZ ;  /* 0x0000001d190c7227 */ /* 0x000fe200078e00ff */
[----:B------:R-:W-:-:S03]  /*10220*/  ISETP.GT.U32.AND P6, PT, R0, R23, PT ;  /* 0x000000170000720c */ /* 0x000fc60003fc4070 */
[C---:B------:R-:W-:Y:S02]  /*10230*/  IMAD R27, R0.reuse, R20, R27 ;  /* 0x00000014001b7224 */ /* 0x040fe400078e021b */
[----:B------:R-:W-:Y:S02]  /*10240*/  IMAD.MOV R12, RZ, RZ, -R12 ;  /* 0x000000ffff0c7224 */ /* 0x000fe400078e0a0c */
[----:B------:R-:W-:Y:S02]  /*10250*/  @!P0 IMAD.MOV R49, RZ, RZ, -R49 ;  /* 0x000000ffff318224 */ /* 0x000fe400078e0a31 */
[----:B------:R-:W-:Y:S01]  /*10260*/  @!P2 IMAD.IADD R31, R31, 0x1, -R0 ;  /* 0x000000011f1fa824 */ /* 0x000fe200078e0a00 */
[C---:B------:R-:W-:Y:S01]  /*10270*/  ISETP.GT.U32.AND P0, PT, R0.reuse, R27, PT ;  /* 0x0000001b0000720c */ /* 0x040fe20003f04070 */
[----:B------:R-:W-:Y:S01]  /*10280*/  IMAD R29, R0, R12, R29 ;  /* 0x0000000c001d7224 */ /* 0x000fe200078e021d */
[----:B------:R-:W-:Y:S01]  /*10290*/  ISETP.GE.AND P2, PT, R33, RZ, PT ;  /* 0x000000ff2100720c */ /* 0x000fe20003f46270 */
[----:B0-----:R-:W-:-:S02]  /*102a0*/  IMAD.MOV.U32 R2, RZ, RZ, R31 ;  /* 0x000000ffff027224 */ /* 0x001fc400078e001f */
[----:B------:R-:W-:Y:S02]  /*102b0*/  @!P6 IMAD.IADD R23, R23, 0x1, -R0 ;  /* 0x000000011717e824 */ /* 0x000fe400078e0a00 */
[----:B------:R-:W-:Y:S01]  /*102c0*/  @!P1 IMAD.MOV R2, RZ, RZ, -R2 ;  /* 0x000000ffff029224 */ /* 0x000fe200078e0a02 */
[C---:B------:R-:W-:Y:S02]  /*102d0*/  ISETP.GT.U32.AND P1, PT, R0.reuse, R14, PT ;  /* 0x0000000e0000720c */ /* 0x040fe40003f24070 */
[----:B------:R-:W-:Y:S01]  /*102e0*/  ISETP.GT.U32.AND P6, PT, R0, R29, PT ;  /* 0x0000001d0000720c */ /* 0x000fe20003fc4070 */
[----:B-1----:R-:W-:Y:S01]  /*102f0*/  IMAD.MOV.U32 R4, RZ, RZ, R23 ;  /* 0x000000ffff047224 */ /* 0x002fe200078e0017 */
[----:B------:R0:W-:Y:S01]  /*10300*/  STL [R1+0x590], R2 ;  /* 0x0005900201007387 */ /* 0x0001e20000100800 */
[----:B------:R-:W-:Y:S02]  /*10310*/  @!P0 IMAD.IADD R27, R27, 0x1, -R0 ;  /* 0x000000011b1b8824 */ /* 0x000fe400078e0a00 */
[----:B------:R-:W-:-:S02]  /*10320*/  @!P2 IMAD.MOV R4, RZ, RZ, -R4 ;  /* 0x000000ffff04a224 */ /* 0x000fc400078e0a04 */
[----:B------:R-:W-:Y:S02]  /*10330*/  @!P5 IMAD.MOV R50, RZ, RZ, -R50 ;  /* 0x000000ffff32d224 */ /* 0x000fe400078e0a32 */
[----:B0-----:R-:W-:Y:S01]  /*10340*/  IMAD.MOV.U32 R2, RZ, RZ, R16 ;  /* 0x000000ffff027224 */ /* 0x001fe200078e0010 */
[----:B------:R-:W-:-:S03]  /*10350*/  ISETP.GT.U32.AND P5, PT, R0, R27, PT ;  /* 0x0000001b0000720c */ /* 0x000fc60003fa4070 */
[----:B------:R-:W-:Y:S01]  /*10360*/  @!P3 IMAD.MOV R2, RZ, RZ, -R2 ;  /* 0x000000ffff02b224 */ /* 0x000fe200078e0a02 */
[----:B---3--:R-:W-:-:S05]  /*10370*/  IABS R12, R55 ;  /* 0x00000037000c7213 */ /* 0x008fca0000000000 */
[----:B------:R-:W-:Y:S01]  /*10380*/  IMAD.HI.U32 R33, R25, R12, RZ ;  /* 0x0000000c19217227 */ /* 0x000fe200078e00ff */
[----:B----4-:R-:W-:-:S03]  /*10390*/  IABS R18, R52 ;  /* 0x0000003400127213 */ /* 0x010fc60000000000 */
[----:B------:R-:W-:Y:S01]  /*103a0*/  IMAD.MOV R33, RZ, RZ, -R33 ;  /* 0x000000ffff217224 */ /* 0x000fe200078e0a21 */
[----:B------:R-:W-:Y:S01]  /*103b0*/  STL [R1+0x59c], R4 ;  /* 0x00059c0401007387 */ /* 0x000fe20000100800 */
[--C-:B------:R-:W-:Y:S02]  /*103c0*/  @!P1 IMAD.IADD R14, R14, 0x1, -R0.reuse ;  /* 0x000000010e0e9824 */ /* 0x100fe400078e0a00 */
[----:B------:R-:W-:Y:S01]  /*103d0*/  IMAD.HI.U32 R20, R25, R18, RZ ;  /* 0x0000001219147227 */ /* 0x000fe200078e00ff */
[----:B------:R0:W-:Y:S01]  /*103e0*/  STL [R1+0x5bc], R2 ;  /* 0x0005bc0201007387 */ /* 0x0001e20000100800 */
[----:B------:R-:W-:Y:S02]  /*103f0*/  ISETP.GE.AND P1, PT, R55, RZ, PT ;  /* 0x000000ff3700720c */ /* 0x000fe40003f26270 */
[----:B------:R-:W-:Y:S01]  /*10400*/  @!P6 IMAD.IADD R29, R29, 0x1, -R0 ;  /* 0x000000011d1de824 */ /* 0x000fe200078e0a00 */
[----:B------:R-:W3:Y:S01]  /*10410*/  LDL.LU R55, [R1+0x328] ;  /* 0x0003280001377983 */ /* 0x000ee20000300800 */
[----:B------:R-:W-:-:S02]  /*10420*/  IMAD R12, R0, R33, R12 ;  /* 0x00000021000c7224 */ /* 0x000fc400078e020c */
[----:B------:R-:W-:Y:S01]  /*10430*/  IMAD.MOV R20, RZ, RZ, -R20 ;  /* 0x000000ffff147224 */ /* 0x000fe200078e0a14 */
[C---:B------:R-:W-:Y:S02]  /*10440*/  ISETP.GT.U32.AND P6, PT, R0.reuse, R29, PT ;  /* 0x0000001d0000720c */ /* 0x040fe40003fc4070 */
[C---:B------:R-:W-:Y:S01]  /*10450*/  ISETP.GT.U32.AND P2, PT, R0.reuse, R12, PT ;  /* 0x0000000c0000720c */ /* 0x040fe20003f44070 */
[----:B------:R-:W-:Y:S02]  /*10460*/  IMAD R18, R0, R20, R18 ;  /* 0x0000001400127224 */ /* 0x000fe400078e0212 */
[----:B------:R-:W-:Y:S01]  /*10470*/  @!P5 IMAD.IADD R27, R27, 0x1, -R0 ;  /* 0x000000011b1bd824 */ /* 0x000fe200078e0a00 */
[----:B------:R-:W-:Y:S02]  /*10480*/  ISETP.GE.AND P0, PT, R42, RZ, PT ;  /* 0x000000ff2a00720c */ /* 0x000fe40003f06270 */
[----:B------:R-:W-:Y:S01]  /*10490*/  ISETP.GT.U32.AND P5, PT, R0, R18, PT ;  /* 0x000000120000720c */ /* 0x000fe20003fa4070 */
[----:B0-----:R-:W-:-:S04]  /*104a0*/  IMAD.MOV.U32 R2, RZ, RZ, R27 ;  /* 0x000000ffff027224 */ /* 0x001fc800078e001b */
[--C-:B------:R-:W-:Y:S01]  /*104b0*/  @!P6 IMAD.IADD R29, R29, 0x1, -R0.reuse ;  /* 0x000000011d1de824 */ /* 0x100fe200078e0a00 */
[----:B------:R-:W-:Y:S01]  /*104c0*/  ISETP.GE.AND P6, PT, R52, RZ, PT ;  /* 0x000000ff3400720c */ /* 0x000fe20003fc6270 */
[----:B------:R-:W-:Y:S01]  /*104d0*/  @!P2 IMAD.IADD R12, R12, 0x1, -R0 ;  /* 0x000000010c0ca824 */ /* 0x000fe200078e0a00 */
[----:B------:R-:W4:Y:S01]  /*104e0*/  LDL.LU R52, [R1+0x32c] ;  /* 0x00032c0001347983 */ /* 0x000f220000300800 */
[----:B------:R-:W-:Y:S02]  /*104f0*/  ISETP.GE.AND P3, PT, R40, RZ, PT ;  /* 0x000000ff2800720c */ /* 0x000fe40003f66270 */
[----:B------:R-:W-:Y:S02]  /*10500*/  @!P0 IMAD.MOV R2, RZ, RZ, -R2 ;  /* 0x000000ffff028224 */ /* 0x000fe400078e0a02 */
[----:B------:R-:W-:Y:S01]  /*10510*/  @!P5 IMAD.IADD R18, R18, 0x1, -R0 ;  /* 0x000000011212d824 */ /* 0x000fe200078e0a00 */
[----:B------:R-:W-:Y:S01]  /*10520*/  ISETP.GT.U32.AND P5, PT, R0, R12, PT ;  /* 0x0000000c0000720c */ /* 0x000fe20003fa4070 */
[----:B------:R-:W-:Y:S01]  /*10530*/  IMAD.MOV.U32 R4, RZ, RZ, R14 ;  /* 0x000000ffff047224 */ /* 0x000fe200078e000e */
[----:B-----5:R-:W-:-:S02]  /*10540*/  IABS R23, R53 ;  /* 0x0000003500177213 */ /* 0x020fc40000000000 */
[----:B------:R-:W-:Y:S02]  /*10550*/  ISETP.GE.AND P2, PT, R53, RZ, PT ;  /* 0x000000ff3500720c */ /* 0x000fe40003f46270 */
[----:B------:R-:W5:Y:S04]  /*10560*/  LDL.LU R53, [R1+0x340] ;  /* 0x0003400001357983 */ /* 0x000f680000300800 */
[----:B------:R-:W5:Y:S04]  /*10570*/  LDL.LU R61, [R1+0x344] ;  /* 0x00034400013d7983 */ /* 0x000f680000300800 */
[----:B------:R-:W5:Y:S04]  /*10580*/  LDL.LU R44, [R1+0x348] ;  /* 0x00034800012c7983 */ /* 0x000f680000300800 */
[----:B------:R0:W-:Y:S01]  /*10590*/  STL [R1+0x5a0], R2 ;  /* 0x0005a00201007387 */ /* 0x0001e20000100800 */
[----:B------:R-:W-:-:S02]  /*105a0*/  @!P4 IMAD.MOV R4, RZ, RZ, -R4 ;  /* 0x000000ffff04c224 */ /* 0x000fc400078e0a04 */
[----:B------:R-:W-:Y:S02]  /*105b0*/  @!P5 IMAD.IADD R12, R12, 0x1, -R0 ;  /* 0x000000010c0cd824 */ /* 0x000fe400078e0a00 */
[----:B0-----:R-:W-:-:S04]  /*105c0*/  IMAD.MOV.U32 R2, RZ, RZ, R29 ;  /* 0x000000ffff027224 */ /* 0x001fc800078e001d */
[----:B------:R-:W-:Y:S01]  /*105d0*/  @!P3 IMAD.MOV R2, RZ, RZ, -R2 ;  /* 0x000000ffff02b224 */ /* 0x000fe200078e0a02 */
[----:B------:R-:W-:Y:S04]  /*105e0*/  STL [R1+0x5b0], R4 ;  /* 0x0005b00401007387 */ /* 0x000fe80000100800 */
[----:B------:R0:W-:Y:S04]  /*105f0*/  STL [R1+0x5a4], R2 ;  /* 0x0005a40201007387 */ /* 0x0001e80000100800 */
[----:B------:R-:W5:Y:S01]  /*10600*/  LDL.LU R51, [R1+0x34c] ;  /* 0x00034c0001337983 */ /* 0x000f620000300800 */
[----:B0-----:R-:W-:-:S04]  /*10610*/  IMAD.MOV.U32 R2, RZ, RZ, R12 ;  /* 0x000000ffff027224 */ /* 0x001fc800078e000c */
[----:B------:R-:W-:-:S05]  /*10620*/  @!P1 IMAD.MOV R2, RZ, RZ, -R2 ;  /* 0x000000ffff029224 */ /* 0x000fca00078e0a02 */
[----:B------:R0:W-:Y:S01]  /*10630*/  STL [R1+0x5ac], R2 ;  /* 0x0005ac0201007387 */ /* 0x0001e20000100800 */
[----:B--2---:R-:W-:Y:S02]  /*10640*/  IABS R16, R54 ;  /* 0x0000003600107213 */ /* 0x004fe40000000000 */
[----:B------:R-:W-:Y:S02]  /*10650*/  ISETP.GE.AND P5, PT, R54, RZ, PT ;  /* 0x000000ff3600720c */ /* 0x000fe40003fa6270 */
[----:B------:R-:W2:Y:S01]  /*10660*/  LDL.LU R54, [R1+0x370] ;  /* 0x0003700001367983 */ /* 0x000ea20000300800 */
[----:B------:R-:W-:Y:S01]  /*10670*/  IMAD.HI.U32 R31, R25, R23, RZ ;  /* 0x00000017191f7227 */ /* 0x000fe200078e00ff */
[C---:B------:R-:W-:Y:S02]  /*10680*/  ISETP.GT.U32.AND P0, PT, R0.reuse, R18, PT ;  /* 0x000000120000720c */ /* 0x040fe40003f04070 */
[----:B------:R-:W-:Y:S01]  /*10690*/  IABS R20, R35 ;  /* 0x0000002300147213 */ /* 0x000fe20000000000 */
[----:B------:R-:W-:Y:S01]  /*106a0*/  IMAD.MOV R31, RZ, RZ, -R31 ;  /* 0x000000ffff1f7224 */ /* 0x000fe200078e0a1f */
[----:B------:R-:W2:Y:S03]  /*106b0*/  LDL.LU R42, [R1+0x374] ;  /* 0x00037400012a7983 */ /* 0x000ea60000300800 */
[----:B------:R-:W-:-:S05]  /*106c0*/  IMAD R23, R0, R31, R23 ;  /* 0x0000001f00177224 */ /* 0x000fca00078e0217 */
[----:B------:R-:W-:Y:S01]  /*106d0*/  ISETP.GT.U32.AND P4, PT, R0, R23, PT ;  /* 0x000000170000720c */ /* 0x000fe20003f84070 */
[----:B------:R-:W-:-:S04]  /*106e0*/  IMAD.HI.U32 R27, R25, R20, RZ ;  /* 0x00000014191b7227 */ /* 0x000fc800078e00ff */
[----:B------:R-:W-:-:S08]  /*106f0*/  IMAD.HI.U32 R14, R25, R16, RZ ;  /* 0x00000010190e7227 */ /* 0x000fd000078e00ff */
[--C-:B------:R-:W-:Y:S02]  /*10700*/  @!P4 IMAD.IADD R23, R23, 0x1, -R0.reuse ;  /* 0x000000011717c824 */ /* 0x100fe400078e0a00 */
[----:B------:R-:W-:Y:S02]  /*10710*/  IMAD.MOV R27, RZ, RZ, -R27 ;  /* 0x000000ffff1b7224 */ /* 0x000fe400078e0a1b */
[----:B------:R-:W-:Y:S01]  /*10720*/  @!P0 IMAD.IADD R18, R18, 0x1, -R0 ;  /* 0x0000000112128824 */ /* 0x000fe200078e0a00 */
[C---:B------:R-:W-:Y:S01]  /*10730*/  ISETP.GT.U32.AND P1, PT, R0.reuse, R23, PT ;  /* 0x000000170000720c */ /* 0x040fe20003f24070 */
[----:B------:R-:W-:Y:S02]  /*10740*/  IMAD.MOV R14, RZ, RZ, -R14 ;  /* 0x000000ffff0e7224 */ /* 0x000fe400078e0a0e */
[----:B------:R-:W-:Y:S02]  /*10750*/  IMAD R20, R0, R27, R20 ;  /* 0x0000001b00147224 */ /* 0x000fe400078e0214 */
[----:B0-----:R-:W-:-:S02]  /*10760*/  IMAD.MOV.U32 R2, RZ, RZ, R18 ;  /* 0x000000ffff027224 */ /* 0x001fc400078e0012 */
[C---:B------:R-:W-:Y:S02]  /*10770*/  IMAD R16, R0.reuse, R14, R16 ;  /* 0x0000000e00107224 */ /* 0x040fe400078e0210 */
[----:B------:R-:W-:Y:S01]  /*10780*/  @!P6 IMAD.MOV R2, RZ, RZ, -R2 ;  /* 0x000000ffff02e224 */ /* 0x000fe200078e0a02 */
[----:B------:R-:W-:-:S03]  /*10790*/  ISETP.GT.U32.AND P6, PT, R0, R20, PT ;  /* 0x000000140000720c */ /* 0x000fc60003fc4070 */
[--C-:B------:R-:W-:Y:S01]  /*107a0*/  @!P1 IMAD.IADD R23, R23, 0x1, -R0.reuse ;  /* 0x0000000117179824 */ /* 0x100fe200078e0a00 */
[----:B------:R-:W-:Y:S01]  /*107b0*/  ISETP.GT.U32.AND P1, PT, R0, R16, PT ;  /* 0x000000100000720c */ /* 0x000fe20003f24070 */
[----:B------:R0:W-:Y:S08]  /*107c0*/  STL [R1+0x5a8], R2 ;  /* 0x0005a80201007387 */ /* 0x0001f00000100800 */
[----:B------:R-:W-:-:S04]  /*107d0*/  @!P6 IMAD.IADD R20, R20, 0x1, -R0 ;  /* 0x000000011414e824 */ /* 0x000fc800078e0a00 */
[----:B------:R-:W-:Y:S01]  /*107e0*/  @!P1 IMAD.IADD R16, R16, 0x1, -R0 ;  /* 0x0000000110109824 */ /* 0x000fe200078e0a00 */
[----:B---3--:R-:W-:-:S05]  /*107f0*/  IABS R12, R55 ;  /* 0x00000037000c7213 */ /* 0x008fca0000000000 */
[----:B------:R-:W-:-:S04]  /*10800*/  IMAD.HI.U32 R29, R25, R12, RZ ;  /* 0x0000000c191d7227 */ /* 0x000fc800078e00ff */
[----:B------:R-:W-:-:S04]  /*10810*/  IMAD.MOV R29, RZ, RZ, -R29 ;  /* 0x000000ffff1d7224 */ /* 0x000fc800078e0a1d */
[C---:B------:R-:W-:Y:S01]  /*10820*/  IMAD R12, R0.reuse, R29, R12 ;  /* 0x0000001d000c7224 */ /* 0x040fe200078e020c */
[----:B------:R-:W-:-:S04]  /*10830*/  ISETP.GT.U32.AND P1, PT, R0, R20, PT ;  /* 0x000000140000720c */ /* 0x000fc80003f24070 */
[----:B------:R-:W-:Y:S02]  /*10840*/  ISETP.GT.U32.AND P6, PT, R0, R12, PT ;  /* 0x0000000c0000720c */ /* 0x000fe40003fc4070 */
[----:B----4-:R-:W-:Y:S02]  /*10850*/  IABS R33, R52 ;  /* 0x0000003400217213 */ /* 0x010fe40000000000 */
[----:B------:R-:W-:Y:S02]  /*10860*/  ISETP.GE.AND P0, PT, R55, RZ, PT ;  /* 0x000000ff3700720c */ /* 0x000fe40003f06270 */
[----:B------:R-:W3:Y:S01]  /*10870*/  LDL.LU R55, [R1+0x378] ;  /* 0x0003780001377983 */ /* 0x000ee20000300800 */
[----:B------:R-:W-:Y:S01]  /*10880*/  IMAD.HI.U32 R18, R25, R33, RZ ;  /* 0x0000002119127227 */ /* 0x000fe200078e00ff */
[----:B------:R-:W-:Y:S02]  /*10890*/  ISETP.GE.AND P4, PT, R52, RZ, PT ;  /* 0x000000ff3400720c */ /* 0x000fe40003f86270 */
[----:B------:R-:W4:Y:S01]  /*108a0*/  LDL.LU R52, [R1+0x37c] ;  /* 0x00037c0001347983 */ /* 0x000f220000300800 */
[----:B0-----:R-:W-:Y:S01]  /*108b0*/  IMAD.MOV.U32 R2, RZ, RZ, R23 ;  /* 0x000000ffff027224 */ /* 0x001fe200078e0017 */
[----:B------:R-:W-:Y:S01]  /*108c0*/  ISETP.GE.AND P3, PT, R35, RZ, PT ;  /* 0x000000ff2300720c */ /* 0x000fe20003f66270 */
[----:B------:R-:W-:-:S02]  /*108d0*/  IMAD.MOV R18, RZ, RZ, -R18 ;  /* 0x000000ffff127224 */ /* 0x000fc400078e0a12 */
[----:B------:R-:W-:Y:S01]  /*108e0*/  @!P2 IMAD.MOV R2, RZ, RZ, -R2 ;  /* 0x000000ffff02a224 */ /* 0x000fe200078e0a02 */
[----:B------:R-:W-:Y:S01]  /*108f0*/  ISETP.GT.U32.AND P2, PT, R0, R16, PT ;  /* 0x000000100000720c */ /* 0x000fe20003f44070 */
[----:B------:R-:W-:Y:S01]  /*10900*/  @!P6 IMAD.IADD R12, R12, 0x1, -R0 ;  /* 0x000000010c0ce824 */ /* 0x000fe200078e0a00 */
[----:B-----5:R-:W-:Y:S01]  /*10910*/  IABS R31, R53 ;  /* 0x00000035001f7213 */ /* 0x020fe20000000000 */
[----:B------:R-:W-:-:S04]  /*10920*/  IMAD R33, R0, R18, R33 ;  /* 0x0000001200217224 */ /* 0x000fc800078e0221 */
[----:B------:R-:W-:Y:S01]  /*10930*/  IMAD.HI.U32 R35, R25, R31, RZ ;  /* 0x0000001f19237227 */ /* 0x000fe200078e00ff */
[----:B------:R-:W-:-:S03]  /*10940*/  IABS R27, R44 ;  /* 0x0000002c001b7213 */ /* 0x000fc60000000000 */
[----:B------:R-:W-:Y:S02]  /*10950*/  IMAD.MOV R35, RZ, RZ, -R35 ;  /* 0x000000ffff237224 */ /* 0x000fe400078e0a23 */
[----:B------:R-:W-:Y:S01]  /*10960*/  @!P1 IMAD.IADD R20, R20, 0x1, -R0 ;  /* 0x0000000114149824 */ /* 0x000fe200078e0a00 */
[----:B------:R0:W-:Y:S01]  /*10970*/  STL [R1+0x594], R2 ;  /* 0x0005940201007387 */ /* 0x0001e20000100800 */
[C---:B------:R-:W-:Y:S01]  /*10980*/  IMAD R31, R0.reuse, R35, R31 ;  /* 0x00000023001f7224 */ /* 0x040fe200078e021f */
[C---:B------:R-:W-:Y:S01]  /*10990*/  ISETP.GT.U32.AND P6, PT, R0.reuse, R12, PT ;  /* 0x0000000c0000720c */ /* 0x040fe20003fc4070 */
[----:B------:R-:W-:Y:S01]  /*109a0*/  IMAD.HI.U32 R18, R25, R27, RZ ;  /* 0x0000001b19127227 */ /* 0x000fe200078e00ff */
[----:B------:R-:W-:-:S03]  /*109b0*/  ISETP.GT.U32.AND P1, PT, R0, R33, PT ;  /* 0x000000210000720c */ /* 0x000fc60003f24070 */
[----:B0-----:R-:W-:Y:S02]  /*109c0*/  IMAD.MOV.U32 R2, RZ, RZ, R20 ;  /* 0x000000ffff027224 */ /* 0x001fe400078e0014 */
[----:B------:R-:W-:Y:S02]  /*109d0*/  IMAD.MOV R18, RZ, RZ, -R18 ;  /* 0x000000ffff127224 */ /* 0x000fe400078e0a12 */
[----:B------:R-:W-:Y:S01]  /*109e0*/  @!P3 IMAD.MOV R2, RZ, RZ, -R2 ;  /* 0x000000ffff02b224 */ /* 0x000fe200078e0a02 */
[----:B------:R-:W-:Y:S01]  /*109f0*/  ISETP.GT.U32.AND P3, PT, R0, R31, PT ;  /* 0x0000001f0000720c */ /* 0x000fe20003f64070 */
[--C-:B------:R-:W-:Y:S02]  /*10a00*/  @!P2 IMAD.IADD R16, R16, 0x1, -R0.reuse ;  /* 0x000000011010a824 */ /* 0x100fe400078e0a00 */
[----:B------:R-:W-:Y:S01]  /*10a10*/  IMAD R27, R0, R18, R27 ;  /* 0x00000012001b7224 */ /* 0x000fe200078e021b */
[----:B------:R0:W-:Y:S01]  /*10a20*/  STL [R1+0x598], R2 ;  /* 0x0005980201007387 */ /* 0x0001e20000100800 */
[----:B------:R-:W-:-:S02]  /*10a30*/  @!P6 IMAD.IADD R12, R12, 0x1, -R0 ;  /* 0x000000010c0ce824 */ /* 0x000fc400078e0a00 */
[----:B------:R-:W-:Y:S01]  /*10a40*/  @!P1 IMAD.IADD R33, R33, 0x1, -R0 ;  /* 0x0000000121219824 */ /* 0x000fe200078e0a00 */
[----:B------:R-:W-:Y:S01]  /*10a50*/  ISETP.GT.U32.AND P6, PT, R0, R27, PT ;  /* 0x0000001b0000720c */ /* 0x000fe20003fc4070 */
[----:B0-----:R-:W-:-:S04]  /*10a60*/  IMAD.MOV.U32 R2, RZ, RZ, R16 ;  /* 0x000000ffff027224 */ /* 0x001fc800078e0010 */
[----:B------:R-:W-:Y:S01]  /*10a70*/  @!P5 IMAD.MOV R2, RZ, RZ, -R2 ;  /* 0x000000ffff02d224 */ /* 0x000fe200078e0a02 */
[----:B------:R-:W-:Y:S01]  /*10a80*/  ISETP.GE.AND P1, PT, R53, RZ, PT ;  /* 0x000000ff3500720c */ /* 0x000fe20003f26270 */
[--C-:B------:R-:W-:Y:S01]  /*10a90*/  @!P3 IMAD.IADD R31, R31, 0x1, -R0.reuse ;  /* 0x000000011f1fb824 */ /* 0x100fe200078e0a00 */
[----:B------:R-:W-:Y:S02]  /*10aa0*/  ISETP.GT.U32.AND P3, PT, R0, R33, PT ;  /* 0x000000210000720c */ /* 0x000fe40003f64070 */
[----:B------:R0:W-:Y:S04]  /*10ab0*/  STL [R1+0x4f0], R2 ;  /* 0x0004f00201007387 */ /* 0x0001e80000100800 */
[----:B------:R-:W5:Y:S01]  /*10ac0*/  LDL.LU R53, [R1+0x390] ;  /* 0x0003900001357983 */ /* 0x000f620000300800 */
[----:B------:R-:W-:-:S05]  /*10ad0*/  @!P6 IMAD.IADD R27, R27, 0x1, -R0 ;  /* 0x000000011b1be824 */ /* 0x000fca00078e0a00 */
[----:B------:R-:W-:Y:S01]  /*10ae0*/  ISETP.GT.U32.AND P5, PT, R0, R27, PT ;  /* 0x0000001b0000720c */ /* 0x000fe20003fa4070 */
[----:B------:R-:W-:Y:S02]  /*10af0*/  @!P3 IMAD.IADD R33, R33, 0x1, -R0 ;  /* 0x000000012121b824 */ /* 0x000fe400078e0a00 */
[----:B0-----:R-:W-:-:S04]  /*10b00*/  IMAD.MOV.U32 R2, RZ, RZ, R12 ;  /* 0x000000ffff027224 */ /* 0x001fc800078e000c */
[----:B------:R-:W-:-:S05]  /*10b10*/  @!P0 IMAD.MOV R2, RZ, RZ, -R2 ;  /* 0x000000ffff028224 */ /* 0x000fca00078e0a02 */
[----:B------:R0:W-:Y:S01]  /*10b20*/  STL [R1+0x588], R2 ;  /* 0x0005880201007387 */ /* 0x0001e20000100800 */
        /* <DEDUP_REMOVED lines=11> */
[----:B------:R-:W-:-:S05]  /*10be0*/  IABS R14, R61 ;  /* 0x0000003d000e7213 */ /* 0x000fca0000000000 */
[----:B------:R-:W-:-:S04]  /*10bf0*/  IMAD.HI.U32 R29, R25, R14, RZ ;  /* 0x0000000e191d7227 */ /* 0x000fc800078e00ff */
[----:B------:R-:W-:-:S04]  /*10c00*/  IMAD.MOV R29, RZ, RZ, -R29 ;  /* 0x000000ffff1d7224 */ /* 0x000fc800078e0a1d */
[----:B------:R-:W-:-:S05]  /*10c10*/  IMAD R14, R0, R29, R14 ;  /* 0x0000001d000e7224 */ /* 0x000fca00078e020e */
[----:B------:R-:W-:Y:S02]  /*10c20*/  ISETP.GT.U32.AND P2, PT, R0, R14, PT ;  /* 0x0000000e0000720c */ /* 0x000fe40003f44070 */
[----:B------:R-:W-:Y:S02]  /*10c30*/  IABS R23, R42 ;  /* 0x0000002a00177213 */ /* 0x000fe40000000000 */
[----:B------:R-:W-:-:S03]  /*10c40*/  IABS R29, R51 ;  /* 0x00000033001d7213 */ /* 0x000fc60000000000 */
[----:B------:R-:W-:-:S06]  /*10c50*/  IMAD.HI.U32 R20, R25, R23, RZ ;  /* 0x0000001719147227 */ /* 0x000fcc00078e00ff */
[----:B------:R-:W-:-:S05]  /*10c60*/  @!P2 IMAD.IADD R14, R14, 0x1, -R0 ;  /* 0x000000010e0ea824 */ /* 0x000fca00078e0a00 */
[C---:B------:R-:W-:Y:S01]  /*10c70*/  ISETP.GT.U32.AND P6, PT, R0.reuse, R14, PT ;  /* 0x0000000e0000720c */ /* 0x040fe20003fc4070 */
[----:B------:R-:W-:Y:S01]  /*10c80*/  IMAD.MOV R20, RZ, RZ, -R20 ;  /* 0x000000ffff147224 */ /* 0x000fe200078e0a14 */
[----:B------:R-:W-:Y:S01]  /*10c90*/  ISETP.GT.U32.AND P2, PT, R0, R31, PT ;  /* 0x0000001f0000720c */ /* 0x000fe20003f44070 */
[----:B------:R-:W-:-:S04]  /*10ca0*/  IMAD.HI.U32 R40, R25, R29, RZ ;  /* 0x0000001d19287227 */ /* 0x000fc800078e00ff */
[----:B------:R-:W-:Y:S02]  /*10cb0*/  IMAD R23, R0, R20, R23 ;  /* 0x0000001400177224 */ /* 0x000fe400078e0217 */
[----:B------:R-:W-:-:S04]  /*10cc0*/  IMAD.MOV R40, RZ, RZ, -R40 ;  /* 0x000000ffff287224 */ /* 0x000fc800078e0a28 */
[--C-:B------:R-:W-:Y:S01]  /*10cd0*/  @!P6 IMAD.IADD R14, R14, 0x1, -R0.reuse ;  /* 0x000000010e0ee824 */ /* 0x100fe200078e0a00 */
[C---:B------:R-:W-:Y:S01]  /*10ce0*/  ISETP.GT.U32.AND P6, PT, R0.reuse, R23, PT ;  /* 0x000000170000720c */ /* 0x040fe20003fc4070 */
[C---:B------:R-:W-:Y:S02]  /*10cf0*/  IMAD R29, R0.reuse, R40, R29 ;  /* 0x00000028001d7224 */ /* 0x040fe400078e021d */
[----:B------:R-:W-:Y:S01]  /*10d00*/  @!P2 IMAD.IADD R31, R31, 0x1, -R0 ;  /* 0x000000011f1fa824 */ /* 0x000fe200078e0a00 */
[----:B------:R-:W-:Y:S01]  /*10d10*/  ISETP.GE.AND P2, PT, R61, RZ, PT ;  /* 0x000000ff3d00720c */ /* 0x000fe20003f46270 */
[----:B------:R-:W-:Y:S01]  /*10d20*/  IMAD.MOV.U32 R4, RZ, RZ, R33 ;  /* 0x000000ffff047224 */ /* 0x000fe200078e0021 */
[----:B------:R-:W-:Y:S01]  /*10d30*/  ISETP.GT.U32.AND P0, PT, R0, R29, PT ;  /* 0x0000001d0000720c */ /* 0x000fe20003f04070 */
[----:B0-----:R-:W-:Y:S02]  /*10d40*/  IMAD.MOV.U32 R2, RZ, RZ, R31 ;  /* 0x000000ffff027224 */ /* 0x001fe400078e001f */
[----:B------:R-:W-:-:S02]  /*10d50*/  @!P4 IMAD.MOV R4, RZ, RZ, -R4 ;  /* 0x000000ffff04c224 */ /* 0x000fc400078e0a04 */
[----:B------:R-:W-:Y:S02]  /*10d60*/  @!P1 IMAD.MOV R2, RZ, RZ, -R2 ;  /* 0x000000ffff029224 */ /* 0x000fe400078e0a02 */
[--C-:B------:R-:W-:Y:S01]  /*10d70*/  @!P6 IMAD.IADD R23, R23, 0x1, -R0.reuse ;  /* 0x000000011717e824 */ /* 0x100fe200078e0a00 */
[C---:B------:R-:W-:Y:S01]  /*10d80*/  ISETP.GT.U32.AND P1, PT, R0.reuse, R18, PT ;  /* 0x000000120000720c */ /* 0x040fe20003f24070 */
[----:B------:R0:W-:Y:S01]  /*10d90*/  STL [R1+0x564], R4 ;  /* 0x0005640401007387 */ /* 0x0001e20000100800 */
[----:B---3--:R-:W-:Y:S02]  /*10da0*/  IABS R12, R55 ;  /* 0x00000037000c7213 */ /* 0x008fe40000000000 */
[----:B------:R-:W-:Y:S01]  /*10db0*/  ISETP.GT.U32.AND P6, PT, R0, R23, PT ;  /* 0x000000170000720c */ /* 0x000fe20003fc4070 */
[----:B------:R1:W-:Y:S01]  /*10dc0*/  STL [R1+0x568], R2 ;  /* 0x0005680201007387 */ /* 0x0003e20000100800 */
[----:B------:R-:W-:Y:S01]  /*10dd0*/  @!P0 IMAD.IADD R29, R29, 0x1, -R0 ;  /* 0x000000011d1d8824 */ /* 0x000fe200078e0a00 */
[----:B----4-:R-:W-:Y:S01]  /*10de0*/  IABS R16, R52 ;  /* 0x0000003400107213 */ /* 0x010fe20000000000 */
[----:B0-----:R-:W-:-:S02]  /*10df0*/  IMAD.MOV.U32 R4, RZ, RZ, R14 ;  /* 0x000000ffff047224 */ /* 0x001fc400078e000e */
[----:B-1----:R-:W-:Y:S02]  /*10e00*/  IMAD.MOV.U32 R2, RZ, RZ, R27 ;  /* 0x000000ffff027224 */ /* 0x002fe400078e001b */
[----:B------:R-:W-:Y:S01]  /*10e10*/  IMAD.HI.U32 R35, R25, R12, RZ ;  /* 0x0000000c19237227 */ /* 0x000fe200078e00ff */
[----:B------:R-:W-:-:S03]  /*10e20*/  ISETP.GT.U32.AND P4, PT, R0, R29, PT ;  /* 0x0000001d0000720c */ /* 0x000fc60003f84070 */
[----:B------:R-:W-:Y:S02]  /*10e30*/  @!P2 IMAD.MOV R4, RZ, RZ, -R4 ;  /* 0x000000ffff04a224 */ /* 0x000fe400078e0a04 */
[----:B------:R-:W-:Y:S02]  /*10e40*/  @!P5 IMAD.MOV R2, RZ, RZ, -R2 ;  /* 0x000000ffff02d224 */ /* 0x000fe400078e0a02 */
[----:B------:R-:W-:Y:S01]  /*10e50*/  IMAD.MOV R35, RZ, RZ, -R35 ;  /* 0x000000ffff237224 */ /* 0x000fe200078e0a23 */
[----:B------:R-:W-:Y:S01]  /*10e60*/  STL [R1+0x580], R4 ;  /* 0x0005800401007387 */ /* 0x000fe20000100800 */
[----:B------:R-:W-:-:S03]  /*10e70*/  IMAD.HI.U32 R20, R25, R16, RZ ;  /* 0x0000001019147227 */ /* 0x000fc600078e00ff */
[----:B------:R0:W-:Y:S01]  /*10e80*/  STL [R1+0x584], R2 ;  /* 0x0005840201007387 */ /* 0x0001e20000100800 */
[----:B------:R-:W-:Y:S01]  /*10e90*/  @!P1 IMAD.IADD R18, R18, 0x1, -R0 ;  /* 0x0000000112129824 */ /* 0x000fe200078e0a00 */
[----:B------:R-:W-:Y:S01]  /*10ea0*/  ISETP.GE.AND P1, PT, R55, RZ, PT ;  /* 0x000000ff3700720c */ /* 0x000fe20003f26270 */
[----:B------:R-:W-:Y:S01]  /*10eb0*/  IMAD R12, R0, R35, R12 ;  /* 0x00000023000c7224 */ /* 0x000fe200078e020c */
[----:B------:R-:W3:Y:S01]  /*10ec0*/  LDL.LU R55, [R1+0x39c] ;  /* 0x00039c0001377983 */ /* 0x000ee20000300800 */
[----:B------:R-:W-:Y:S02]  /*10ed0*/  IMAD.MOV R20, RZ, RZ, -R20 ;  /* 0x000000ffff147224 */ /* 0x000fe400078e0a14 */
[----:B------:R-:W-:Y:S01]  /*10ee0*/  @!P6 IMAD.IADD R23, R23, 0x1, -R0 ;  /* 0x000000011717e824 */ /* 0x000fe200078e0a00 */
[----:B------:R-:W-:Y:S02]  /*10ef0*/  ISETP.GE.AND P6, PT, R52, RZ, PT ;  /* 0x000000ff3400720c */ /* 0x000fe40003fc6270 */
[----:B------:R-:W4:Y:S01]  /*10f00*/  LDL.LU R52, [R1+0x3b0] ;  /* 0x0003b00001347983 */ /* 0x000f220000300800 */
[C---:B------:R-:W-:Y:S01]  /*10f10*/  IMAD R16, R0.reuse, R20, R16 ;  /* 0x0000001400107224 */ /* 0x040fe200078e0210 */
[----:B------:R-:W-:Y:S01]  /*10f20*/  ISETP.GT.U32.AND P2, PT, R0, R12, PT ;  /* 0x0000000c0000720c */ /* 0x000fe20003f44070 */
[----:B------:R-:W-:Y:S01]  /*10f30*/  @!P4 IMAD.IADD R29, R29, 0x1, -R0 ;  /* 0x000000011d1dc824 */ /* 0x000fe200078e0a00 */
[----:B------:R-:W-:-:S02]  /*10f40*/  ISETP.GE.AND P0, PT, R51, RZ, PT ;  /* 0x000000ff3300720c */ /* 0x000fc40003f06270 */
[----:B------:R-:W-:Y:S01]  /*10f50*/  ISETP.GT.U32.AND P4, PT, R0, R16, PT ;  /* 0x000000100000720c */ /* 0x000fe20003f84070 */
[----:B0-----:R-:W-:Y:S01]  /*10f60*/  IMAD.MOV.U32 R2, RZ, RZ, R29 ;  /* 0x000000ffff027224 */ /* 0x001fe200078e001d */
[----:B------:R-:W-:-:S07]  /*10f70*/  ISETP.GE.AND P5, PT, R42, RZ, PT ;  /* 0x000000ff2a00720c */ /* 0x000fce0003fa6270 */
[----:B------:R-:W-:Y:S02]  /*10f80*/  @!P2 IMAD.IADD R12, R12, 0x1, -R0 ;  /* 0x000000010c0ca824 */ /* 0x000fe400078e0a00 */
[----:B------:R-:W-:Y:S02]  /*10f90*/  @!P0 IMAD.MOV R2, RZ, RZ, -R2 ;  /* 0x000000ffff028224 */ /* 0x000fe400078e0a02 */
[----:B------:R-:W-:Y:S01]  /*10fa0*/  @!P4 IMAD.IADD R16, R16, 0x1, -R0 ;  /* 0x000000011010c824 */ /* 0x000fe200078e0a00 */
[----:B------:R-:W-:Y:S01]  /*10fb0*/  ISETP.GT.U32.AND P4, PT, R0, R12, PT ;  /* 0x0000000c0000720c */ /* 0x000fe20003f84070 */
[----:B------:R-:W-:Y:S01]  /*10fc0*/  IMAD.MOV.U32 R4, RZ, RZ, R18 ;  /* 0x000000ffff047224 */ /* 0x000fe200078e0012 */
[----:B-----5:R-:W-:Y:S02]  /*10fd0*/  IABS R14, R53 ;  /* 0x00000035000e7213 */ /* 0x020fe40000000000 */
        /* <DEDUP_REMOVED lines=18> */
[----:B------:R-:W-:-:S04]  /*11100*/  IMAD.HI.U32 R20, R25, R14, RZ ;  /* 0x0000000e19147227 */ /* 0x000fc800078e00ff */
[----:B------:R-:W-:-:S04]  /*11110*/  IMAD.MOV R20, RZ, RZ, -R20 ;  /* 0x000000ffff147224 */ /* 0x000fc800078e0a14 */
[----:B------:R-:W-:-:S05]  /*11120*/  IMAD R14, R0, R20, R14 ;  /* 0x00000014000e7224 */ /* 0x000fca00078e020e */
[C---:B------:R-:W-:Y:S02]  /*11130*/  ISETP.GT.U32.AND P3, PT, R0.reuse, R14, PT ;  /* 0x0000000e0000720c */ /* 0x040fe40003f64070 */
[----:B------:R-:W-:Y:S02]  /*11140*/  ISETP.GT.U32.AND P0, PT, R0, R16, PT ;  /* 0x000000100000720c */ /* 0x000fe40003f04070 */
[----:B------:R-:W-:Y:S01]  /*11150*/  IABS R31, R44 ;  /* 0x0000002c001f7213 */ /* 0x000fe20000000000 */
[----:B------:R-:W-:-:S04]  /*11160*/  IMAD.HI.U32 R18, R25, R27, RZ ;  /* 0x0000001b19127227 */ /* 0x000fc800078e00ff */
[----:B------:R-:W-:-:S04]  /*11170*/  IMAD.HI.U32 R20, R25, R31, RZ ;  /* 0x0000001f19147227 */ /* 0x000fc800078e00ff */
[----:B------:R-:W-:Y:S02]  /*11180*/  @!P3 IMAD.IADD R14, R14, 0x1, -R0 ;  /* 0x000000010e0eb824 */ /* 0x000fe400078e0a00 */
        /* <DEDUP_REMOVED lines=8> */
[----:B------:R-:W-:Y:S02]  /*11210*/  ISETP.GT.U32.AND P6, PT, R0, R31, PT ;  /* 0x0000001f0000720c */ /* 0x000fe40003fc4070 */
[----:B------:R-:W-:Y:S01]  /*11220*/  ISETP.GE.AND P5, PT, R44, RZ, PT ;  /* 0x000000ff2c00720c */ /* 0x000fe20003fa6270 */
[----:B------:R-:W-:Y:S01]  /*11230*/  @!P1 IMAD.IADD R14, R14, 0x1, -R0 ;  /* 0x000000010e0e9824 */ /* 0x000fe200078e0a00 */
[----:B------:R-:W2:Y:S01]  /*11240*/  LDL.LU R44, [R1+0x3d8] ;  /* 0x0003d800012c7983 */ /* 0x000ea20000300800 */
[----:B------:R-:W-:-:S08]  /*11250*/  ISETP.GT.U32.AND P1, PT, R0, R27, PT ;  /* 0x0000001b0000720c */ /* 0x000fd00003f24070 */
[----:B------:R-:W-:-:S05]  /*11260*/  @!P6 IMAD.IADD R31, R31, 0x1, -R0 ;  /* 0x000000011f1fe824 */ /* 0x000fca00078e0a00 */
[----:B------:R-:W-:Y:S01]  /*11270*/  @!P1 IMAD.IADD R27, R27, 0x1, -R0 ;  /* 0x000000011b1b9824 */ /* 0x000fe200078e0a00 */
[----:B------:R-:W-:Y:S01]  /*11280*/  ISETP.GT.U32.AND P1, PT, R0, R31, PT ;  /* 0x0000001f0000720c */ /* 0x000fe20003f24070 */
[----:B------:R0:W-:Y:S02]  /*11290*/  STL [R1+0x574], R2 ;  /* 0x0005740201007387 */ /* 0x0001e40000100800 */
[----:B0-----:R-:W-:-:S04]  /*112a0*/  IMAD.MOV.U32 R2, RZ, RZ, R14 ;  /* 0x000000ffff027224 */ /* 0x001fc800078e000e */
[----:B------:R-:W-:Y:S01]  /*112b0*/  @!P2 IMAD.MOV R2, RZ, RZ, -R2 ;  /* 0x000000ffff02a224 */ /* 0x000fe200078e0a02 */
[----:B------:R-:W-:-:S05]  /*112c0*/  ISETP.GT.U32.AND P2, PT, R0, R27, PT ;  /* 0x0000001b0000720c */ /* 0x000fca0003f44070 */
[----:B------:R-:W-:Y:S01]  /*112d0*/  @!P1 IMAD.IADD R31, R31, 0x1, -R0 ;  /* 0x000000011f1f9824 */ /* 0x000fe200078e0a00 */
[----:B---3--:R-:W-:Y:S02]  /*112e0*/  IABS R18, R55 ;  /* 0x0000003700127213 */ /* 0x008fe40000000000 */
[----:B------:R-:W-:Y:S02]  /*112f0*/  ISETP.GE.AND P0, PT, R55, RZ, PT ;  /* 0x000000ff3700720c */ /* 0x000fe40003f06270 */
[----:B------:R-:W3:Y:S01]  /*11300*/  LDL.LU R55, [R1+0x3dc] ;  /* 0x0003dc0001377983 */ /* 0x000ee20000300800 */
[----:B----4-:R-:W-:Y:S01]  /*11310*/  IABS R12, R52 ;  /* 0x00000034000c7213 */ /* 0x010fe20000000000 */
[----:B------:R-:W-:-:S04]  /*11320*/  IMAD.HI.U32 R33, R25, R18, RZ ;  /* 0x0000001219217227 */ /* 0x000fc800078e00ff */
[----:B------:R-:W-:-:S04]  /*11330*/  IMAD.HI.U32 R16, R25, R12, RZ ;  /* 0x0000000c19107227 */ /* 0x000fc800078e00ff */
[----:B------:R-:W-:Y:S01]  /*11340*/  IMAD.MOV R33, RZ, RZ, -R33 ;  /* 0x000000ffff217224 */ /* 0x000fe200078e0a21 */
[----:B------:R-:W-:Y:S01]  /*11350*/  ISETP.GE.AND P3, PT, R52, RZ, PT ;  /* 0x000000ff3400720c */ /* 0x000fe20003f66270 */
[----:B------:R-:W-:Y:S01]  /*11360*/  IMAD.MOV R16, RZ, RZ, -R16 ;  /* 0x000000ffff107224 */ /* 0x000fe200078e0a10 */
[----:B------:R-:W4:Y:S01]  /*11370*/  LDL.LU R52, [R1+0x3f0] ;  /* 0x0003f00001347983 */ /* 0x000f220000300800 */
[C---:B------:R-:W-:Y:S02]  /*11380*/  IMAD R18, R0.reuse, R33, R18 ;  /* 0x0000002100127224 */ /* 0x040fe400078e0212 */
[C---:B------:R-:W-:Y:S01]  /*11390*/  IMAD R12, R0.reuse, R16, R12 ;  /* 0x00000010000c7224 */ /* 0x040fe200078e020c */
[----:B------:R0:W-:Y:S02]  /*113a0*/  STL [R1+0x55c], R2 ;  /* 0x00055c0201007387 */ /* 0x0001e40000100800 */
[C---:B------:R-:W-:Y:S01]  /*113b0*/  ISETP.GT.U32.AND P6, PT, R0.reuse, R18, PT ;  /* 0x000000120000720c */ /* 0x040fe20003fc4070 */
[----:B------:R-:W-:Y:S01]  /*113c0*/  @!P2 IMAD.IADD R27, R27, 0x1, -R0 ;  /* 0x000000011b1ba824 */ /* 0x000fe200078e0a00 */
[----:B------:R-:W-:Y:S01]  /*113d0*/  ISETP.GT.U32.AND P1, PT, R0, R12, PT ;  /* 0x0000000c0000720c */ /* 0x000fe20003f24070 */
[----:B0-----:R-:W-:-:S04]  /*113e0*/  IMAD.MOV.U32 R2, RZ, RZ, R31 ;  /* 0x000000ffff027224 */ /* 0x001fc800078e001f */
[----:B------:R-:W-:-:S05]  /*113f0*/  @!P5 IMAD.MOV R2, RZ, RZ, -R2 ;  /* 0x000000ffff02d224 */ /* 0x000fca00078e0a02 */
[----:B------:R0:W-:Y:S01]  /*11400*/  STL [R1+0x560], R2 ;  /* 0x0005600201007387 */ /* 0x0001e20000100800 */
[----:B-----5:R-:W-:Y:S01]  /*11410*/  IABS R23, R53 ;  /* 0x0000003500177213 */ /* 0x020fe20000000000 */
[----:B0-----:R-:W-:-:S04]  /*11420*/  IMAD.MOV.U32 R2, RZ, RZ, R27 ;  /* 0x000000ffff027224 */ /* 0x001fc800078e001b */
[----:B------:R-:W-:Y:S01]  /*11430*/  IMAD.HI.U32 R35, R25, R23, RZ ;  /* 0x0000001719237227 */ /* 0x000fe200078e00ff */
[----:B------:R-:W-:-:S03]  /*11440*/  IABS R29, R42 ;  /* 0x0000002a001d7213 */ /* 0x000fc60000000000 */
[----:B------:R-:W-:Y:S02]  /*11450*/  @!P4 IMAD.MOV R2, RZ, RZ, -R2 ;  /* 0x000000ffff02c224 */ /* 0x000fe400078e0a02 */
[--C-:B------:R-:W-:Y:S02]  /*11460*/  @!P6 IMAD.IADD R18, R18, 0x1, -R0.reuse ;  /* 0x000000011212e824 */ /* 0x100fe400078e0a00 */
[----:B------:R-:W-:Y:S01]  /*11470*/  IMAD.MOV R35, RZ, RZ, -R35 ;  /* 0x000000ffff237224 */ /* 0x000fe200078e0a23 */
[----:B------:R0:W-:Y:S01]  /*11480*/  STL [R1+0x558], R2 ;  /* 0x0005580201007387 */ /* 0x0001e20000100800 */
[----:B------:R-:W-:Y:S01]  /*11490*/  @!P1 IMAD.IADD R12, R12, 0x1, -R0 ;  /* 0x000000010c0c9824 */ /* 0x000fe200078e0a00 */
[----:B------:R-:W-:Y:S01]  /*114a0*/  ISETP.GE.AND P1, PT, R53, RZ, PT ;  /* 0x000000ff3500720c */ /* 0x000fe20003f26270 */
[C---:B------:R-:W-:Y:S01]  /*114b0*/  IMAD R23, R0.reuse, R35, R23 ;  /* 0x0000002300177224 */ /* 0x040fe200078e0217 */
[----:B------:R-:W-:Y:S01]  /*114c0*/  ISETP.GT.U32.AND P6, PT, R0, R18, PT ;  /* 0x000000120000720c */ /* 0x000fe20003fc4070 */
[----:B------:R-:W5:Y:S01]  /*114d0*/  LDL.LU R53, [R1+0x3f4] ;  /* 0x0003f40001357983 */ /* 0x000f620000300800 */
[----:B------:R-:W-:-:S02]  /*114e0*/  IMAD.HI.U32 R16, R25, R29, RZ ;  /* 0x0000001d19107227 */ /* 0x000fc400078e00ff */
[----:B------:R-:W-:Y:S02]  /*114f0*/  ISETP.GT.U32.AND P5, PT, R0, R23, PT ;  /* 0x000000170000720c */ /* 0x000fe40003fa4070 */
[----:B------:R-:W-:-:S04]  /*11500*/  IMAD.MOV R16, RZ, RZ, -R16 ;  /* 0x000000ffff107224 */ /* 0x000fc800078e0a10 */
[----:B------:R-:W-:-:S03]  /*11510*/  IMAD R29, R0, R16, R29 ;  /* 0x00000010001d7224 */ /* 0x000fc600078e021d */
[--C-:B------:R-:W-:Y:S02]  /*11520*/  @!P6 IMAD.IADD R18, R18, 0x1, -R0.reuse ;  /* 0x000000011212e824 */ /* 0x100fe400078e0a00 */
[C---:B------:R-:W-:Y:S02]  /*11530*/  ISETP.GT.U32.AND P6, PT, R0.reuse, R29, PT ;  /* 0x0000001d0000720c */ /* 0x040fe40003fc4070 */
[----:B------:R-:W-:Y:S01]  /*11540*/  @!P5 IMAD.IADD R23, R23, 0x1, -R0 ;  /* 0x000000011717d824 */ /* 0x000fe200078e0a00 */
[----:B------:R-:W-:-:S10]  /*11550*/  ISETP.GT.U32.AND P5, PT, R0, R12, PT ;  /* 0x0000000c0000720c */ /* 0x000fd40003fa4070 */
[----:B------:R-:W-:-:S03]  /*11560*/  @!P6 IMAD.IADD R29, R29, 0x1, -R0 ;  /* 0x000000011d1de824 */ /* 0x000fc600078e0a00 */
[----:B------:R-:W-:Y:S02]  /*11570*/  @!P5 IMAD.IADD R12, R12, 0x1, -R0 ;  /* 0x000000010c0cd824 */ /* 0x000fe400078e0a00 */
[----:B------:R-:W-:Y:S01]  /*11580*/  ISETP.GT.U32.AND P4, PT, R0, R29, PT ;  /* 0x0000001d0000720c */ /* 0x000fe20003f84070 */
[----:B0-----:R-:W-:-:S04]  /*11590*/  IMAD.MOV.U32 R2, RZ, RZ, R18 ;  /* 0x000000ffff027224 */ /* 0x001fc800078e0012 */
[----:B------:R-:W-:-:S05]  /*115a0*/  @!P0 IMAD.MOV R2, RZ, RZ, -R2 ;  /* 0x000000ffff028224 */ /* 0x000fca00078e0a02 */
[----:B------:R0:W-:Y:S03]  /*115b0*/  STL [R1+0x554], R2 ;  /* 0x0005540201007387 */ /* 0x0001e60000100800 */
        /* <DEDUP_REMOVED lines=16> */
[----:B------:R-:W-:-:S05]  /*116c0*/  IABS R14, R44 ;  /* 0x0000002c000e7213 */ /* 0x000fca0000000000 */
[----:B------:R-:W-:-:S06]  /*116d0*/  IMAD.HI.U32 R35, R25, R14, RZ ;  /* 0x0000000e19237227 */ /* 0x000fcc00078e00ff */
[----:B------:R-:W-:-:S05]  /*116e0*/  @!P2 IMAD.IADD R20, R20, 0x1, -R0 ;  /* 0x000000011414a824 */ /* 0x000fca00078e0a00 */
[C---:B------:R-:W-:Y:S01]  /*116f0*/  ISETP.GT.U32.AND P6, PT, R0.reuse, R20, PT ;  /* 0x000000140000720c */ /* 0x040fe20003fc4070 */
[----:B------:R-:W-:Y:S01]  /*11700*/  IMAD.MOV R35, RZ, RZ, -R35 ;  /* 0x000000ffff237224 */ /* 0x000fe200078e0a23 */
[----:B------:R-:W-:Y:S02]  /*11710*/  IABS R33, R51 ;  /* 0x0000003300217213 */ /* 0x000fe40000000000 */
[C---:B------:R-:W-:Y:S01]  /*11720*/  ISETP.GT.U32.AND P2, PT, R0.reuse, R23, PT ;  /* 0x000000170000720c */ /* 0x040fe20003f44070 */
[----:B------:R-:W-:Y:S02]  /*11730*/  IMAD R35, R0, R35, R14 ;  /* 0x0000002300237224 */ /* 0x000fe400078e020e */
[----:B------:R-:W-:-:S04]  /*11740*/  IMAD.HI.U32 R31, R25, R33, RZ ;  /* 0x00000021191f7227 */ /* 0x000fc800078e00ff */
[----:B------:R-:W-:Y:S02]  /*11750*/  IMAD.MOV R31, RZ, RZ, -R31 ;  /* 0x000000ffff1f7224 */ /* 0x000fe400078e0a1f */
[--C-:B------:R-:W-:Y:S01]  /*11760*/  @!P6 IMAD.IADD R20, R20, 0x1, -R0.reuse ;  /* 0x000000011414e824 */ /* 0x100fe200078e0a00 */
[C---:B------:R-:W-:Y:S01]  /*11770*/  ISETP.GT.U32.AND P6, PT, R0.reuse, R35, PT ;  /* 0x000000230000720c */ /* 0x040fe20003fc4070 */
[C---:B------:R-:W-:Y:S02]  /*11780*/  IMAD R31, R0.reuse, R31, R33 ;  /* 0x0000001f001f7224 */ /* 0x040fe400078e0221 */
[----:B------:R-:W-:Y:S01]  /*11790*/  @!P2 IMAD.IADD R23, R23, 0x1, -R0 ;  /* 0x000000011717a824 */ /* 0x000fe200078e0a00 */
[----:B------:R-:W-:Y:S01]  /*117a0*/  ISETP.GE.AND P2, PT, R61, RZ, PT ;  /* 0x000000ff3d00720c */ /* 0x000fe20003f46270 */
[----:B------:R-:W-:Y:S01]  /*117b0*/  IMAD.MOV.U32 R4, RZ, RZ, R12 ;  /* 0x000000ffff047224 */ /* 0x000fe200078e000c */
[----:B------:R-:W-:Y:S02]  /*117c0*/  ISETP.GT.U32.AND P0, PT, R0, R31, PT ;  /* 0x0000001f0000720c */ /* 0x000fe40003f04070 */
[----:B---3--:R-:W-:Y:S01]  /*117d0*/  IABS R14, R55 ;  /* 0x00000037000e7213 */ /* 0x008fe20000000000 */
[----:B------:R-:W-:-:S04]  /*117e0*/  @!P3 IMAD.MOV R4, RZ, RZ, -R4 ;  /* 0x000000ffff04b224 */ /* 0x000fc800078e0a04 */
[----:B------:R-:W-:Y:S01]  /*117f0*/  IMAD.HI.U32 R33, R25, R14, RZ ;  /* 0x0000000e19217227 */ /* 0x000fe200078e00ff */
[----:B------:R1:W-:Y:S03]  /*11800*/  STL [R1+0x550], R4 ;  /* 0x0005500401007387 */ /* 0x0003e60000100800 */
[----:B------:R-:W-:Y:S02]  /*11810*/  IMAD.MOV R33, RZ, RZ, -R33 ;  /* 0x000000ffff217224 */ /* 0x000fe400078e0a21 */
[----:B0-----:R-:W-:Y:S02]  /*11820*/  IMAD.MOV.U32 R2, RZ, RZ, R23 ;  /* 0x000000ffff027224 */ /* 0x001fe400078e0017 */
[----:B------:R-:W-:Y:S02]  /*11830*/  @!P6 IMAD.IADD R35, R35, 0x1, -R0 ;  /* 0x000000012323e824 */ /* 0x000fe400078e0a00 */
[----:B------:R-:W-:-:S02]  /*11840*/  IMAD R14, R0, R33, R14 ;  /* 0x00000021000e7224 */ /* 0x000fc400078e020e */
[----:B-1----:R-:W-:Y:S02]  /*11850*/  IMAD.MOV.U32 R4, RZ, RZ, R20 ;  /* 0x000000ffff047224 */ /* 0x002fe400078e0014 */
[----:B------:R-:W-:Y:S01]  /*11860*/  @!P1 IMAD.MOV R2, RZ, RZ, -R2 ;  /* 0x000000ffff029224 */ /* 0x000fe200078e0a02 */
[C---:B------:R-:W-:Y:S01]  /*11870*/  ISETP.GT.U32.AND P1, PT, R0.reuse, R16, PT ;  /* 0x000000100000720c */ /* 0x040fe20003f24070 */
[----:B------:R-:W-:Y:S01]  /*11880*/  @!P2 IMAD.MOV R4, RZ, RZ, -R4 ;  /* 0x000000ffff04a224 */ /* 0x000fe200078e0a04 */
[C---:B------:R-:W-:Y:S02]  /*11890*/  ISETP.GT.U32.AND P6, PT, R0.reuse, R35, PT ;  /* 0x000000230000720c */ /* 0x040fe40003fc4070 */
[----:B------:R-:W-:Y:S01]  /*118a0*/  ISETP.GT.U32.AND P2, PT, R0, R14, PT ;  /* 0x0000000e0000720c */ /* 0x000fe20003f44070 */
[----:B------:R0:W-:Y:S01]  /*118b0*/  STL [R1+0x54c], R2 ;  /* 0x00054c0201007387 */ /* 0x0001e20000100800 */
[----:B------:R-:W-:Y:S01]  /*118c0*/  @!P0 IMAD.IADD R31, R31, 0x1, -R0 ;  /* 0x000000011f1f8824 */ /* 0x000fe200078e0a00 */
[----:B----4-:R-:W-:Y:S01]  /*118d0*/  IABS R18, R52 ;  /* 0x0000003400127213 */ /* 0x010fe20000000000 */
[----:B0-----:R-:W-:-:S03]  /*118e0*/  IMAD.MOV.U32 R2, RZ, RZ, R29 ;  /* 0x000000ffff027224 */ /* 0x001fc600078e001d */
[----:B------:R-:W-:Y:S01]  /*118f0*/  ISETP.GT.U32.AND P3, PT, R0, R31, PT ;  /* 0x0000001f0000720c */ /* 0x000fe20003f64070 */
[----:B------:R-:W-:Y:S01]  /*11900*/  @!P4 IMAD.MOV R2, RZ, RZ, -R2 ;  /* 0x000000ffff02c224 */ /* 0x000fe200078e0a02 */
[----:B------:R-:W-:Y:S01]  /*11910*/  STL [R1+0x548], R4 ;  /* 0x0005480401007387 */ /* 0x000fe20000100800 */
[----:B------:R-:W-:-:S03]  /*11920*/  IMAD.HI.U32 R27, R25, R18, RZ ;  /* 0x00000012191b7227 */ /* 0x000fc600078e00ff */
[----:B------:R0:W-:Y:S01]  /*11930*/  STL [R1+0x544], R2 ;  /* 0x0005440201007387 */ /* 0x0001e20000100800 */
[--C-:B------:R-:W-:Y:S01]  /*11940*/  @!P1 IMAD.IADD R16, R16, 0x1, -R0.reuse ;  /* 0x0000000110109824 */ /* 0x100fe200078e0a00 */
[----:B------:R-:W-:Y:S01]  /*11950*/  ISETP.GE.AND P1, PT, R55, RZ, PT ;  /* 0x000000ff3700720c */ /* 0x000fe20003f26270 */
[--C-:B------:R-:W-:Y:S01]  /*11960*/  @!P6 IMAD.IADD R35, R35, 0x1, -R0.reuse ;  /* 0x000000012323e824 */ /* 0x100fe200078e0a00 */
[----:B------:R-:W3:Y:S01]  /*11970*/  LDL.LU R55, [R1+0x410] ;  /* 0x0004100001377983 */ /* 0x000ee20000300800 */
[----:B------:R-:W-:Y:S01]  /*11980*/  IMAD.MOV R12, RZ, RZ, -R27 ;  /* 0x000000ffff0c7224 */ /* 0x000fe200078e0a1b */
[----:B------:R-:W-:Y:S01]  /*11990*/  ISETP.GE.AND P6, PT, R52, RZ, PT ;  /* 0x000000ff3400720c */ /* 0x000fe20003fc6270 */
[----:B------:R-:W-:Y:S01]  /*119a0*/  @!P2 IMAD.IADD R14, R14, 0x1, -R0 ;  /* 0x000000010e0ea824 */ /* 0x000fe200078e0a00 */
[----:B------:R-:W4:Y:S01]  /*119b0*/  LDL.LU R52, [R1+0x414] ;  /* 0x0004140001347983 */ /* 0x000f220000300800 */
[----:B------:R-:W-:Y:S02]  /*119c0*/  IMAD R18, R0, R12, R18 ;  /* 0x0000000c00127224 */ /* 0x000fe400078e0212 */
[----:B------:R-:W-:Y:S01]  /*119d0*/  @!P3 IMAD.IADD R31, R31, 0x1, -R0 ;  /* 0x000000011f1fb824 */ /* 0x000fe200078e0a00 */
[----:B-----5:R-:W-:-:S02]  /*119e0*/  IABS R20, R53 ;  /* 0x0000003500147213 */ /* 0x020fc40000000000 */
[----:B------:R-:W-:Y:S02]  /*119f0*/  ISETP.GE.AND P2, PT, R53, RZ, PT ;  /* 0x000000ff3500720c */ /* 0x000fe40003f46270 */
[----:B------:R-:W5:Y:S01]  /*11a00*/  LDL.LU R53, [R1+0x418] ;  /* 0x0004180001357983 */ /* 0x000f620000300800 */
[----:B------:R-:W-:Y:S02]  /*11a10*/  ISETP.GT.U32.AND P3, PT, R0, R18, PT ;  /* 0x000000120000720c */ /* 0x000fe40003f64070 */
[----:B------:R-:W-:Y:S01]  /*11a20*/  ISETP.GE.AND P0, PT, R51, RZ, PT ;  /* 0x000000ff3300720c */ /* 0x000fe20003f06270 */
[----:B0-----:R-:W-:Y:S01]  /*11a30*/  IMAD.MOV.U32 R2, RZ, RZ, R31 ;  /* 0x000000ffff027224 */ /* 0x001fe200078e001f */
[----:B------:R-:W-:Y:S01]  /*11a40*/  ISETP.GE.AND P4, PT, R44, RZ, PT ;  /* 0x000000ff2c00720c */ /* 0x000fe20003f86270 */
[----:B------:R-:W4:Y:S01]  /*11a50*/  LDL.LU R61, [R1+0x41c] ;  /* 0x00041c00013d7983 */ /* 0x000f220000300800 */
[----:B------:R-:W-:-:S03]  /*11a60*/  IMAD.MOV.U32 R4, RZ, RZ, R16 ;  /* 0x000000ffff047224 */ /* 0x000fc600078e0010 */
[----:B------:R-:W4:Y:S04]  /*11a70*/  LDL.LU R44, [R1+0x430] ;  /* 0x00043000012c7983 */ /* 0x000f280000300800 */
[----:B------:R-:W-:Y:S01]  /*11a80*/  @!P3 IMAD.IADD R18, R18, 0x1, -R0 ;  /* 0x000000011212b824 */ /* 0x000fe200078e0a00 */
[----:B------:R-:W-:Y:S01]  /*11a90*/  ISETP.GT.U32.AND P3, PT, R0, R14, PT ;  /* 0x0000000e0000720c */ /* 0x000fe20003f64070 */
[----:B------:R-:W-:-:S05]  /*11aa0*/  @!P0 IMAD.MOV R2, RZ, RZ, -R2 ;  /* 0x000000ffff028224 */ /* 0x000fca00078e0a02 */
[----:B------:R0:W-:Y:S01]  /*11ab0*/  STL [R1+0x540], R2 ;  /* 0x0005400201007387 */ /* 0x0001e20000100800 */
[----:B------:R-:W-:Y:S02]  /*11ac0*/  @!P5 IMAD.MOV R4, RZ, RZ, -R4 ;  /* 0x000000ffff04d224 */ /* 0x000fe400078e0a04 */
[----:B0-----:R-:W-:-:S04]  /*11ad0*/  IMAD.MOV.U32 R2, RZ, RZ, R35 ;  /* 0x000000ffff027224 */ /* 0x001fc800078e0023 */
[----:B------:R-:W-:Y:S02]  /*11ae0*/  @!P3 IMAD.IADD R14, R14, 0x1, -R0 ;  /* 0x000000010e0eb824 */ /* 0x000fe400078e0a00 */
[----:B------:R-:W-:Y:S01]  /*11af0*/  @!P4 IMAD.MOV R2, RZ, RZ, -R2 ;  /* 0x000000ffff02c224 */ /* 0x000fe200078e0a02 */
[----:B------:R-:W-:Y:S04]  /*11b00*/  STL [R1+0x53c], R4 ;  /* 0x00053c0401007387 */ /* 0x000fe80000100800 */
[----:B------:R0:W-:Y:S04]  /*11b10*/  STL [R1+0x538], R2 ;  /* 0x0005380201007387 */ /* 0x0001e80000100800 */
[----:B------:R-:W4:Y:S01]  /*11b20*/  LDL.LU R51, [R1+0x434] ;  /* 0x0004340001337983 */ /* 0x000f220000300800 */
        /* <DEDUP_REMOVED lines=14> */
[--C-:B------:R-:W-:Y:S02]  /*11c10*/  @!P5 IMAD.IADD R20, R20, 0x1, -R0.reuse ;  /* 0x000000011414d824 */ /* 0x100fe400078e0a00 */
[----:B------:R-:W-:Y:S02]  /*11c20*/  IMAD.MOV R23, RZ, RZ, -R23 ;  /* 0x000000ffff177224 */ /* 0x000fe400078e0a17 */
[----:B------:R-:W-:Y:S01]  /*11c30*/  @!P0 IMAD.IADD R18, R18, 0x1, -R0 ;  /* 0x0000000112128824 */ /* 0x000fe200078e0a00 */
[C---:B------:R-:W-:Y:S01]  /*11c40*/  ISETP.GT.U32.AND P1, PT, R0.reuse, R20, PT ;  /* 0x000000140000720c */ /* 0x040fe20003f24070 */
[----:B------:R-:W-:Y:S02]  /*11c50*/  IMAD.MOV R16, RZ, RZ, -R16 ;  /* 0x000000ffff107224 */ /* 0x000fe400078e0a10 */
[----:B------:R-:W-:Y:S02]  /*11c60*/  IMAD R31, R0, R23, R12 ;  /* 0x00000017001f7224 */ /* 0x000fe400078e020c */
[----:B0-----:R-:W-:Y:S01]  /*11c70*/  IMAD.MOV.U32 R2, RZ, RZ, R18 ;  /* 0x000000ffff027224 */ /* 0x001fe200078e0012 */
[----:B------:R-:W-:Y:S01]  /*11c80*/  ISETP.GE.AND P4, PT, R42, RZ, PT ;  /* 0x000000ff2a00720c */ /* 0x000fe20003f86270 */
[C---:B------:R-:W-:Y:S01]  /*11c90*/  IMAD R27, R0.reuse, R16, R27 ;  /* 0x00000010001b7224 */ /* 0x040fe200078e021b */
[----:B------:R-:W2:Y:S01]  /*11ca0*/  LDL.LU R42, [R1+0x43c] ;  /* 0x00043c00012a7983 */ /* 0x000ea20000300800 */
[----:B------:R-:W-:Y:S01]  /*11cb0*/  @!P6 IMAD.MOV R2, RZ, RZ, -R2 ;  /* 0x000000ffff02e224 */ /* 0x000fe200078e0a02 */
[----:B------:R-:W-:-:S03]  /*11cc0*/  ISETP.GT.U32.AND P6, PT, R0, R31, PT ;  /* 0x0000001f0000720c */ /* 0x000fc60003fc4070 */
[--C-:B------:R-:W-:Y:S01]  /*11cd0*/  @!P1 IMAD.IADD R20, R20, 0x1, -R0.reuse ;  /* 0x0000000114149824 */ /* 0x100fe200078e0a00 */
[----:B------:R-:W-:Y:S01]  /*11ce0*/  ISETP.GT.U32.AND P1, PT, R0, R27, PT ;  /* 0x0000001b0000720c */ /* 0x000fe20003f24070 */
[----:B------:R0:W-:Y:S08]  /*11cf0*/  STL [R1+0x530], R2 ;  /* 0x0005300201007387 */ /* 0x0001f00000100800 */
[----:B------:R-:W-:-:S04]  /*11d00*/  @!P6 IMAD.IADD R31, R31, 0x1, -R0 ;  /* 0x000000011f1fe824 */ /* 0x000fc800078e0a00 */
[----:B------:R-:W-:Y:S01]  /*11d10*/  @!P1 IMAD.IADD R27, R27, 0x1, -R0 ;  /* 0x000000011b1b9824 */ /* 0x000fe200078e0a00 */
[----:B------:R-:W-:Y:S01]  /*11d20*/  ISETP.GT.U32.AND P1, PT, R0, R31, PT ;  /* 0x0000001f0000720c */ /* 0x000fe20003f24070 */
[----:B0-----:R-:W-:-:S04]  /*11d30*/  IMAD.MOV.U32 R2, RZ, RZ, R20 ;  /* 0x000000ffff027224 */ /* 0x001fc800078e0014 */
[----:B------:R-:W-:Y:S01]  /*11d40*/  @!P2 IMAD.MOV R2, RZ, RZ, -R2 ;  /* 0x000000ffff02a224 */ /* 0x000fe200078e0a02 */
[----:B------:R-:W-:-:S07]  /*11d50*/  ISETP.GT.U32.AND P2, PT, R0, R27, PT ;  /* 0x0000001b0000720c */ /* 0x000fce0003f44070 */
[----:B------:R-:W-:Y:S01]  /*11d60*/  @!P1 IMAD.IADD R31, R31, 0x1, -R0 ;  /* 0x000000011f1f9824 */ /* 0x000fe200078e0a00 */
[----:B---3--:R-:W-:-:S05]  /*11d70*/  IABS R14, R55 ;  /* 0x00000037000e7213 */ /* 0x008fca0000000000 */
[----:B------:R-:W-:Y:S01]  /*11d80*/  IMAD.HI.U32 R35, R25, R14, RZ ;  /* 0x0000000e19237227 */ /* 0x000fe200078e00ff */
[----:B-----5:R-:W-:-:S05]  /*11d90*/  IABS R33, R53 ;  /* 0x0000003500217213 */ /* 0x020fca0000000000 */
[----:B------:R-:W-:Y:S02]  /*11da0*/  IMAD.MOV.U32 R18, RZ, RZ, R33 ;  /* 0x000000ffff127224 */ /* 0x000fe400078e0021 */
[----:B------:R-:W-:-:S04]  /*11db0*/  IMAD.MOV R33, RZ, RZ, -R35 ;  /* 0x000000ffff217224 */ /* 0x000fc800078e0a23 */
[----:B------:R-:W-:Y:S01]  /*11dc0*/  IMAD R14, R0, R33, R14 ;  /* 0x00000021000e7224 */ /* 0x000fe200078e020e */
[----:B----4-:R-:W-:-:S04]  /*11dd0*/  IABS R12, R52 ;  /* 0x00000034000c7213 */ /* 0x010fc80000000000 */
[----:B------:R-:W-:Y:S02]  /*11de0*/  ISETP.GT.U32.AND P6, PT, R0, R14, PT ;  /* 0x0000000e0000720c */ /* 0x000fe40003fc4070 */
[----:B------:R-:W-:Y:S02]  /*11df0*/  ISETP.GE.AND P0, PT, R55, RZ, PT ;  /* 0x000000ff3700720c */ /* 0x000fe40003f06270 */
[----:B------:R-:W3:Y:S01]  /*11e00*/  LDL.LU R55, [R1+0x450] ;  /* 0x0004500001377983 */ /* 0x000ee20000300800 */
[C---:B------:R-:W-:Y:S01]  /*11e10*/  IMAD.HI.U32 R23, R25.reuse, R12, RZ ;  /* 0x0000000c19177227 */ /* 0x040fe200078e00ff */
[----:B------:R-:W-:Y:S02]  /*11e20*/  ISETP.GE.AND P5, PT, R52, RZ, PT ;  /* 0x000000ff3400720c */ /* 0x000fe40003fa6270 */
[----:B------:R-:W4:Y:S01]  /*11e30*/  LDL.LU R52, [R1+0x454] ;  /* 0x0004540001347983 */ /* 0x000f220000300800 */
[----:B------:R-:W-:Y:S02]  /*11e40*/  IMAD.MOV R23, RZ, RZ, -R23 ;  /* 0x000000ffff177224 */ /* 0x000fe400078e0a17 */
[----:B------:R-:W-:Y:S01]  /*11e50*/  IMAD.HI.U32 R35, R25, R18, RZ ;  /* 0x0000001219237227 */ /* 0x000fe200078e00ff */
[----:B------:R-:W-:-:S03]  /*11e60*/  IABS R29, R44 ;  /* 0x0000002c001d7213 */ /* 0x000fc60000000000 */
[----:B------:R-:W-:Y:S02]  /*11e70*/  @!P6 IMAD.IADD R14, R14, 0x1, -R0 ;  /* 0x000000010e0ee824 */ /* 0x000fe400078e0a00 */
[C---:B------:R-:W-:Y:S02]  /*11e80*/  IMAD R12, R0.reuse, R23, R12 ;  /* 0x00000017000c7224 */ /* 0x040fe400078e020c */
[----:B------:R-:W-:Y:S01]  /*11e90*/  IMAD.MOV R35, RZ, RZ, -R35 ;  /* 0x000000ffff237224 */ /* 0x000fe200078e0a23 */
[----:B------:R0:W-:Y:S01]  /*11ea0*/  STL [R1+0x528], R2 ;  /* 0x0005280201007387 */ /* 0x0001e20000100800 */
[C---:B------:R-:W-:Y:S01]  /*11eb0*/  ISETP.GT.U32.AND P6, PT, R0.reuse, R14, PT ;  /* 0x0000000e0000720c */ /* 0x040fe20003fc4070 */
[----:B------:R-:W-:Y:S01]  /*11ec0*/  IMAD.HI.U32 R23, R25, R29, RZ ;  /* 0x0000001d19177227 */ /* 0x000fe200078e00ff */
[----:B------:R-:W-:-:S03]  /*11ed0*/  ISETP.GT.U32.AND P1, PT, R0, R12, PT ;  /* 0x0000000c0000720c */ /* 0x000fc60003f24070 */
[C---:B------:R-:W-:Y:S02]  /*11ee0*/  IMAD R18, R0.reuse, R35, R18 ;  /* 0x0000002300127224 */ /* 0x040fe400078e0212 */
[----:B0-----:R-:W-:Y:S02]  /*11ef0*/  IMAD.MOV.U32 R2, RZ, RZ, R31 ;  /* 0x000000ffff027224 */ /* 0x001fe400078e001f */
[----:B------:R-:W-:Y:S02]  /*11f00*/  IMAD.MOV R23, RZ, RZ, -R23 ;  /* 0x000000ffff177224 */ /* 0x000fe400078e0a17 */
[----:B------:R-:W-:Y:S01]  /*11f10*/  @!P4 IMAD.MOV R2, RZ, RZ, -R2 ;  /* 0x000000ffff02c224 */ /* 0x000fe200078e0a02 */
[C---:B------:R-:W-:Y:S01]  /*11f20*/  ISETP.GT.U32.AND P4, PT, R0.reuse, R18, PT ;  /* 0x000000120000720c */ /* 0x040fe20003f84070 */
        /* <DEDUP_REMOVED lines=43> */
[----:B------:R-:W-:Y:S02]  /*121e0*/  IMAD R31, R0, R31, R33 ;  /* 0x0000001f001f7224 */ /* 0x000fe400078e0221 */
[----:B------:R-:W-:-:S04]  /*121f0*/  IMAD.MOV R35, RZ, RZ, -R35 ;  /* 0x000000ffff237224 */ /* 0x000fc800078e0a23 */
[----:B------:R-:W-:Y:S01]  /*12200*/  @!P2 IMAD.IADD R18, R18, 0x1, -R0 ;  /* 0x000000011212a824 */ /* 0x000fe200078e0a00 */
[C---:B------:R-:W-:Y:S01]  /*12210*/  ISETP.GT.U32.AND P0, PT, R0.reuse, R31, PT ;  /* 0x0000001f0000720c */ /* 0x040fe20003f04070 */
[----:B------:R-:W-:Y:S01]  /*12220*/  IMAD.MOV.U32 R4, RZ, RZ, R12 ;  /* 0x000000ffff047224 */ /* 0x000fe200078e000c */
[----:B------:R-:W-:Y:S01]  /*12230*/  ISETP.GE.AND P2, PT, R61, RZ, PT ;  /* 0x000000ff3d00720c */ /* 0x000fe20003f46270 */
[----:B0-----:R-:W-:Y:S02]  /*12240*/  IMAD.MOV.U32 R2, RZ, RZ, R18 ;  /* 0x000000ffff027224 */ /* 0x001fe400078e0012 */
[C---:B------:R-:W-:Y:S02]  /*12250*/  IMAD R20, R0.reuse, R35, R20 ;  /* 0x0000002300147224 */ /* 0x040fe400078e0214 */
[----:B------:R-:W-:Y:S02]  /*12260*/  @!P5 IMAD.MOV R4, RZ, RZ, -R4 ;  /* 0x000000ffff04d224 */ /* 0x000fe400078e0a04 */
[----:B------:R-:W-:Y:S01]  /*12270*/  @!P1 IMAD.MOV R2, RZ, RZ, -R2 ;  /* 0x000000ffff029224 */ /* 0x000fe200078e0a02 */
[----:B------:R-:W-:Y:S01]  /*12280*/  ISETP.GT.U32.AND P1, PT, R0, R23, PT ;  /* 0x000000170000720c */ /* 0x000fe20003f24070 */
[--C-:B------:R-:W-:Y:S01]  /*12290*/  @!P6 IMAD.IADD R16, R16, 0x1, -R0.reuse ;  /* 0x000000011010e824 */ /* 0x100fe200078e0a00 */
[----:B------:R-:W-:Y:S01]  /*122a0*/  ISETP.GT.U32.AND P6, PT, R0, R20, PT ;  /* 0x000000140000720c */ /* 0x000fe20003fc4070 */
[----:B------:R0:W-:Y:S01]  /*122b0*/  STL [R1+0x51c], R4 ;  /* 0x00051c0401007387 */ /* 0x0001e20000100800 */
[----:B------:R-:W-:-:S03]  /*122c0*/  @!P0 IMAD.IADD R31, R31, 0x1, -R0 ;  /* 0x000000011f1f8824 */ /* 0x000fc600078e0a00 */
[----:B------:R1:W-:Y:S01]  /*122d0*/  STL [R1+0x518], R2 ;  /* 0x0005180201007387 */ /* 0x0003e20000100800 */
[----:B0-----:R-:W-:Y:S02]  /*122e0*/  IMAD.MOV.U32 R4, RZ, RZ, R16 ;  /* 0x000000ffff047224 */ /* 0x001fe400078e0010 */
[----:B-1----:R-:W-:Y:S02]  /*122f0*/  IMAD.MOV.U32 R2, RZ, RZ, R29 ;  /* 0x000000ffff027224 */ /* 0x002fe400078e001d */
[----:B------:R-:W-:Y:S02]  /*12300*/  @!P2 IMAD.MOV R4, RZ, RZ, -R4 ;  /* 0x000000ffff04a224 */ /* 0x000fe400078e0a04 */
[----:B------:R-:W-:Y:S01]  /*12310*/  @!P3 IMAD.MOV R2, RZ, RZ, -R2 ;  /* 0x000000ffff02b224 */ /* 0x000fe200078e0a02 */
[----:B------:R-:W-:Y:S01]  /*12320*/  ISETP.GT.U32.AND P5, PT, R0, R31, PT ;  /* 0x0000001f0000720c */ /* 0x000fe20003fa4070 */
[--C-:B------:R-:W-:Y:S01]  /*12330*/  @!P1 IMAD.IADD R23, R23, 0x1, -R0.reuse ;  /* 0x0000000117179824 */ /* 0x100fe200078e0a00 */
[----:B------:R-:W-:Y:S01]  /*12340*/  STL [R1+0x514], R4 ;  /* 0x0005140401007387 */ /* 0x000fe20000100800 */
[----:B------:R-:W-:-:S03]  /*12350*/  @!P6 IMAD.IADD R20, R20, 0x1, -R0 ;  /* 0x000000011414e824 */ /* 0x000fc600078e0a00 */
[----:B------:R0:W-:Y:S02]  /*12360*/  STL [R1+0x510], R2 ;  /* 0x0005100201007387 */ /* 0x0001e40000100800 */
[----:B------:R-:W-:Y:S02]  /*12370*/  ISETP.GT.U32.AND P6, PT, R0, R20, PT ;  /* 0x000000140000720c */ /* 0x000fe40003fc4070 */
[----:B------:R-:W-:-:S03]  /*12380*/  ISETP.GE.AND P0, PT, R51, RZ, PT ;  /* 0x000000ff3300720c */ /* 0x000fc60003f06270 */
[----:B------:R-:W-:Y:S01]  /*12390*/  @!P5 IMAD.IADD R31, R31, 0x1, -R0 ;  /* 0x000000011f1fd824 */ /* 0x000fe200078e0a00 */
[----:B---3--:R-:W-:Y:S02]  /*123a0*/  IABS R14, R55 ;  /* 0x00000037000e7213 */ /* 0x008fe40000000000 */
[----:B----4-:R-:W-:-:S03]  /*123b0*/  IABS R27, R52 ;  /* 0x00000034001b7213 */ /* 0x010fc60000000000 */
[----:B------:R-:W-:Y:S01]  /*123c0*/  IMAD.HI.U32 R35, R25, R14, RZ ;  /* 0x0000000e19237227 */ /* 0x000fe200078e00ff */
[----:B------:R-:W-:Y:S02]  /*123d0*/  ISETP.GE.AND P1, PT, R55, RZ, PT ;  /* 0x000000ff3700720c */ /* 0x000fe40003f26270 */
[----:B------:R-:W3:Y:S01]  /*123e0*/  LDL.LU R55, [R1+0x474] ;  /* 0x0004740001377983 */ /* 0x000ee20000300800 */
[----:B------:R-:W-:Y:S02]  /*123f0*/  IMAD.MOV R35, RZ, RZ, -R35 ;  /* 0x000000ffff237224 */ /* 0x000fe400078e0a23 */
[----:B------:R-:W-:-:S04]  /*12400*/  IMAD.HI.U32 R33, R25, R27, RZ ;  /* 0x0000001b19217227 */ /* 0x000fc800078e00ff */
[----:B------:R-:W-:Y:S02]  /*12410*/  IMAD R14, R0, R35, R14 ;  /* 0x00000023000e7224 */ /* 0x000fe400078e020e */
[----:B------:R-:W-:-:S03]  /*12420*/  IMAD.MOV R12, RZ, RZ, -R33 ;  /* 0x000000ffff0c7224 */ /* 0x000fc600078e0a21 */
[C---:B------:R-:W-:Y:S01]  /*12430*/  ISETP.GT.U32.AND P2, PT, R0.reuse, R14, PT ;  /* 0x0000000e0000720c */ /* 0x040fe20003f44070 */
[----:B------:R-:W-:-:S05]  /*12440*/  IMAD R27, R0, R12, R27 ;  /* 0x0000000c001b7224 */ /* 0x000fca00078e021b */
[----:B------:R-:W-:Y:S01]  /*12450*/  ISETP.GT.U32.AND P5, PT, R0, R27, PT ;  /* 0x0000001b0000720c */ /* 0x000fe20003fa4070 */
[--C-:B------:R-:W-:Y:S01]  /*12460*/  @!P6 IMAD.IADD R20, R20, 0x1, -R0.reuse ;  /* 0x000000011414e824 */ /* 0x100fe200078e0a00 */
[----:B------:R-:W-:Y:S02]  /*12470*/  ISETP.GE.AND P6, PT, R52, RZ, PT ;  /* 0x000000ff3400720c */ /* 0x000fe40003fc6270 */
[----:B------:R-:W4:Y:S01]  /*12480*/  LDL.LU R52, [R1+0x478] ;  /* 0x0004780001347983 */ /* 0x000f220000300800 */
[----:B0-----:R-:W-:Y:S02]  /*12490*/  IMAD.MOV.U32 R2, RZ, RZ, R31 ;  /* 0x000000ffff027224 */ /* 0x001fe400078e001f */
[----:B------:R-:W-:Y:S01]  /*124a0*/  @!P2 IMAD.IADD R14, R14, 0x1, -R0 ;  /* 0x000000010e0ea824 */ /* 0x000fe200078e0a00 */
[----:B------:R-:W-:Y:S01]  /*124b0*/  ISETP.GE.AND P3, PT, R42, RZ, PT ;  /* 0x000000ff2a00720c */ /* 0x000fe20003f66270 */
[----:B------:R-:W-:-:S04]  /*124c0*/  @!P0 IMAD.MOV R2, RZ, RZ, -R2 ;  /* 0x000000ffff028224 */ /* 0x000fc800078e0a02 */
[----:B------:R-:W-:Y:S01]  /*124d0*/  @!P5 IMAD.IADD R27, R27, 0x1, -R0 ;  /* 0x000000011b1bd824 */ /* 0x000fe200078e0a00 */
[----:B------:R-:W-:Y:S01]  /*124e0*/  ISETP.GT.U32.AND P5, PT, R0, R14, PT ;  /* 0x0000000e0000720c */ /* 0x000fe20003fa4070 */
[----:B------:R-:W-:-:S04]  /*124f0*/  IMAD.MOV.U32 R4, RZ, RZ, R23 ;  /* 0x000000ffff047224 */ /* 0x000fc800078e0017 */
[----:B------:R-:W-:Y:S01]  /*12500*/  @!P4 IMAD.MOV R4, RZ, RZ, -R4 ;  /* 0x000000ffff04c224 */ /* 0x000fe200078e0a04 */
[----:B-----5:R-:W-:Y:S02]  /*12510*/  IABS R18, R53 ;  /* 0x0000003500127213 */ /* 0x020fe40000000000 */
[----:B------:R-:W-:Y:S02]  /*12520*/  ISETP.GE.AND P2, PT, R53, RZ, PT ;  /* 0x000000ff3500720c */ /* 0x000fe40003f46270 */
[----:B------:R-:W5:Y:S04]  /*12530*/  LDL.LU R53, [R1+0x47c] ;  /* 0x00047c0001357983 */ /* 0x000f680000300800 */
[----:B------:R-:W5:Y:S04]  /*12540*/  LDL.LU R61, [R1+0x490] ;  /* 0x00049000013d7983 */ /* 0x000f680000300800 */
[----:B------:R-:W5:Y:S04]  /*12550*/  LDL.LU R42, [R1+0x494] ;  /* 0x00049400012a7983 */ /* 0x000f680000300800 */
[----:B------:R0:W-:Y:S01]  /*12560*/  STL [R1+0x50c], R2 ;  /* 0x00050c0201007387 */ /* 0x0001e20000100800 */
[----:B------:R-:W-:-:S02]  /*12570*/  @!P5 IMAD.IADD R14, R14, 0x1, -R0 ;  /* 0x000000010e0ed824 */ /* 0x000fc400078e0a00 */
        /* <DEDUP_REMOVED lines=16> */
[----:B------:R-:W-:Y:S02]  /*12680*/  IABS R12, R44 ;  /* 0x0000002c000c7213 */ /* 0x000fe40000000000 */
[----:B------:R-:W-:Y:S02]  /*12690*/  ISETP.GE.AND P3, PT, R44, RZ, PT ;  /* 0x000000ff2c00720c */ /* 0x000fe40003f66270 */
[----:B------:R-:W2:Y:S01]  /*126a0*/  LDL.LU R44, [R1+0x4b0] ;  /* 0x0004b000012c7983 */ /* 0x000ea20000300800 */
[----:B------:R-:W-:-:S04]  /*126b0*/  IMAD.HI.U32 R29, R25, R12, RZ ;  /* 0x0000000c191d7227 */ /* 0x000fc800078e00ff */
[----:B------:R-:W-:Y:S02]  /*126c0*/  @!P4 IMAD.IADD R18, R18, 0x1, -R0 ;  /* 0x000000011212c824 */ /* 0x000fe400078e0a00 */
[----:B------:R-:W-:-:S03]  /*126d0*/  IMAD.HI.U32 R23, R25, R16, RZ ;  /* 0x0000001019177227 */ /* 0x000fc600078e00ff */
[C---:B------:R-:W-:Y:S01]  /*126e0*/  ISETP.GT.U32.AND P1, PT, R0.reuse, R18, PT ;  /* 0x000000120000720c */ /* 0x040fe20003f24070 */
[----:B------:R-:W-:Y:S02]  /*126f0*/  IMAD.MOV R29, RZ, RZ, -R29 ;  /* 0x000000ffff1d7224 */ /* 0x000fe400078e0a1d */
[----:B------:R-:W-:Y:S02]  /*12700*/  @!P0 IMAD.IADD R27, R27, 0x1, -R0 ;  /* 0x000000011b1b8824 */ /* 0x000fe400078e0a00 */
[----:B------:R-:W-:Y:S02]  /*12710*/  IMAD.MOV R20, RZ, RZ, -R23 ;  /* 0x000000ffff147224 */ /* 0x000fe400078e0a17 */
[C---:B------:R-:W-:Y:S02]  /*12720*/  IMAD R23, R0.reuse, R29, R12 ;  /* 0x0000001d00177224 */ /* 0x040fe400078e020c */
[----:B0-----:R-:W-:Y:S02]  /*12730*/  IMAD.MOV.U32 R2, RZ, RZ, R27 ;  /* 0x000000ffff027224 */ /* 0x001fe400078e001b */
[----:B------:R-:W-:-:S02]  /*12740*/  IMAD R16, R0, R20, R16 ;  /* 0x0000001400107224 */ /* 0x000fc400078e0210 */
[----:B------:R-:W-:Y:S01]  /*12750*/  @!P6 IMAD.MOV R2, RZ, RZ, -R2 ;  /* 0x000000ffff02e224 */ /* 0x000fe200078e0a02 */
[----:B------:R-:W-:Y:S01]  /*12760*/  ISETP.GT.U32.AND P6, PT, R0, R23, PT ;  /* 0x000000170000720c */ /* 0x000fe20003fc4070 */
[--C-:B------:R-:W-:Y:S01]  /*12770*/  @!P1 IMAD.IADD R18, R18, 0x1, -R0.reuse ;  /* 0x0000000112129824 */ /* 0x100fe200078e0a00 */
[----:B------:R-:W-:Y:S02]  /*12780*/  ISETP.GT.U32.AND P1, PT, R0, R16, PT ;  /* 0x000000100000720c */ /* 0x000fe40003f24070 */
[----:B------:R0:W-:Y:S09]  /*12790*/  STL [R1+0x4fc], R2 ;  /* 0x0004fc0201007387 */ /* 0x0001f20000100800 */
[----:B------:R-:W-:-:S02]  /*127a0*/  @!P6 IMAD.IADD R23, R23, 0x1, -R0 ;  /* 0x000000011717e824 */ /* 0x000fc400078e0a00 */
[----:B------:R-:W-:-:S03]  /*127b0*/  @!P1 IMAD.IADD R16, R16, 0x1, -R0 ;  /* 0x0000000110109824 */ /* 0x000fc600078e0a00 */
[----:B------:R-:W-:Y:S01]  /*127c0*/  ISETP.GT.U32.AND P1, PT, R0, R23, PT ;  /* 0x000000170000720c */ /* 0x000fe20003f24070 */
[----:B0-----:R-:W-:-:S04]  /*127d0*/  IMAD.MOV.U32 R2, RZ, RZ, R18 ;  /* 0x000000ffff027224 */ /* 0x001fc800078e0012 */
[----:B------:R-:W-:Y:S01]  /*127e0*/  @!P2 IMAD.MOV R2, RZ, RZ, -R2 ;  /* 0x000000ffff02a224 */ /* 0x000fe200078e0a02 */
[----:B------:R-:W-:-:S07]  /*127f0*/  ISETP.GT.U32.AND P2, PT, R0, R16, PT ;  /* 0x000000100000720c */ /* 0x000fce0003f44070 */
[----:B------:R-:W-:Y:S01]  /*12800*/  @!P1 IMAD.IADD R23, R23, 0x1, -R0 ;  /* 0x0000000117179824 */ /* 0x000fe200078e0a00 */
[----:B---3--:R-:W-:-:S05]  /*12810*/  IABS R12, R55 ;  /* 0x00000037000c7213 */ /* 0x008fca0000000000 */
[----:B------:R-:W-:-:S04]  /*12820*/  IMAD.HI.U32 R29, R25, R12, RZ ;  /* 0x0000000c191d7227 */ /* 0x000fc800078e00ff */
[----:B------:R-:W-:-:S04]  /*12830*/  IMAD.MOV R29, RZ, RZ, -R29 ;  /* 0x000000ffff1d7224 */ /* 0x000fc800078e0a1d */
[C---:B------:R-:W-:Y:S01]  /*12840*/  IMAD R12, R0.reuse, R29, R12 ;  /* 0x0000001d000c7224 */ /* 0x040fe200078e020c */
[----:B------:R-:W-:Y:S02]  /*12850*/  ISETP.GE.AND P0, PT, R55, RZ, PT ;  /* 0x000000ff3700720c */ /* 0x000fe40003f06270 */
[----:B------:R-:W3:Y:S02]  /*12860*/  LDL.LU R55, [R1+0x4b4] ;  /* 0x0004b40001377983 */ /* 0x000ee40000300800 */
[----:B------:R-:W-:Y:S02]  /*12870*/  ISETP.GT.U32.AND P6, PT, R0, R12, PT ;  /* 0x0000000c0000720c */ /* 0x000fe40003fc4070 */
[----:B----4-:R-:W-:Y:S02]  /*12880*/  IABS R33, R52 ;  /* 0x0000003400217213 */ /* 0x010fe40000000000 */
[----:B------:R-:W-:Y:S02]  /*12890*/  ISETP.GE.AND P4, PT, R52, RZ, PT ;  /* 0x000000ff3400720c */ /* 0x000fe40003f86270 */
[----:B------:R-:W4:Y:S01]  /*128a0*/  LDL.LU R52, [R1+0x4b8] ;  /* 0x0004b80001347983 */ /* 0x000f220000300800 */
[----:B------:R-:W-:-:S04]  /*128b0*/  IMAD.HI.U32 R14, R25, R33, RZ ;  /* 0x00000021190e7227 */ /* 0x000fc800078e00ff */
[----:B------:R-:W-:Y:S02]  /*128c0*/  IMAD.MOV R14, RZ, RZ, -R14 ;  /* 0x000000ffff0e7224 */ /* 0x000fe400078e0a0e */
[----:B------:R-:W-:Y:S02]  /*128d0*/  @!P6 IMAD.IADD R12, R12, 0x1, -R0 ;  /* 0x000000010c0ce824 */ /* 0x000fe400078e0a00 */
[C---:B------:R-:W-:Y:S01]  /*128e0*/  IMAD R33, R0.reuse, R14, R33 ;  /* 0x0000000e00217224 */ /* 0x040fe200078e0221 */
[----:B------:R0:W-:Y:S02]  /*128f0*/  STL [R1+0x4f4], R2 ;  /* 0x0004f40201007387 */ /* 0x0001e40000100800 */
[C---:B------:R-:W-:Y:S02]  /*12900*/  ISETP.GT.U32.AND P6, PT, R0.reuse, R12, PT ;  /* 0x0000000c0000720c */ /* 0x040fe40003fc4070 */
[----:B------:R-:W-:Y:S02]  /*12910*/  ISETP.GT.U32.AND P1, PT, R0, R33, PT ;  /* 0x000000210000720c */ /* 0x000fe40003f24070 */
[----:B-----5:R-:W-:-:S05]  /*12920*/  IABS R31, R53 ;  /* 0x00000035001f7213 */ /* 0x020fca0000000000 */
[----:B------:R-:W-:Y:S01]  /*12930*/  IMAD.HI.U32 R35, R25, R31, RZ ;  /* 0x0000001f19237227 */ /* 0x000fe200078e00ff */
[----:B------:R-:W-:-:S03]  /*12940*/  IABS R27, R42 ;  /* 0x0000002a001b7213 */ /* 0x000fc60000000000 */
[----:B------:R-:W-:Y:S02]  /*12950*/  IMAD.MOV R35, RZ, RZ, -R35 ;  /* 0x000000ffff237224 */ /* 0x000fe400078e0a23 */
[----:B0-----:R-:W-:Y:S02]  /*12960*/  IMAD.MOV.U32 R2, RZ, RZ, R23 ;  /* 0x000000ffff027224 */ /* 0x001fe400078e0017 */
[----:B------:R-:W-:Y:S02]  /*12970*/  IMAD R31, R0, R35, R31 ;  /* 0x00000023001f7224 */ /* 0x000fe400078e021f */
[----:B------:R-:W-:-:S04]  /*12980*/  IMAD.HI.U32 R14, R25, R27, RZ ;  /* 0x0000001b190e7227 */ /* 0x000fc800078e00ff */
[----:B------:R-:W-:Y:S01]  /*12990*/  @!P3 IMAD.MOV R2, RZ, RZ, -R2 ;  /* 0x000000ffff02b224 */ /* 0x000fe200078e0a02 */
[----:B------:R-:W-:Y:S01]  /*129a0*/  ISETP.GT.U32.AND P3, PT, R0, R31, PT ;  /* 0x0000001f0000720c */ /* 0x000fe20003f64070 */
[----:B------:R-:W-:Y:S02]  /*129b0*/  IMAD.MOV R14, RZ, RZ, -R14 ;  /* 0x000000ffff0e7224 */ /* 0x000fe400078e0a0e */
[--C-:B------:R-:W-:Y:S01]  /*129c0*/  @!P2 IMAD.IADD R16, R16, 0x1, -R0.reuse ;  /* 0x000000011010a824 */ /* 0x100fe200078e0a00 */
[----:B------:R0:W-:Y:S01]  /*129d0*/  STL [R1+0x4f8], R2 ;  /* 0x0004f80201007387 */ /* 0x0001e20000100800 */
[----:B------:R-:W-:Y:S02]  /*129e0*/  IMAD R27, R0, R14, R27 ;  /* 0x0000000e001b7224 */ /* 0x000fe400078e021b */
[--C-:B------:R-:W-:Y:S02]  /*129f0*/  @!P6 IMAD.IADD R12, R12, 0x1, -R0.reuse ;  /* 0x000000010c0ce824 */ /* 0x100fe400078e0a00 */
        /* <DEDUP_REMOVED lines=53> */
[----:B------:R0:W-:Y:S03]  /*12d50*/  STL [R1+0x4c8], R4 ;  /* 0x0004c80401007387 */ /* 0x0001e60000100800 */
[----:B------:R-:W-:Y:S01]  /*12d60*/  ISETP.GT.U32.AND P6, PT, R0, R18, PT ;  /* 0x000000120000720c */ /* 0x000fe20003fc4070 */
[----:B------:R1:W-:Y:S01]  /*12d70*/  STL [R1+0x4cc], R2 ;  /* 0x0004cc0201007387 */ /* 0x0003e20000100800 */
[----:B------:R-:W-:Y:S02]  /*12d80*/  @!P0 IMAD.IADD R29, R29, 0x1, -R0 ;  /* 0x000000011d1d8824 */ /* 0x000fe400078e0a00 */
[----:B0-----:R-:W-:-:S02]  /*12d90*/  IMAD.MOV.U32 R4, RZ, RZ, R20 ;  /* 0x000000ffff047224 */ /* 0x001fc400078e0014 */
[----:B-1----:R-:W-:Y:S02]  /*12da0*/  IMAD.MOV.U32 R2, RZ, RZ, R27 ;  /* 0x000000ffff027224 */ /* 0x002fe400078e001b */
[----:B------:R-:W-:Y:S02]  /*12db0*/  @!P2 IMAD.MOV R4, RZ, RZ, -R4 ;  /* 0x000000ffff04a224 */ /* 0x000fe400078e0a04 */
[----:B------:R-:W-:Y:S01]  /*12dc0*/  @!P5 IMAD.MOV R2, RZ, RZ, -R2 ;  /* 0x000000ffff02d224 */ /* 0x000fe200078e0a02 */
[----:B------:R-:W-:Y:S01]  /*12dd0*/  ISETP.GT.U32.AND P4, PT, R0, R29, PT ;  /* 0x0000001d0000720c */ /* 0x000fe20003f84070 */
[----:B------:R-:W-:Y:S01]  /*12de0*/  @!P1 IMAD.IADD R14, R14, 0x1, -R0 ;  /* 0x000000010e0e9824 */ /* 0x000fe200078e0a00 */
[----:B------:R-:W-:Y:S01]  /*12df0*/  STL [R1+0x4e4], R4 ;  /* 0x0004e40401007387 */ /* 0x000fe20000100800 */
[----:B---3--:R-:W-:-:S05]  /*12e00*/  IABS R12, R55 ;  /* 0x00000037000c7213 */ /* 0x008fca0000000000 */
[----:B------:R-:W-:Y:S01]  /*12e10*/  IMAD.HI.U32 R35, R25, R12, RZ ;  /* 0x0000000c19237227 */ /* 0x000fe200078e00ff */
[----:B----4-:R-:W-:-:S03]  /*12e20*/  IABS R23, R52 ;  /* 0x0000003400177213 */ /* 0x010fc60000000000 */
[----:B------:R-:W-:Y:S01]  /*12e30*/  IMAD.MOV R35, RZ, RZ, -R35 ;  /* 0x000000ffff237224 */ /* 0x000fe200078e0a23 */
[----:B------:R0:W-:Y:S01]  /*12e40*/  STL [R1+0x4e8], R2 ;  /* 0x0004e80201007387 */ /* 0x0001e20000100800 */
[----:B------:R-:W-:Y:S01]  /*12e50*/  ISETP.GE.AND P1, PT, R55, RZ, PT ;  /* 0x000000ff3700720c */ /* 0x000fe20003f26270 */
[----:B------:R-:W-:Y:S02]  /*12e60*/  IMAD.HI.U32 R16, R25, R23, RZ ;  /* 0x0000001719107227 */ /* 0x000fe400078e00ff */
[----:B------:R-:W3:Y:S02]  /*12e70*/  LDL.LU R55, [R1+0x740] ;  /* 0x0007400001377983 */ /* 0x000ee40000300800 */
[----:B------:R-:W-:Y:S02]  /*12e80*/  IMAD R12, R0, R35, R12 ;  /* 0x00000023000c7224 */ /* 0x000fe400078e020c */
[----:B------:R-:W-:Y:S02]  /*12e90*/  IMAD.MOV R16, RZ, RZ, -R16 ;  /* 0x000000ffff107224 */ /* 0x000fe400078e0a10 */
[----:B------:R-:W-:Y:S01]  /*12ea0*/  @!P6 IMAD.IADD R18, R18, 0x1, -R0 ;  /* 0x000000011212e824 */ /* 0x000fe200078e0a00 */
[----:B------:R-:W-:-:S02]  /*12eb0*/  ISETP.GE.AND P6, PT, R52, RZ, PT ;  /* 0x000000ff3400720c */ /* 0x000fc40003fc6270 */
[----:B------:R-:W4:Y:S01]  /*12ec0*/  LDL.LU R52, [R1+0x744] ;  /* 0x0007440001347983 */ /* 0x000f220000300800 */
[C---:B------:R-:W-:Y:S01]  /*12ed0*/  IMAD R23, R0.reuse, R16, R23 ;  /* 0x0000001000177224 */ /* 0x040fe200078e0217 */
[C---:B------:R-:W-:Y:S01]  /*12ee0*/  ISETP.GT.U32.AND P2, PT, R0.reuse, R12, PT ;  /* 0x0000000c0000720c */ /* 0x040fe20003f44070 */
[----:B------:R-:W-:Y:S01]  /*12ef0*/  @!P4 IMAD.IADD R29, R29, 0x1, -R0 ;  /* 0x000000011d1dc824 */ /* 0x000fe200078e0a00 */
[----:B------:R-:W-:Y:S02]  /*12f00*/  ISETP.GE.AND P0, PT, R51, RZ, PT ;  /* 0x000000ff3300720c */ /* 0x000fe40003f06270 */
[----:B------:R-:W-:Y:S01]  /*12f10*/  ISETP.GT.U32.AND P4, PT, R0, R23, PT ;  /* 0x000000170000720c */ /* 0x000fe20003f84070 */
[----:B0-----:R-:W-:Y:S01]  /*12f20*/  IMAD.MOV.U32 R2, RZ, RZ, R29 ;  /* 0x000000ffff027224 */ /* 0x001fe200078e001d */
[----:B------:R-:W-:-:S07]  /*12f30*/  ISETP.GE.AND P5, PT, R44, RZ, PT ;  /* 0x000000ff2c00720c */ /* 0x000fce0003fa6270 */
[----:B------:R-:W-:Y:S02]  /*12f40*/  @!P2 IMAD.IADD R12, R12, 0x1, -R0 ;  /* 0x000000010c0ca824 */ /* 0x000fe400078e0a00 */
[----:B------:R-:W-:Y:S02]  /*12f50*/  @!P0 IMAD.MOV R2, RZ, RZ, -R2 ;  /* 0x000000ffff028224 */ /* 0x000fe400078e0a02 */
[----:B------:R-:W-:Y:S01]  /*12f60*/  @!P4 IMAD.IADD R23, R23, 0x1, -R0 ;  /* 0x000000011717c824 */ /* 0x000fe200078e0a00 */
[----:B------:R-:W-:Y:S01]  /*12f70*/  ISETP.GT.U32.AND P4, PT, R0, R12, PT ;  /* 0x0000000c0000720c */ /* 0x000fe20003f84070 */
[----:B------:R-:W-:-:S04]  /*12f80*/  IMAD.MOV.U32 R4, RZ, RZ, R14 ;  /* 0x000000ffff047224 */ /* 0x000fc800078e000e */
[----:B------:R-:W-:-:S08]  /*12f90*/  @!P3 IMAD.MOV R4, RZ, RZ, -R4 ;  /* 0x000000ffff04b224 */ /* 0x000fd000078e0a04 */
[----:B------:R-:W-:Y:S01]  /*12fa0*/  @!P4 IMAD.IADD R12, R12, 0x1, -R0 ;  /* 0x000000010c0cc824 */ /* 0x000fe200078e0a00 */
[----:B-----5:R-:W-:Y:S02]  /*12fb0*/  IABS R20, R53 ;  /* 0x0000003500147213 */ /* 0x020fe40000000000 */
[----:B------:R-:W-:Y:S02]  /*12fc0*/  ISETP.GE.AND P2, PT, R53, RZ, PT ;  /* 0x000000ff3500720c */ /* 0x000fe40003f46270 */
[----:B------:R-:W5:Y:S04]  /*12fd0*/  LDL.LU R53, [R1+0x748] ;  /* 0x0007480001357983 */ /* 0x000f680000300800 */
[----:B------:R-:W5:Y:S04]  /*12fe0*/  LDL.LU R61, [R1+0x74c] ;  /* 0x00074c00013d7983 */ /* 0x000f680000300800 */
[----:B------:R-:W5:Y:S04]  /*12ff0*/  LDL.LU R44, [R1+0x760] ;  /* 0x00076000012c7983 */ /* 0x000f680000300800 */
[----:B------:R0:W-:Y:S02]  /*13000*/  STL [R1+0x4d0], R2 ;  /* 0x0004d00201007387 */ /* 0x0001e40000100800 */
        /* <DEDUP_REMOVED lines=40> */
[----:B------:R-:W-:-:S08]  /*13290*/  @!P1 IMAD.IADD R31, R31, 0x1, -R0 ;  /* 0x000000011f1f9824 */ /* 0x000fd000078e0a00 */
[----:B------:R-:W-:Y:S01]  /*132a0*/  @!P2 IMAD.IADD R27, R27, 0x1, -R0 ;  /* 0x000000011b1ba824 */ /* 0x000fe200078e0a00 */
[----:B---3--:R-:W-:Y:S02]  /*132b0*/  IABS R14, R55 ;  /* 0x00000037000e7213 */ /* 0x008fe40000000000 */
[----:B------:R-:W-:Y:S02]  /*132c0*/  ISETP.GE.AND P0, PT, R55, RZ, PT ;  /* 0x000000ff3700720c */ /* 0x000fe40003f06270 */
[----:B------:R-:W3:Y:S01]  /*132d0*/  LDL.LU R55, [R1+0x7a0] ;  /* 0x0007a00001377983 */ /* 0x000ee20000300800 */
[----:B------:R-:W-:Y:S01]  /*132e0*/  IMAD.HI.U32 R33, R25, R14, RZ ;  /* 0x0000000e19217227 */ /* 0x000fe200078e00ff */
[----:B----4-:R-:W-:-:S03]  /*132f0*/  IABS R12, R52 ;  /* 0x00000034000c7213 */ /* 0x010fc60000000000 */
[----:B------:R-:W-:Y:S02]  /*13300*/  IMAD.MOV R33, RZ, RZ, -R33 ;  /* 0x000000ffff217224 */ /* 0x000fe400078e0a21 */
[----:B------:R-:W-:Y:S01]  /*13310*/  IMAD.HI.U32 R23, R25, R12, RZ ;  /* 0x0000000c19177227 */ /* 0x000fe200078e00ff */
[----:B------:R-:W-:Y:S02]  /*13320*/  ISETP.GE.AND P3, PT, R52, RZ, PT ;  /* 0x000000ff3400720c */ /* 0x000fe40003f66270 */
[----:B------:R-:W4:Y:S01]  /*13330*/  LDL.LU R52, [R1+0x7a4] ;  /* 0x0007a40001347983 */ /* 0x000f220000300800 */
[----:B------:R-:W-:Y:S02]  /*13340*/  IMAD.MOV R23, RZ, RZ, -R23 ;  /* 0x000000ffff177224 */ /* 0x000fe400078e0a17 */
[C---:B------:R-:W-:Y:S01]  /*13350*/  IMAD R14, R0.reuse, R33, R14 ;  /* 0x00000021000e7224 */ /* 0x040fe200078e020e */
[----:B------:R0:W-:Y:S01]  /*13360*/  STL [R1+0x4c0], R2 ;  /* 0x0004c00201007387 */ /* 0x0001e20000100800 */
[----:B------:R-:W-:-:S03]  /*13370*/  IMAD R12, R0, R23, R12 ;  /* 0x00000017000c7224 */ /* 0x000fc600078e020c */
[C---:B------:R-:W-:Y:S01]  /*13380*/  ISETP.GT.U32.AND P6, PT, R0.reuse, R14, PT ;  /* 0x0000000e0000720c */ /* 0x040fe20003fc4070 */
[----:B0-----:R-:W-:Y:S01]  /*13390*/  IMAD.MOV.U32 R2, RZ, RZ, R31 ;  /* 0x000000ffff027224 */ /* 0x001fe200078e001f */
[----:B------:R-:W-:-:S03]  /*133a0*/  ISETP.GT.U32.AND P1, PT, R0, R12, PT ;  /* 0x0000000c0000720c */ /* 0x000fc60003f24070 */
[----:B------:R-:W-:-:S05]  /*133b0*/  @!P5 IMAD.MOV R2, RZ, RZ, -R2 ;  /* 0x000000ffff02d224 */ /* 0x000fca00078e0a02 */
[----:B------:R0:W-:Y:S03]  /*133c0*/  STL [R1+0x4c4], R2 ;  /* 0x0004c40201007387 */ /* 0x0001e60000100800 */
[----:B------:R-:W-:Y:S02]  /*133d0*/  @!P6 IMAD.IADD R14, R14, 0x1, -R0 ;  /* 0x000000010e0ee824 */ /* 0x000fe400078e0a00 */
[----:B0-----:R-:W-:-:S04]  /*133e0*/  IMAD.MOV.U32 R2, RZ, RZ, R27 ;  /* 0x000000ffff027224 */ /* 0x001fc800078e001b */
[----:B------:R-:W-:Y:S02]  /*133f0*/  @!P4 IMAD.MOV R2, RZ, RZ, -R2 ;  /* 0x000000ffff02c224 */ /* 0x000fe400078e0a02 */
[----:B------:R-:W-:Y:S01]  /*13400*/  @!P1 IMAD.IADD R12, R12, 0x1, -R0 ;  /* 0x000000010c0c9824 */ /* 0x000fe200078e0a00 */
[----:B------:R-:W-:Y:S02]  /*13410*/  ISETP.GT.U32.AND P6, PT, R0, R14, PT ;  /* 0x0000000e0000720c */ /* 0x000fe40003fc4070 */
[----:B------:R0:W-:Y:S01]  /*13420*/  STL [R1+0x4bc], R2 ;  /* 0x0004bc0201007387 */ /* 0x0001e20000100800 */
[----:B-----5:R-:W-:-:S05]  /*13430*/  IABS R18, R53 ;  /* 0x0000003500127213 */ /* 0x020fca0000000000 */
[----:B------:R-:W-:Y:S01]  /*13440*/  IMAD.HI.U32 R35, R25, R18, RZ ;  /* 0x0000001219237227 */ /* 0x000fe200078e00ff */
[----:B------:R-:W-:-:S03]  /*13450*/  IABS R29, R44 ;  /* 0x0000002c001d7213 */ /* 0x000fc60000000000 */
[----:B------:R-:W-:Y:S01]  /*13460*/  IMAD.MOV R35, RZ, RZ, -R35 ;  /* 0x000000ffff237224 */ /* 0x000fe200078e0a23 */
[----:B------:R-:W-:Y:S02]  /*13470*/  ISETP.GE.AND P1, PT, R53, RZ, PT ;  /* 0x000000ff3500720c */ /* 0x000fe40003f26270 */
[----:B------:R-:W5:Y:S01]  /*13480*/  LDL.LU R53, [R1+0x7a8] ;  /* 0x0007a80001357983 */ /* 0x000f620000300800 */
[----:B------:R-:W-:Y:S02]  /*13490*/  IMAD R18, R0, R35, R18 ;  /* 0x0000002300127224 */ /* 0x000fe400078e0212 */
[----:B------:R-:W-:-:S03]  /*134a0*/  IMAD.HI.U32 R23, R25, R29, RZ ;  /* 0x0000001d19177227 */ /* 0x000fc600078e00ff */
[----:B------:R-:W-:Y:S01]  /*134b0*/  ISETP.GT.U32.AND P5, PT, R0, R18, PT ;  /* 0x000000120000720c */ /* 0x000fe20003fa4070 */
[----:B------:R-:W-:-:S04]  /*134c0*/  IMAD.MOV R23, RZ, RZ, -R23 ;  /* 0x000000ffff177224 */ /* 0x000fc800078e0a17 */
[----:B------:R-:W-:Y:S02]  /*134d0*/  IMAD R29, R0, R23, R29 ;  /* 0x00000017001d7224 */ /* 0x000fe400078e021d */
[----:B------:R-:W-:-:S03]  /*134e0*/  @!P6 IMAD.IADD R14, R14, 0x1, -R0 ;  /* 0x000000010e0ee824 */ /* 0x000fc600078e0a00 */
[----:B------:R-:W-:-:S03]  /*134f0*/  ISETP.GT.U32.AND P6, PT, R0, R29, PT ;  /* 0x0000001d0000720c */ /* 0x000fc60003fc4070 */
[----:B------:R-:W-:Y:S01]  /*13500*/  @!P5 IMAD.IADD R18, R18, 0x1, -R0 ;  /* 0x000000011212d824 */ /* 0x000fe200078e0a00 */
[----:B------:R-:W-:-:S09]  /*13510*/  ISETP.GT.U32.AND P5, PT, R0, R12, PT ;  /* 0x0000000c0000720c */ /* 0x000fd20003fa4070 */
[----:B------:R-:W-:-:S04]  /*13520*/  @!P6 IMAD.IADD R29, R29, 0x1, -R0 ;  /* 0x000000011d1de824 */ /* 0x000fc800078e0a00 */
[----:B------:R-:W-:Y:S01]  /*13530*/  @!P5 IMAD.IADD R12, R12, 0x1, -R0 ;  /* 0x000000010c0cd824 */ /* 0x000fe200078e0a00 */
        /* <DEDUP_REMOVED lines=32> */
[----:B------:R-:W-:Y:S02]  /*13740*/  IMAD R31, R0, R31, R33 ;  /* 0x0000001f001f7224 */ /* 0x000fe400078e0221 */
[----:B------:R-:W-:Y:S01]  /*13750*/  @!P2 IMAD.IADD R18, R18, 0x1, -R0 ;  /* 0x000000011212a824 */ /* 0x000fe200078e0a00 */
[----:B------:R-:W-:Y:S01]  /*13760*/  ISETP.GE.AND P2, PT, R61, RZ, PT ;  /* 0x000000ff3d00720c */ /* 0x000fe20003f46270 */
[----:B------:R-:W-:Y:S01]  /*13770*/  IMAD.MOV.U32 R4, RZ, RZ, R12 ;  /* 0x000000ffff047224 */ /* 0x000fe200078e000c */
[----:B------:R-:W-:-:S03]  /*13780*/  ISETP.GT.U32.AND P0, PT, R0, R31, PT ;  /* 0x0000001f0000720c */ /* 0x000fc60003f04070 */
[----:B------:R-:W-:Y:S02]  /*13790*/  @!P3 IMAD.MOV R4, RZ, RZ, -R4 ;  /* 0x000000ffff04b224 */ /* 0x000fe400078e0a04 */
[----:B0-----:R-:W-:Y:S02]  /*137a0*/  IMAD.MOV.U32 R2, RZ, RZ, R18 ;  /* 0x000000ffff027224 */ /* 0x001fe400078e0012 */
[----:B------:R-:W-:Y:S01]  /*137b0*/  @!P6 IMAD.IADD R35, R35, 0x1, -R0 ;  /* 0x000000012323e824 */ /* 0x000fe200078e0a00 */
[----:B------:R0:W-:Y:S01]  /*137c0*/  STL [R1+0x4b4], R4 ;  /* 0x0004b40401007387 */ /* 0x0001e20000100800 */
[----:B------:R-:W-:Y:S01]  /*137d0*/  @!P1 IMAD.MOV R2, RZ, RZ, -R2 ;  /* 0x000000ffff029224 */ /* 0x000fe200078e0a02 */
[----:B------:R-:W-:Y:S02]  /*137e0*/  ISETP.GT.U32.AND P1, PT, R0, R23, PT ;  /* 0x000000170000720c */ /* 0x000fe40003f24070 */
[----:B---3--:R-:W-:-:S05]  /*137f0*/  IABS R14, R55 ;  /* 0x00000037000e7213 */ /* 0x008fca0000000000 */
[----:B------:R-:W-:-:S04]  /*13800*/  IMAD.HI.U32 R33, R25, R14, RZ ;  /* 0x0000000e19217227 */ /* 0x000fc800078e00ff */
[----:B------:R-:W-:Y:S02]  /*13810*/  IMAD.MOV R33, RZ, RZ, -R33 ;  /* 0x000000ffff217224 */ /* 0x000fe400078e0a21 */
[----:B0-----:R-:W-:Y:S02]  /*13820*/  IMAD.MOV.U32 R4, RZ, RZ, R16 ;  /* 0x000000ffff047224 */ /* 0x001fe400078e0010 */
[C---:B------:R-:W-:Y:S01]  /*13830*/  IMAD R14, R0.reuse, R33, R14 ;  /* 0x00000021000e7224 */ /* 0x040fe200078e020e */
[C---:B------:R-:W-:Y:S01]  /*13840*/  ISETP.GT.U32.AND P6, PT, R0.reuse, R35, PT ;  /* 0x000000230000720c */ /* 0x040fe20003fc4070 */
[----:B------:R-:W-:Y:S01]  /*13850*/  @!P2 IMAD.MOV R4, RZ, RZ, -R4 ;  /* 0x000000ffff04a224 */ /* 0x000fe200078e0a04 */
[----:B------:R0:W-:Y:S02]  /*13860*/  STL [R1+0x4b0], R2 ;  /* 0x0004b00201007387 */ /* 0x0001e40000100800 */
[----:B------:R-:W-:Y:S01]  /*13870*/  ISETP.GT.U32.AND P2, PT, R0, R14, PT ;  /* 0x0000000e0000720c */ /* 0x000fe20003f44070 */
        /* <DEDUP_REMOVED lines=18> */
[----:B------:R-:W-:-:S02]  /*139a0*/  ISETP.GE.AND P0, PT, R51, RZ, PT ;  /* 0x000000ff3300720c */ /* 0x000fc40003f06270 */
[----:B------:R-:W-:Y:S01]  /*139b0*/  ISETP.GT.U32.AND P3, PT, R0, R18, PT ;  /* 0x000000120000720c */ /* 0x000fe20003f64070 */
[----:B0-----:R-:W-:Y:S01]  /*139c0*/  IMAD.MOV.U32 R2, RZ, RZ, R31 ;  /* 0x000000ffff027224 */ /* 0x001fe200078e001f */
[----:B------:R-:W-:Y:S01]  /*139d0*/  ISETP.GE.AND P4, PT, R42, RZ, PT ;  /* 0x000000ff2a00720c */ /* 0x000fe20003f86270 */
[----:B------:R-:W-:Y:S01]  /*139e0*/  IMAD.MOV.U32 R4, RZ, RZ, R23 ;  /* 0x000000ffff047224 */ /* 0x000fe200078e0017 */
[----:B-----5:R-:W-:Y:S02]  /*139f0*/  IABS R16, R53 ;  /* 0x0000003500107213 */ /* 0x020fe40000000000 */
[----:B------:R-:W-:Y:S02]  /*13a00*/  ISETP.GE.AND P2, PT, R53, RZ, PT ;  /* 0x000000ff3500720c */ /* 0x000fe40003f46270 */
[----:B------:R-:W5:Y:S05]  /*13a10*/  LDL.LU R53, [R1+0x7cc] ;  /* 0x0007cc0001357983 */ /* 0x000f6a0000300800 */
[----:B------:R-:W-:Y:S01]  /*13a20*/  @!P3 IMAD.IADD R18, R18, 0x1, -R0 ;  /* 0x000000011212b824 */ /* 0x000fe200078e0a00 */
[----:B------:R-:W-:Y:S01]  /*13a30*/  ISETP.GT.U32.AND P3, PT, R0, R14, PT ;  /* 0x0000000e0000720c */ /* 0x000fe20003f64070 */
[----:B------:R-:W-:Y:S01]  /*13a40*/  @!P0 IMAD.MOV R2, RZ, RZ, -R2 ;  /* 0x000000ffff028224 */ /* 0x000fe200078e0a02 */
        /* <DEDUP_REMOVED lines=16> */
[----:B------:R-:W-:-:S04]  /*13b50*/  IMAD.MOV.U32 R20, RZ, RZ, R16 ;  /* 0x000000ffff147224 */ /* 0x000fc800078e0010 */
        /* <DEDUP_REMOVED lines=32> */
[----:B----4-:R-:W-:Y:S02]  /*13d60*/  IABS R12, R52 ;  /* 0x00000034000c7213 */ /* 0x010fe40000000000 */
[----:B------:R-:W-:Y:S02]  /*13d70*/  ISETP.GE.AND P0, PT, R55, RZ, PT ;  /* 0x000000ff3700720c */ /* 0x000fe40003f06270 */
[----:B------:R-:W3:Y:S01]  /*13d80*/  LDL.LU R55, [R1+0x804] ;  /* 0x0008040001377983 */ /* 0x000ee20000300800 */
[----:B------:R-:W-:Y:S01]  /*13d90*/  IMAD.HI.U32 R23, R25, R12, RZ ;  /* 0x0000000c19177227 */ /* 0x000fe200078e00ff */
[----:B------:R-:W-:Y:S02]  /*13da0*/  ISETP.GE.AND P5, PT, R52, RZ, PT ;  /* 0x000000ff3400720c */ /* 0x000fe40003fa6270 */
[----:B------:R-:W4:Y:S01]  /*13db0*/  LDL.LU R52, [R1+0x808] ;  /* 0x0008080001347983 */ /* 0x000f220000300800 */
[----:B------:R-:W-:Y:S01]  /*13dc0*/  IMAD.MOV R23, RZ, RZ, -R23 ;  /* 0x000000ffff177224 */ /* 0x000fe200078e0a17 */
[----:B-----5:R-:W-:-:S05]  /*13dd0*/  IABS R33, R53 ;  /* 0x0000003500217213 */ /* 0x020fca0000000000 */
[----:B------:R-:W-:Y:S02]  /*13de0*/  IMAD.MOV.U32 R18, RZ, RZ, R33 ;  /* 0x000000ffff127224 */ /* 0x000fe400078e0021 */
[----:B------:R-:W-:-:S04]  /*13df0*/  IMAD.MOV R33, RZ, RZ, -R35 ;  /* 0x000000ffff217224 */ /* 0x000fc800078e0a23 */
[----:B------:R-:W-:-:S05]  /*13e00*/  IMAD R14, R0, R33, R14 ;  /* 0x00000021000e7224 */ /* 0x000fca00078e020e */
[----:B------:R-:W-:Y:S01]  /*13e10*/  ISETP.GT.U32.AND P6, PT, R0, R14, PT ;  /* 0x0000000e0000720c */ /* 0x000fe20003fc4070 */
[----:B------:R-:W-:Y:S01]  /*13e20*/  IMAD.HI.U32 R35, R25, R18, RZ ;  /* 0x0000001219237227 */ /* 0x000fe200078e00ff */
[----:B------:R-:W-:-:S03]  /*13e30*/  IABS R29, R42 ;  /* 0x0000002a001d7213 */ /* 0x000fc60000000000 */
[----:B------:R-:W-:Y:S02]  /*13e40*/  IMAD R12, R0, R23, R12 ;  /* 0x00000017000c7224 */ /* 0x000fe400078e020c */
[----:B------:R-:W-:Y:S01]  /*13e50*/  IMAD.MOV R35, RZ, RZ, -R35 ;  /* 0x000000ffff237224 */ /* 0x000fe200078e0a23 */
[----:B------:R0:W-:Y:S05]  /*13e60*/  STL [R1+0x48c], R2 ;  /* 0x00048c0201007387 */ /* 0x0001ea0000100800 */
[----:B------:R-:W-:Y:S01]  /*13e70*/  @!P6 IMAD.IADD R14, R14, 0x1, -R0 ;  /* 0x000000010e0ee824 */ /* 0x000fe200078e0a00 */
[C---:B------:R-:W-:Y:S01]  /*13e80*/  ISETP.GT.U32.AND P1, PT, R0.reuse, R12, PT ;  /* 0x0000000c0000720c */ /* 0x040fe20003f24070 */
[----:B------:R-:W-:-:S02]  /*13e90*/  IMAD R18, R0, R35, R18 ;  /* 0x0000002300127224 */ /* 0x000fc400078e0212 */
[----:B------:R-:W-:Y:S01]  /*13ea0*/  IMAD.HI.U32 R23, R25, R29, RZ ;  /* 0x0000001d19177227 */ /* 0x000fe200078e00ff */
[----:B------:R-:W-:-:S03]  /*13eb0*/  ISETP.GT.U32.AND P6, PT, R0, R14, PT ;  /* 0x0000000e0000720c */ /* 0x000fc60003fc4070 */
        /* <DEDUP_REMOVED lines=70> */
[----:B------:R-:W-:Y:S01]  /*14320*/  @!P6 IMAD.IADD R20, R20, 0x1, -R0 ;  /* 0x000000011414e824 */ /* 0x000fe200078e0a00 */
[----:B---3--:R-:W-:-:S02]  /*14330*/  IABS R14, R55 ;  /* 0x00000037000e7213 */ /* 0x008fc40000000000 */
[----:B----4-:R-:W-:-:S03]  /*14340*/  IABS R27, R52 ;  /* 0x00000034001b7213 */ /* 0x010fc60000000000 */
[----:B------:R-:W-:Y:S01]  /*14350*/  IMAD.HI.U32 R33, R25, R14, RZ ;  /* 0x0000000e19217227 */ /* 0x000fe200078e00ff */
[----:B------:R0:W-:Y:S01]  /*14360*/  STL [R1+0x470], R2 ;  /* 0x0004700201007387 */ /* 0x0001e20000100800 */
[----:B------:R-:W-:Y:S02]  /*14370*/  ISETP.GE.AND P1, PT, R55, RZ, PT ;  /* 0x000000ff3700720c */ /* 0x000fe40003f26270 */
[----:B------:R-:W-:Y:S01]  /*14380*/  IMAD.MOV R33, RZ, RZ, -R33 ;  /* 0x000000ffff217224 */ /* 0x000fe200078e0a21 */
[----:B------:R-:W3:Y:S01]  /*14390*/  LDL.LU R55, [R1+0x848] ;  /* 0x0008480001377983 */ /* 0x000ee20000300800 */
[----:B------:R-:W-:Y:S01]  /*143a0*/  IMAD.HI.U32 R23, R25, R27, RZ ;  /* 0x0000001b19177227 */ /* 0x000fe200078e00ff */
[----:B------:R-:W-:-:S03]  /*143b0*/  ISETP.GT.U32.AND P6, PT, R0, R20, PT ;  /* 0x000000140000720c */ /* 0x000fc60003fc4070 */
[----:B------:R-:W-:Y:S02]  /*143c0*/  IMAD R14, R0, R33, R14 ;  /* 0x00000021000e7224 */ /* 0x000fe400078e020e */
[----:B------:R-:W-:-:S03]  /*143d0*/  IMAD.MOV R12, RZ, RZ, -R23 ;  /* 0x000000ffff0c7224 */ /* 0x000fc600078e0a17 */
[C---:B------:R-:W-:Y:S01]  /*143e0*/  ISETP.GT.U32.AND P2, PT, R0.reuse, R14, PT ;  /* 0x0000000e0000720c */ /* 0x040fe20003f44070 */
[C---:B------:R-:W-:Y:S02]  /*143f0*/  IMAD R27, R0.reuse, R12, R27 ;  /* 0x0000000c001b7224 */ /* 0x040fe400078e021b */
[--C-:B------:R-:W-:Y:S01]  /*14400*/  @!P5 IMAD.IADD R31, R31, 0x1, -R0.reuse ;  /* 0x000000011f1fd824 */ /* 0x100fe200078e0a00 */
[----:B------:R-:W-:Y:S02]  /*14410*/  ISETP.GE.AND P0, PT, R51, RZ, PT ;  /* 0x000000ff3300720c */ /* 0x000fe40003f06270 */
[----:B------:R-:W-:Y:S01]  /*14420*/  ISETP.GT.U32.AND P5, PT, R0, R27, PT ;  /* 0x0000001b0000720c */ /* 0x000fe20003fa4070 */
[----:B------:R-:W-:Y:S01]  /*14430*/  @!P6 IMAD.IADD R20, R20, 0x1, -R0 ;  /* 0x000000011414e824 */ /* 0x000fe200078e0a00 */
[----:B------:R-:W-:Y:S02]  /*14440*/  ISETP.GE.AND P6, PT, R52, RZ, PT ;  /* 0x000000ff3400720c */ /* 0x000fe40003fc6270 */
[----:B------:R-:W4:Y:S01]  /*14450*/  LDL.LU R52, [R1+0x84c] ;  /* 0x00084c0001347983 */ /* 0x000f220000300800 */
[----:B0-----:R-:W-:-:S02]  /*14460*/  IMAD.MOV.U32 R2, RZ, RZ, R31 ;  /* 0x000000ffff027224 */ /* 0x001fc400078e001f */
[----:B------:R-:W-:Y:S01]  /*14470*/  @!P2 IMAD.IADD R14, R14, 0x1, -R0 ;  /* 0x000000010e0ea824 */ /* 0x000fe200078e0a00 */
[----:B------:R-:W-:-:S03]  /*14480*/  ISETP.GE.AND P3, PT, R44, RZ, PT ;  /* 0x000000ff2c00720c */ /* 0x000fc60003f66270 */
        /* <DEDUP_REMOVED lines=51> */
[----:B------:R-:W-:Y:S02]  /*147c0*/  ISETP.GT.U32.AND P2, PT, R0, R18, PT ;  /* 0x000000120000720c */ /* 0x000fe40003f44070 */
        /* <DEDUP_REMOVED lines=12> */
[--C-:B------:R-:W-:Y:S02]  /*14890*/  @!P6 IMAD.IADD R12, R12, 0x1, -R0.reuse ;  /* 0x000000010c0ce824 */ /* 0x100fe400078e0a00 */
[----:B------:R-:W-:Y:S02]  /*148a0*/  IMAD R33, R0, R14, R33 ;  /* 0x0000000e00217224 */ /* 0x000fe400078e0221 */
[--C-:B------:R-:W-:Y:S01]  /*148b0*/  @!P1 IMAD.IADD R20, R20, 0x1, -R0.reuse ;  /* 0x0000000114149824 */ /* 0x100fe200078e0a00 */
[----:B------:R0:W-:Y:S01]  /*148c0*/  STL [R1+0x454], R2 ;  /* 0x0004540201007387 */ /* 0x0001e20000100800 */
[C---:B------:R-:W-:Y:S02]  /*148d0*/  ISETP.GT.U32.AND P6, PT, R0.reuse, R12, PT ;  /* 0x0000000c0000720c */ /* 0x040fe40003fc4070 */
[----:B------:R-:W-:Y:S01]  /*148e0*/  ISETP.GT.U32.AND P1, PT, R0, R33, PT ;  /* 0x000000210000720c */ /* 0x000fe20003f24070 */
[----:B------:R-:W-:-:S02]  /*148f0*/  @!P2 IMAD.IADD R18, R18, 0x1, -R0 ;  /* 0x000000011212a824 */ /* 0x000fc400078e0a00 */
[----:B0-----:R-:W-:-:S04]  /*14900*/  IMAD.MOV.U32 R2, RZ, RZ, R20 ;  /* 0x000000ffff027224 */ /* 0x001fc800078e0014 */
[----:B------:R-:W-:-:S05]  /*14910*/  @!P3 IMAD.MOV R2, RZ, RZ, -R2 ;  /* 0x000000ffff02b224 */ /* 0x000fca00078e0a02 */
[----:B------:R0:W-:Y:S01]  /*14920*/  STL [R1+0x458], R2 ;  /* 0x0004580201007387 */ /* 0x0001e20000100800 */
[--C-:B------:R-:W-:Y:S02]  /*14930*/  @!P6 IMAD.IADD R12, R12, 0x1, -R0.reuse ;  /* 0x000000010c0ce824 */ /* 0x100fe400078e0a00 */
[----:B------:R-:W-:Y:S02]  /*14940*/  @!P1 IMAD.IADD R33, R33, 0x1, -R0 ;  /* 0x0000000121219824 */ /* 0x000fe400078e0a00 */
[----:B0-----:R-:W-:-:S04]  /*14950*/  IMAD.MOV.U32 R2, RZ, RZ, R18 ;  /* 0x000000ffff027224 */ /* 0x001fc800078e0012 */
[----:B------:R-:W-:Y:S01]  /*14960*/  @!P5 IMAD.MOV R2, RZ, RZ, -R2 ;  /* 0x000000ffff02d224 */ /* 0x000fe200078e0a02 */
[----:B-----5:R-:W-:-:S05]  /*14970*/  IABS R31, R53 ;  /* 0x00000035001f7213 */ /* 0x020fca0000000000 */
[----:B------:R-:W-:Y:S01]  /*14980*/  IMAD.HI.U32 R35, R25, R31, RZ ;  /* 0x0000001f19237227 */ /* 0x000fe200078e00ff */
[----:B------:R-:W-:-:S03]  /*14990*/  IABS R27, R44 ;  /* 0x0000002c001b7213 */ /* 0x000fc60000000000 */
[----:B------:R-:W-:-:S04]  /*149a0*/  IMAD.MOV R35, RZ, RZ, -R35 ;  /* 0x000000ffff237224 */ /* 0x000fc800078e0a23 */
[----:B------:R-:W-:Y:S02]  /*149b0*/  IMAD R31, R0, R35, R31 ;  /* 0x00000023001f7224 */ /* 0x000fe400078e021f */
[----:B------:R-:W-:-:S03]  /*149c0*/  IMAD.HI.U32 R14, R25, R27, RZ ;  /* 0x0000001b190e7227 */ /* 0x000fc600078e00ff */
[----:B------:R-:W-:Y:S01]  /*149d0*/  ISETP.GT.U32.AND P3, PT, R0, R31, PT ;  /* 0x0000001f0000720c */ /* 0x000fe20003f64070 */
[----:B------:R-:W-:-:S04]  /*149e0*/  IMAD.MOV R14, RZ, RZ, -R14 ;  /* 0x000000ffff0e7224 */ /* 0x000fc800078e0a0e */
[----:B------:R-:W-:-:S05]  /*149f0*/  IMAD R27, R0, R14, R27 ;  /* 0x0000000e001b7224 */ /* 0x000fca00078e021b */
[C---:B------:R-:W-:Y:S01]  /*14a00*/  ISETP.GT.U32.AND P6, PT, R0.reuse, R27, PT ;  /* 0x0000001b0000720c */ /* 0x040fe20003fc4070 */
[----:B------:R0:W-:Y:S01]  /*14a10*/  STL [R1+0x3b4], R2 ;  /* 0x0003b40201007387 */ /* 0x0001e20000100800 */
[----:B------:R-:W-:Y:S01]  /*14a20*/  ISETP.GE.AND P1, PT, R53, RZ, PT ;  /* 0x000000ff3500720c */ /* 0x000fe20003f26270 */
[--C-:B------:R-:W-:Y:S01]  /*14a30*/  @!P3 IMAD.IADD R31, R31, 0x1, -R0.reuse ;  /* 0x000000011f1fb824 */ /* 0x100fe200078e0a00 */
[----:B------:R-:W-:Y:S01]  /*14a40*/  ISETP.GT.U32.AND P3, PT, R0, R33, PT ;  /* 0x000000210000720c */ /* 0x000fe20003f64070 */
[----:B------:R-:W5:Y:S08]  /*14a50*/  LDL.LU R53, [R1+0x950] ;  /* 0x0009500001357983 */ /* 0x000f700000300800 */
        /* <DEDUP_REMOVED lines=48> */
[----:B------:R-:W-:Y:S01]  /*14d60*/  @!P2 IMAD.MOV R4, RZ, RZ, -R4 ;  /* 0x000000ffff04a224 */ /* 0x000fe200078e0a04 */
[----:B---3--:R-:W-:Y:S01]  /*14d70*/  IABS R12, R55 ;  /* 0x00000037000c7213 */ /* 0x008fe20000000000 */
[----:B------:R-:W-:Y:S01]  /*14d80*/  @!P6 IMAD.MOV R2, RZ, RZ, -R2 ;  /* 0x000000ffff02e224 */ /* 0x000fe200078e0a02 */
[----:B------:R-:W-:-:S03]  /*14d90*/  ISETP.GT.U32.AND P4, PT, R0, R29, PT ;  /* 0x0000001d0000720c */ /* 0x000fc60003f84070 */
        /* <DEDUP_REMOVED lines=14> */
[C---:B------:R-:W-:Y:S02]  /*14e80*/  IMAD R18, R0.reuse, R20, R18 ;  /* 0x0000001400127224 */ /* 0x040fe400078e0212 */
        /* <DEDUP_REMOVED lines=43> */
[----:B------:R-:W-:Y:S01]  /*15140*/  ISETP.GT.U32.AND P1, PT, R0, R16, PT ;  /* 0x000000100000720c */ /* 0x000fe20003f24070 */
[----:B------:R-:W-:Y:S01]  /*15150*/  IMAD.MOV R14, RZ, RZ, -R14 ;  /* 0x000000ffff0e7224 */ /* 0x000fe200078e0a0e */
[----:B------:R-:W-:Y:S01]  /*15160*/  ISETP.GE.AND P6, PT, R44, RZ, PT ;  /* 0x000000ff2c00720c */ /* 0x000fe20003fc6270 */
[----:B------:R-:W-:Y:S01]  /*15170*/  IMAD R31, R0, R20, R31 ;  /* 0x00000014001f7224 */ /* 0x000fe200078e021f */
[----:B------:R-:W2:Y:S01]  /*15180*/  LDL.LU R44, [R1+0x9a8] ;  /* 0x0009a800012c7983 */ /* 0x000ea20000300800 */
        /* <DEDUP_REMOVED lines=26> */
[C---:B------:R-:W-:Y:S02]  /*15330*/  IMAD R12, R0.reuse, R18, R12 ;  /* 0x00000012000c7224 */ /* 0x040fe400078e020c */
        /* <DEDUP_REMOVED lines=21> */
[----:B------:R-:W-:Y:S01]  /*15490*/  ISETP.GT.U32.AND P5, PT, R0, R29, PT ;  /* 0x0000001d0000720c */ /* 0x000fe20003fa4070 */
        /* <DEDUP_REMOVED lines=31> */
[----:B------:R-:W-:Y:S01]  /*15690*/  ISETP.GT.U32.AND P2, PT, R0, R20, PT ;  /* 0x000000140000720c */ /* 0x000fe20003f44070 */
[----:B------:R-:W-:-:S03]  /*156a0*/  IMAD.HI.U32 R35, R25, R16, RZ ;  /* 0x0000001019237227 */ /* 0x000fc600078e00ff */
[C---:B------:R-:W-:Y:S01]  /*156b0*/  ISETP.GT.U32.AND P4, PT, R0.reuse, R14, PT ;  /* 0x0000000e0000720c */ /* 0x040fe20003f84070 */
[----:B------:R-:W-:Y:S02]  /*156c0*/  IMAD.MOV R31, RZ, RZ, -R31 ;  /* 0x000000ffff1f7224 */ /* 0x000fe400078e0a1f */
[----:B------:R-:W-:Y:S02]  /*156d0*/  IMAD.MOV R35, RZ, RZ, -R35 ;  /* 0x000000ffff237224 */ /* 0x000fe400078e0a23 */
[C---:B------:R-:W-:Y:S02]  /*156e0*/  IMAD R31, R0.reuse, R31, R33 ;  /* 0x0000001f001f7224 */ /* 0x040fe400078e0221 */
[----:B------:R-:W-:Y:S02]  /*156f0*/  IMAD R35, R0, R35, R16 ;  /* 0x0000002300237224 */ /* 0x000fe400078e0210 */
[----:B------:R-:W-:Y:S01]  /*15700*/  @!P2 IMAD.IADD R20, R20, 0x1, -R0 ;  /* 0x000000011414a824 */ /* 0x000fe200078e0a00 */
[----:B------:R-:W-:Y:S01]  /*15710*/  ISETP.GT.U32.AND P0, PT, R0, R31, PT ;  /* 0x0000001f0000720c */ /* 0x000fe20003f04070 */
[----:B------:R-:W-:Y:S01]  /*15720*/  IMAD.MOV.U32 R4, RZ, RZ, R12 ;  /* 0x000000ffff047224 */ /* 0x000fe200078e000c */
[----:B------:R-:W-:Y:S01]  /*15730*/  ISETP.GE.AND P2, PT, R61, RZ, PT ;  /* 0x000000ff3d00720c */ /* 0x000fe20003f46270 */
[----:B0-----:R-:W-:-:S02]  /*15740*/  IMAD.MOV.U32 R2, RZ, RZ, R20 ;  /* 0x000000ffff027224 */ /* 0x001fc400078e0014 */
[----:B------:R-:W-:Y:S01]  /*15750*/  @!P4 IMAD.IADD R14, R14, 0x1, -R0 ;  /* 0x000000010e0ec824 */ /* 0x000fe200078e0a00 */
[C---:B------:R-:W-:Y:S01]  /*15760*/  ISETP.GT.U32.AND P4, PT, R0.reuse, R35, PT ;  /* 0x000000230000720c */ /* 0x040fe20003f84070 */
[----:B------:R-:W-:Y:S02]  /*15770*/  @!P3 IMAD.MOV R4, RZ, RZ, -R4 ;  /* 0x000000ffff04b224 */ /* 0x000fe400078e0a04 */
[----:B------:R-:W-:Y:S01]  /*15780*/  @!P1 IMAD.MOV R2, RZ, RZ, -R2 ;  /* 0x000000ffff029224 */ /* 0x000fe200078e0a02 */
[----:B------:R-:W-:Y:S02]  /*15790*/  ISETP.GT.U32.AND P1, PT, R0, R18, PT ;  /* 0x000000120000720c */ /* 0x000fe40003f24070 */
[----:B------:R0:W-:Y:S01]  /*157a0*/  STL [R1+0x414], R4 ;  /* 0x0004140401007387 */ /* 0x0001e20000100800 */
[----:B------:R-:W-:-:S03]  /*157b0*/  @!P0 IMAD.IADD R31, R31, 0x1, -R0 ;  /* 0x000000011f1f8824 */ /* 0x000fc600078e0a00 */
[----:B------:R1:W-:Y:S01]  /*157c0*/  STL [R1+0x410], R2 ;  /* 0x0004100201007387 */ /* 0x0003e20000100800 */
[----:B0-----:R-:W-:Y:S02]  /*157d0*/  IMAD.MOV.U32 R4, RZ, RZ, R14 ;  /* 0x000000ffff047224 */ /* 0x001fe400078e000e */
[----:B-1----:R-:W-:Y:S01]  /*157e0*/  IMAD.MOV.U32 R2, RZ, RZ, R29 ;  /* 0x000000ffff027224 */ /* 0x002fe200078e001d */
[----:B---3--:R-:W-:Y:S01]  /*157f0*/  IABS R16, R55 ;  /* 0x0000003700107213 */ /* 0x008fe20000000000 */
[----:B------:R-:W-:Y:S02]  /*15800*/  @!P2 IMAD.MOV R4, RZ, RZ, -R4 ;  /* 0x000000ffff04a224 */ /* 0x000fe400078e0a04 */
[----:B------:R-:W-:Y:S02]  /*15810*/  @!P5 IMAD.MOV R2, RZ, RZ, -R2 ;  /* 0x000000ffff02d224 */ /* 0x000fe400078e0a02 */
[----:B------:R-:W-:Y:S01]  /*15820*/  IMAD.HI.U32 R33, R25, R16, RZ ;  /* 0x0000001019217227 */ /* 0x000fe200078e00ff */
[----:B----4-:R-:W-:-:S03]  /*15830*/  IABS R23, R52 ;  /* 0x0000003400177213 */ /* 0x010fc60000000000 */
[----:B------:R-:W-:Y:S01]  /*15840*/  @!P4 IMAD.IADD R35, R35, 0x1, -R0 ;  /* 0x000000012323c824 */ /* 0x000fe200078e0a00 */
[----:B------:R-:W-:Y:S01]  /*15850*/  ISETP.GT.U32.AND P4, PT, R0, R31, PT ;  /* 0x0000001f0000720c */ /* 0x000fe20003f84070 */
[----:B------:R-:W-:Y:S01]  /*15860*/  IMAD.MOV R33, RZ, RZ, -R33 ;  /* 0x000000ffff217224 */ /* 0x000fe200078e0a21 */
[----:B------:R-:W-:Y:S01]  /*15870*/  STL [R1+0x40c], R4 ;  /* 0x00040c0401007387 */ /* 0x000fe20000100800 */
[----:B------:R-:W-:-:S03]  /*15880*/  IMAD.HI.U32 R27, R25, R23, RZ ;  /* 0x00000017191b7227 */ /* 0x000fc600078e00ff */
[----:B------:R0:W-:Y:S01]  /*15890*/  STL [R1+0x408], R2 ;  /* 0x0004080201007387 */ /* 0x0001e20000100800 */
[----:B------:R-:W-:Y:S01]  /*158a0*/  @!P1 IMAD.IADD R18, R18, 0x1, -R0 ;  /* 0x0000000112129824 */ /* 0x000fe200078e0a00 */
[----:B------:R-:W-:Y:S01]  /*158b0*/  ISETP.GE.AND P1, PT, R55, RZ, PT ;  /* 0x000000ff3700720c */ /* 0x000fe20003f26270 */
[C---:B------:R-:W-:Y:S01]  /*158c0*/  IMAD R16, R0.reuse, R33, R16 ;  /* 0x0000002100107224 */ /* 0x040fe200078e0210 */
[----:B------:R-:W3:Y:S01]  /*158d0*/  LDL R55, [R1+0x11a0] ;  /* 0x0011a00001377983 */ /* 0x000ee20000100800 */
[----:B------:R-:W-:Y:S01]  /*158e0*/  IMAD.MOV R12, RZ, RZ, -R27 ;  /* 0x000000ffff0c7224 */ /* 0x000fe200078e0a1b */
[C---:B------:R-:W-:Y:S02]  /*158f0*/  ISETP.GT.U32.AND P3, PT, R0.reuse, R35, PT ;  /* 0x000000230000720c */ /* 0x040fe40003f64070 */
[C---:B------:R-:W-:Y:S01]  /*15900*/  ISETP.GT.U32.AND P2, PT, R0.reuse, R16, PT ;  /* 0x000000100000720c */ /* 0x040fe20003f44070 */
[----:B------:R-:W-:Y:S02]  /*15910*/  IMAD R20, R0, R12, R23 ;  /* 0x0000000c00147224 */ /* 0x000fe400078e0217 */
[----:B------:R-:W-:Y:S01]  /*15920*/  @!P4 IMAD.IADD R31, R31, 0x1, -R0 ;  /* 0x000000011f1fc824 */ /* 0x000fe200078e0a00 */
[----:B------:R-:W-:-:S02]  /*15930*/  ISETP.GE.AND P0, PT, R51, RZ, PT ;  /* 0x000000ff3300720c */ /* 0x000fc40003f06270 */
        /* <DEDUP_REMOVED lines=57> */
[----:B0-----:R-:W-:Y:S01]  /*15cd0*/  IMAD.MOV.U32 R2, RZ, RZ, R23 ;  /* 0x000000ffff027224 */ /* 0x001fe200078e0017 */
        /* <DEDUP_REMOVED lines=12> */
[----:B------:R-:W-:Y:S01]  /*15da0*/  @!P2 IMAD.MOV R2, RZ, RZ, -R2 ;  /* 0x000000ffff02a224 */ /* 0x000fe200078e0a02 */
[----:B------:R-:W-:Y:S01]  /*15db0*/  ISETP.GT.U32.AND P2, PT, R0, R27, PT ;  /* 0x0000001b0000720c */ /* 0x000fe20003f44070 */
[----:B------:R-:W-:Y:S02]  /*15dc0*/  @!P3 IMAD.IADD R16, R16, 0x1, -R0 ;  /* 0x000000011010b824 */ /* 0x000fe400078e0a00 */
[C---:B------:R-:W-:Y:S02]  /*15dd0*/  IMAD R12, R0.reuse, R20, R12 ;  /* 0x00000014000c7224 */ /* 0x040fe400078e020c */
[----:B------:R-:W-:Y:S01]  /*15de0*/  @!P6 IMAD.IADD R31, R31, 0x1, -R0 ;  /* 0x000000011f1fe824 */ /* 0x000fe200078e0a00 */
[----:B------:R0:W-:Y:S01]  /*15df0*/  STL [R1+0x3ec], R2 ;  /* 0x0003ec0201007387 */ /* 0x0001e20000100800 */
[----:B------:R-:W-:-:S02]  /*15e00*/  ISETP.GT.U32.AND P3, PT, R0, R16, PT ;  /* 0x000000100000720c */ /* 0x000fc40003f64070 */
[----:B------:R-:W-:Y:S01]  /*15e10*/  ISETP.GT.U32.AND P6, PT, R0, R12, PT ;  /* 0x0000000c0000720c */ /* 0x000fe20003fc4070 */
[----:B0-----:R-:W-:-:S03]  /*15e20*/  IMAD.MOV.U32 R2, RZ, RZ, R31 ;  /* 0x000000ffff027224 */ /* 0x001fc600078e001f */
[----:B------:R-:W-:Y:S02]  /*15e30*/  @!P2 IMAD.IADD R27, R27, 0x1, -R0 ;  /* 0x000000011b1ba824 */ /* 0x000fe400078e0a00 */
        /* <DEDUP_REMOVED lines=67> */
[----:B0-----:R-:W-:Y:S01]  /*16270*/  IMAD.MOV.U32 R4, RZ, RZ, R14 ;  /* 0x000000ffff047224 */ /* 0x001fe200078e000e */
[----:B---3--:R-:W-:Y:S01]  /*16280*/  IABS R27, R55 ;  /* 0x00000037001b7213 */ /* 0x008fe20000000000 */
[----:B-1----:R-:W-:Y:S02]  /*16290*/  IMAD.MOV.U32 R2, RZ, RZ, R29 ;  /* 0x000000ffff027224 */ /* 0x002fe400078e001d */
[----:B------:R-:W-:Y:S02]  /*162a0*/  @!P2 IMAD.MOV R4, RZ, RZ, -R4 ;  /* 0x000000ffff04a224 */ /* 0x000fe400078e0a04 */
[----:B------:R-:W-:Y:S01]  /*162b0*/  IMAD.HI.U32 R33, R25, R27, RZ ;  /* 0x0000001b19217227 */ /* 0x000fe200078e00ff */
[----:B----4-:R-:W-:-:S03]  /*162c0*/  IABS R16, R52 ;  /* 0x0000003400107213 */ /* 0x010fc60000000000 */
[----:B------:R-:W-:Y:S01]  /*162d0*/  @!P3 IMAD.MOV R2, RZ, RZ, -R2 ;  /* 0x000000ffff02b224 */ /* 0x000fe200078e0a02 */
[----:B------:R-:W-:Y:S01]  /*162e0*/  ISETP.GT.U32.AND P1, PT, R0, R31, PT ;  /* 0x0000001f0000720c */ /* 0x000fe20003f24070 */
[----:B------:R-:W-:Y:S01]  /*162f0*/  IMAD.MOV R33, RZ, RZ, -R33 ;  /* 0x000000ffff217224 */ /* 0x000fe200078e0a21 */
[----:B------:R-:W-:Y:S01]  /*16300*/  STL [R1+0x3d8], R4 ;  /* 0x0003d80401007387 */ /* 0x000fe20000100800 */
[----:B------:R-:W-:-:S03]  /*16310*/  IMAD.HI.U32 R23, R25, R16, RZ ;  /* 0x0000001019177227 */ /* 0x000fc600078e00ff */
[----:B------:R0:W-:Y:S01]  /*16320*/  STL [R1+0x3d4], R2 ;  /* 0x0003d40201007387 */ /* 0x0001e20000100800 */
[--C-:B------:R-:W-:Y:S01]  /*16330*/  @!P6 IMAD.IADD R20, R20, 0x1, -R0.reuse ;  /* 0x000000011414e824 */ /* 0x100fe200078e0a00 */
[----:B------:R-:W-:Y:S01]  /*16340*/  ISETP.GE.AND P6, PT, R55, RZ, PT ;  /* 0x000000ff3700720c */ /* 0x000fe20003fc6270 */
[----:B------:R-:W-:Y:S01]  /*16350*/  @!P4 IMAD.IADD R35, R35, 0x1, -R0 ;  /* 0x000000012323c824 */ /* 0x000fe200078e0a00 */
[----:B------:R-:W3:Y:S01]  /*16360*/  LDL.LU R55, [R1+0x1224] ;  /* 0x0012240001377983 */ /* 0x000ee20000300800 */
[C---:B------:R-:W-:Y:S02]  /*16370*/  IMAD R27, R0.reuse, R33, R27 ;  /* 0x00000021001b7224 */ /* 0x040fe400078e021b */
[----:B------:R-:W-:Y:S01]  /*16380*/  IMAD.MOV R12, RZ, RZ, -R23 ;  /* 0x000000ffff0c7224 */ /* 0x000fe200078e0a17 */
[C---:B------:R-:W-:Y:S02]  /*16390*/  ISETP.GT.U32.AND P4, PT, R0.reuse, R35, PT ;  /* 0x000000230000720c */ /* 0x040fe40003f84070 */
[C---:B------:R-:W-:Y:S01]  /*163a0*/  ISETP.GT.U32.AND P2, PT, R0.reuse, R27, PT ;  /* 0x0000001b0000720c */ /* 0x040fe20003f44070 */
[----:B------:R-:W-:-:S02]  /*163b0*/  IMAD R18, R0, R12, R16 ;  /* 0x0000000c00127224 */ /* 0x000fc400078e0210 */
        /* <DEDUP_REMOVED lines=43> */
[----:B------:R-:W-:Y:S01]  /*16670*/  ISETP.GT.U32.AND P6, PT, R0, R23, PT ;  /* 0x000000170000720c */ /* 0x000fe20003fc4070 */
[----:B------:R-:W-:Y:S02]  /*16680*/  IMAD.MOV R14, RZ, RZ, -R14 ;  /* 0x000000ffff0e7224 */ /* 0x000fe400078e0a0e */
[----:B------:R-:W-:Y:S02]  /*16690*/  @!P0 IMAD.IADD R18, R18, 0x1, -R0 ;  /* 0x0000000112128824 */ /* 0x000fe400078e0a00 */
[----:B------:R-:W-:Y:S02]  /*166a0*/  IMAD.MOV R29, RZ, RZ, -R20 ;  /* 0x000000ffff1d7224 */ /* 0x000fe400078e0a14 */
[C---:B------:R-:W-:Y:S02]  /*166b0*/  IMAD R20, R0.reuse, R14, R12 ;  /* 0x0000000e00147224 */ /* 0x040fe400078e020c */
[----:B0-----:R-:W-:Y:S02]  /*166c0*/  IMAD.MOV.U32 R2, RZ, RZ, R18 ;  /* 0x000000ffff027224 */ /* 0x001fe400078e0012 */
[----:B------:R-:W-:-:S02]  /*166d0*/  IMAD R16, R0, R29, R16 ;  /* 0x0000001d00107224 */ /* 0x000fc400078e0210 */
[----:B------:R-:W-:Y:S01]  /*166e0*/  @!P4 IMAD.MOV R2, RZ, RZ, -R2 ;  /* 0x000000ffff02c224 */ /* 0x000fe200078e0a02 */
[C---:B------:R-:W-:Y:S01]  /*166f0*/  ISETP.GT.U32.AND P4, PT, R0.reuse, R20, PT ;  /* 0x000000140000720c */ /* 0x040fe20003f84070 */
[--C-:B------:R-:W-:Y:S01]  /*16700*/  @!P6 IMAD.IADD R23, R23, 0x1, -R0.reuse ;  /* 0x000000011717e824 */ /* 0x100fe200078e0a00 */
[----:B------:R-:W-:Y:S02]  /*16710*/  ISETP.GT.U32.AND P6, PT, R0, R16, PT ;  /* 0x000000100000720c */ /* 0x000fe40003fc4070 */
[----:B------:R0:W-:Y:S09]  /*16720*/  STL [R1+0x3c0], R2 ;  /* 0x0003c00201007387 */ /* 0x0001f20000100800 */
[----:B------:R-:W-:-:S02]  /*16730*/  @!P4 IMAD.IADD R20, R20, 0x1, -R0 ;  /* 0x000000011414c824 */ /* 0x000fc400078e0a00 */
[----:B------:R-:W-:-:S03]  /*16740*/  @!P6 IMAD.IADD R16, R16, 0x1, -R0 ;  /* 0x000000011010e824 */ /* 0x000fc600078e0a00 */
        /* <DEDUP_REMOVED lines=16> */
[--C-:B------:R-:W-:Y:S02]  /*16850*/  @!P4 IMAD.IADD R12, R12, 0x1, -R0.reuse ;  /* 0x000000010c0cc824 */ /* 0x100fe400078e0a00 */
[----:B------:R-:W-:Y:S02]  /*16860*/  IMAD R33, R0, R18, R33 ;  /* 0x0000001200217224 */ /* 0x000fe400078e0221 */
        /* <DEDUP_REMOVED lines=65> */
[C---:B------:R-:W-:Y:S01]  /*16c80*/  ISETP.GT.U32.AND P0, PT, R0.reuse, R29, PT ;  /* 0x0000001d0000720c */ /* 0x040fe20003f04070 */
[----:B0-----:R-:W-:Y:S02]  /*16c90*/  IMAD.MOV.U32 R2, RZ, RZ, R31 ;  /* 0x000000ffff027224 */ /* 0x001fe400078e001f */
[----:B------:R-:W-:Y:S01]  /*16ca0*/  @!P5 IMAD.MOV R4, RZ, RZ, -R4 ;  /* 0x000000ffff04d224 */ /* 0x000fe200078e0a04 */
[----:B------:R-:W-:Y:S01]  /*16cb0*/  ISETP.GT.U32.AND P5, PT, R0, R18, PT ;  /* 0x000000120000720c */ /* 0x000fe20003fa4070 */
[----:B------:R-:W-:-:S02]  /*16cc0*/  @!P6 IMAD.MOV R2, RZ, RZ, -R2 ;  /* 0x000000ffff02e224 */ /* 0x000fc400078e0a02 */
[----:B------:R-:W-:Y:S01]  /*16cd0*/  @!P4 IMAD.IADD R23, R23, 0x1, -R0 ;  /* 0x000000011717c824 */ /* 0x000fe200078e0a00 */
[----:B------:R0:W-:Y:S04]  /*16ce0*/  STL [R1+0x38c], R4 ;  /* 0x00038c0401007387 */ /* 0x0001e80000100800 */
[----:B------:R-:W-:Y:S01]  /*16cf0*/  ISETP.GT.U32.AND P6, PT, R0, R23, PT ;  /* 0x000000170000720c */ /* 0x000fe20003fc4070 */
[----:B------:R1:W-:Y:S01]  /*16d00*/  STL [R1+0x390], R2 ;  /* 0x0003900201007387 */ /* 0x0003e20000100800 */
[----:B---3--:R-:W-:Y:S01]  /*16d10*/  IABS R12, R55 ;  /* 0x00000037000c7213 */ /* 0x008fe20000000000 */
[----:B0-----:R-:W-:Y:S02]  /*16d20*/  IMAD.MOV.U32 R4, RZ, RZ, R14 ;  /* 0x000000ffff047224 */ /* 0x001fe400078e000e */
[----:B------:R-:W-:-:S02]  /*16d30*/  @!P0 IMAD.IADD R29, R29, 0x1, -R0 ;  /* 0x000000011d1d8824 */ /* 0x000fc400078e0a00 */
[----:B-1----:R-:W-:Y:S01]  /*16d40*/  IMAD.MOV.U32 R2, RZ, RZ, R27 ;  /* 0x000000ffff027224 */ /* 0x002fe200078e001b */
[----:B----4-:R-:W-:Y:S01]  /*16d50*/  IABS R16, R52 ;  /* 0x0000003400107213 */ /* 0x010fe20000000000 */
        /* <DEDUP_REMOVED lines=96> */
[----:B------:R-:W-:Y:S02]  /*17360*/  @!P6 IMAD.IADD R18, R18, 0x1, -R0 ;  /* 0x000000011212e824 */ /* 0x000fe400078e0a00 */
[----:B0-----:R-:W-:-:S04]  /*17370*/  IMAD.MOV.U32 R2, RZ, RZ, R27 ;  /* 0x000000ffff027224 */ /* 0x001fc800078e001b */
[----:B------:R-:W-:Y:S02]  /*17380*/  @!P4 IMAD.MOV R2, RZ, RZ, -R2 ;  /* 0x000000ffff02c224 */ /* 0x000fe400078e0a02 */
[--C-:B------:R-:W-:Y:S01]  /*17390*/  @!P5 IMAD.IADD R12, R12, 0x1, -R0.reuse ;  /* 0x000000010c0cd824 */ /* 0x100fe200078e0a00 */
[----:B------:R-:W-:Y:S02]  /*173a0*/  ISETP.GT.U32.AND P6, PT, R0, R18, PT ;  /* 0x000000120000720c */ /* 0x000fe40003fc4070 */
[----:B------:R0:W-:Y:S11]  /*173b0*/  STL [R1+0x380], R2 ;  /* 0x0003800201007387 */ /* 0x0001f60000100800 */
[----:B------:R-:W-:Y:S01]  /*173c0*/  @!P6 IMAD.IADD R18, R18, 0x1, -R0 ;  /* 0x000000011212e824 */ /* 0x000fe200078e0a00 */
        /* <DEDUP_REMOVED lines=10> */
[----:B------:R-:W-:-:S05]  /*17470*/  IMAD R29, R0, R16, R29 ;  /* 0x00000010001d7224 */ /* 0x000fca00078e021d */
        /* <DEDUP_REMOVED lines=50> */
[----:B-1----:R-:W-:Y:S01]  /*177a0*/  IMAD.MOV.U32 R4, RZ, RZ, R23 ;  /* 0x000000ffff047224 */ /* 0x002fe200078e0017 */
[C---:B------:R-:W-:Y:S01]  /*177b0*/  ISETP.GT.U32.AND P6, PT, R0.reuse, R16, PT ;  /* 0x000000100000720c */ /* 0x040fe20003fc4070 */
[----:B------:R-:W-:Y:S01]  /*177c0*/  @!P5 IMAD.MOV R2, RZ, RZ, -R2 ;  /* 0x000000ffff02d224 */ /* 0x000fe200078e0a02 */
[C---:B------:R-:W-:Y:S01]  /*177d0*/  ISETP.GT.U32.AND P5, PT, R0.reuse, R35, PT ;  /* 0x000000230000720c */ /* 0x040fe20003fa4070 */
[----:B------:R-:W-:Y:S01]  /*177e0*/  @!P2 IMAD.MOV R4, RZ, RZ, -R4 ;  /* 0x000000ffff04a224 */ /* 0x000fe200078e0a04 */
[----:B------:R-:W-:Y:S02]  /*177f0*/  ISETP.GT.U32.AND P2, PT, R0, R14, PT ;  /* 0x0000000e0000720c */ /* 0x000fe40003f44070 */
        /* <DEDUP_REMOVED lines=23> */
[----:B------:R-:W-:-:S08]  /*17970*/  IMAD.MOV.U32 R4, RZ, RZ, R16 ;  /* 0x000000ffff047224 */ /* 0x000fd000078e0010 */
[----:B------:R-:W-:Y:S02]  /*17980*/  @!P0 IMAD.MOV R2, RZ, RZ, -R2 ;  /* 0x000000ffff028224 */ /* 0x000fe400078e0a02 */
[----:B------:R-:W-:Y:S01]  /*17990*/  @!P3 IMAD.IADD R18, R18, 0x1, -R0 ;  /* 0x000000011212b824 */ /* 0x000fe200078e0a00 */
[----:B------:R-:W-:Y:S01]  /*179a0*/  ISETP.GT.U32.AND P3, PT, R0, R14, PT ;  /* 0x0000000e0000720c */ /* 0x000fe20003f64070 */
        /* <DEDUP_REMOVED lines=21> */
[----:B------:R-:W-:Y:S01]  /*17b00*/  IMAD R20, R0, R23, R20 ;  /* 0x0000001700147224 */ /* 0x000fe200078e0214 */
[----:B------:R-:W-:Y:S02]  /*17b10*/  IABS R12, R44 ;  /* 0x0000002c000c7213 */ /* 0x000fe40000000000 */
[----:B------:R-:W-:Y:S02]  /*17b20*/  ISETP.GE.AND P4, PT, R44, RZ, PT ;  /* 0x000000ff2c00720c */ /* 0x000fe40003f86270 */
[C---:B------:R-:W-:Y:S01]  /*17b30*/  ISETP.GT.U32.AND P1, PT, R0.reuse, R20, PT ;  /* 0x000000140000720c */ /* 0x040fe20003f24070 */
[----:B------:R-:W2:Y:S01]  /*17b40*/  LDL.LU R44, [R1+0x14c0] ;  /* 0x0014c000012c7983 */ /* 0x000ea20000300800 */
[----:B------:R-:W-:Y:S01]  /*17b50*/  ISETP.GT.U32.AND P0, PT, R0, R18, PT ;  /* 0x000000120000720c */ /* 0x000fe20003f04070 */
[----:B------:R-:W-:-:S04]  /*17b60*/  IMAD.HI.U32 R23, R25, R12, RZ ;  /* 0x0000000c19177227 */ /* 0x000fc800078e00ff */
[----:B------:R-:W-:-:S06]  /*17b70*/  IMAD.HI.U32 R16, R25, R27, RZ ;  /* 0x0000001b19107227 */ /* 0x000fcc00078e00ff */
        /* <DEDUP_REMOVED lines=28> */
[----:B------:R-:W-:-:S04]  /*17d40*/  IMAD.MOV R23, RZ, RZ, -R23 ;  /* 0x000000ffff177224 */ /* 0x000fc800078e0a17 */
[C---:B------:R-:W-:Y:S01]  /*17d50*/  IMAD R12, R0.reuse, R23, R12 ;  /* 0x00000017000c7224 */ /* 0x040fe200078e020c */
[----:B------:R0:W-:Y:S04]  /*17d60*/  STL [R1+0x34c], R2 ;  /* 0x00034c0201007387 */ /* 0x0001e80000100800 */
[----:B------:R-:W-:Y:S01]  /*17d70*/  ISETP.GT.U32.AND P6, PT, R0, R12, PT ;  /* 0x0000000c0000720c */ /* 0x000fe20003fc4070 */
[----:B0-----:R-:W-:Y:S01]  /*17d80*/  IMAD.MOV.U32 R2, RZ, RZ, R31 ;  /* 0x000000ffff027224 */ /* 0x001fe200078e001f */
[----:B-----5:R-:W-:-:S05]  /*17d90*/  IABS R33, R53 ;  /* 0x0000003500217213 */ /* 0x020fca0000000000 */
[----:B------:R-:W-:Y:S02]  /*17da0*/  IMAD.MOV.U32 R18, RZ, RZ, R33 ;  /* 0x000000ffff127224 */ /* 0x000fe400078e0021 */
[----:B------:R-:W-:-:S04]  /*17db0*/  IMAD.MOV R33, RZ, RZ, -R35 ;  /* 0x000000ffff217224 */ /* 0x000fc800078e0a23 */
[----:B------:R-:W-:-:S05]  /*17dc0*/  IMAD R14, R0, R33, R14 ;  /* 0x00000021000e7224 */ /* 0x000fca00078e020e */
[----:B------:R-:W-:Y:S01]  /*17dd0*/  ISETP.GT.U32.AND P5, PT, R0, R14, PT ;  /* 0x0000000e0000720c */ /* 0x000fe20003fa4070 */
[----:B------:R-:W-:Y:S01]  /*17de0*/  IMAD.HI.U32 R35, R25, R18, RZ ;  /* 0x0000001219237227 */ /* 0x000fe200078e00ff */
[----:B------:R-:W-:-:S03]  /*17df0*/  IABS R29, R42 ;  /* 0x0000002a001d7213 */ /* 0x000fc60000000000 */
[----:B------:R-:W-:Y:S02]  /*17e00*/  IMAD.MOV R35, RZ, RZ, -R35 ;  /* 0x000000ffff237224 */ /* 0x000fe400078e0a23 */
[----:B------:R-:W-:-:S06]  /*17e10*/  IMAD.HI.U32 R23, R25, R29, RZ ;  /* 0x0000001d19177227 */ /* 0x000fcc00078e00ff */
[----:B------:R-:W-:Y:S02]  /*17e20*/  @!P5 IMAD.IADD R14, R14, 0x1, -R0 ;  /* 0x000000010e0ed824 */ /* 0x000fe400078e0a00 */
[----:B------:R-:W-:-:S03]  /*17e30*/  IMAD R18, R0, R35, R18 ;  /* 0x0000002300127224 */ /* 0x000fc600078e0212 */
[C---:B------:R-:W-:Y:S01]  /*17e40*/  ISETP.GT.U32.AND P5, PT, R0.reuse, R14, PT ;  /* 0x0000000e0000720c */ /* 0x040fe20003fa4070 */
[----:B------:R-:W-:Y:S01]  /*17e50*/  @!P4 IMAD.MOV R2, RZ, RZ, -R2 ;  /* 0x000000ffff02c224 */ /* 0x000fe200078e0a02 */
[C---:B------:R-:W-:Y:S01]  /*17e60*/  ISETP.GT.U32.AND P4, PT, R0.reuse, R18, PT ;  /* 0x000000120000720c */ /* 0x040fe20003f84070 */
[----:B------:R-:W-:Y:S02]  /*17e70*/  IMAD.MOV R23, RZ, RZ, -R23 ;  /* 0x000000ffff177224 */ /* 0x000fe400078e0a17 */
[--C-:B------:R-:W-:Y:S01]  /*17e80*/  @!P2 IMAD.IADD R27, R27, 0x1, -R0.reuse ;  /* 0x000000011b1ba824 */ /* 0x100fe200078e0a00 */
[----:B------:R0:W-:Y:S01]  /*17e90*/  STL [R1+0x350], R2 ;  /* 0x0003500201007387 */ /* 0x0001e20000100800 */
[----:B------:R-:W-:Y:S02]  /*17ea0*/  IMAD R29, R0, R23, R29 ;  /* 0x00000017001d7224 */ /* 0x000fe400078e021d */
[----:B------:R-:W-:-:S04]  /*17eb0*/  @!P6 IMAD.IADD R12, R12, 0x1, -R0 ;  /* 0x000000010c0ce824 */ /* 0x000fc800078e0a00 */
[----:B------:R-:W-:Y:S02]  /*17ec0*/  @!P5 IMAD.IADD R14, R14, 0x1, -R0 ;  /* 0x000000010e0ed824 */ /* 0x000fe400078e0a00 */
[----:B0-----:R-:W-:Y:S01]  /*17ed0*/  IMAD.MOV.U32 R2, RZ, RZ, R27 ;  /* 0x000000ffff027224 */ /* 0x001fe200078e001b */
[----:B------:R-:W-:-:S03]  /*17ee0*/  ISETP.GT.U32.AND P5, PT, R0, R29, PT ;  /* 0x0000001d0000720c */ /* 0x000fc60003fa4070 */
        /* <DEDUP_REMOVED lines=33> */
[----:B------:R-:W-:-:S03]  /*18100*/  ISETP.GT.U32.AND P2, PT, R0, R18, PT ;  /* 0x000000120000720c */ /* 0x000fc60003f44070 */
[----:B------:R-:W-:Y:S01]  /*18110*/  IMAD R20, R0, R35, R20 ;  /* 0x0000002300147224 */ /* 0x000fe200078e0214 */
[----:B------:R-:W-:-:S07]  /*18120*/  IABS R33, R51 ;  /* 0x0000003300217213 */ /* 0x000fce0000000000 */
[----:B------:R-:W-:Y:S01]  /*18130*/  @!P5 IMAD.IADD R16, R16, 0x1, -R0 ;  /* 0x000000011010d824 */ /* 0x000fe200078e0a00 */
[----:B------:R-:W-:Y:S01]  /*18140*/  ISETP.GT.U32.AND P5, PT, R0, R20, PT ;  /* 0x000000140000720c */ /* 0x000fe20003fa4070 */
[----:B------:R-:W-:-:S04]  /*18150*/  IMAD.HI.U32 R31, R25, R33, RZ ;  /* 0x00000021191f7227 */ /* 0x000fc800078e00ff */
[----:B------:R-:W-:Y:S02]  /*18160*/  @!P2 IMAD.IADD R18, R18, 0x1, -R0 ;  /* 0x000000011212a824 */ /* 0x000fe400078e0a00 */
[----:B------:R-:W-:Y:S01]  /*18170*/  IMAD.MOV R31, RZ, RZ, -R31 ;  /* 0x000000ffff1f7224 */ /* 0x000fe200078e0a1f */
[----:B------:R-:W-:Y:S01]  /*18180*/  ISETP.GE.AND P2, PT, R61, RZ, PT ;  /* 0x000000ff3d00720c */ /* 0x000fe20003f46270 */
[----:B------:R-:W-:Y:S02]  /*18190*/  IMAD.MOV.U32 R4, RZ, RZ, R12 ;  /* 0x000000ffff047224 */ /* 0x000fe400078e000c */
[----:B0-----:R-:W-:Y:S02]  /*181a0*/  IMAD.MOV.U32 R2, RZ, RZ, R18 ;  /* 0x000000ffff027224 */ /* 0x001fe400078e0012 */
[----:B------:R-:W-:Y:S02]  /*181b0*/  IMAD R31, R0, R31, R33 ;  /* 0x0000001f001f7224 */ /* 0x000fe400078e0221 */
[----:B------:R-:W-:-:S02]  /*181c0*/  @!P5 IMAD.IADD R20, R20, 0x1, -R0 ;  /* 0x000000011414d824 */ /* 0x000fc400078e0a00 */
[----:B------:R-:W-:Y:S01]  /*181d0*/  @!P1 IMAD.MOV R4, RZ, RZ, -R4 ;  /* 0x000000ffff049224 */ /* 0x000fe200078e0a04 */
[C---:B------:R-:W-:Y:S01]  /*181e0*/  ISETP.GT.U32.AND P5, PT, R0.reuse, R23, PT ;  /* 0x000000170000720c */ /* 0x040fe20003fa4070 */
[----:B------:R-:W-:Y:S01]  /*181f0*/  @!P6 IMAD.MOV R2, RZ, RZ, -R2 ;  /* 0x000000ffff02e224 */ /* 0x000fe200078e0a02 */
[C---:B------:R-:W-:Y:S02]  /*18200*/  ISETP.GT.U32.AND P0, PT, R0.reuse, R31, PT ;  /* 0x0000001f0000720c */ /* 0x040fe40003f04070 */
[----:B------:R-:W-:Y:S01]  /*18210*/  ISETP.GT.U32.AND P6, PT, R0, R20, PT ;  /* 0x000000140000720c */ /* 0x000fe20003fc4070 */
[----:B------:R0:W-:Y:S04]  /*18220*/  STL [R1+0x340], R4 ;  /* 0x0003400401007387 */ /* 0x0001e80000100800 */
[----:B------:R1:W-:Y:S01]  /*18230*/  STL [R1+0x33c], R2 ;  /* 0x00033c0201007387 */ /* 0x0003e20000100800 */
[----:B0-----:R-:W-:-:S02]  /*18240*/  IMAD.MOV.U32 R4, RZ, RZ, R16 ;  /* 0x000000ffff047224 */ /* 0x001fc400078e0010 */
[----:B-1----:R-:W-:Y:S02]  /*18250*/  IMAD.MOV.U32 R2, RZ, RZ, R29 ;  /* 0x000000ffff027224 */ /* 0x002fe400078e001d */
[----:B------:R-:W-:Y:S02]  /*18260*/  @!P2 IMAD.MOV R4, RZ, RZ, -R4 ;  /* 0x000000ffff04a224 */ /* 0x000fe400078e0a04 */
[----:B------:R-:W-:Y:S01]  /*18270*/  @!P3 IMAD.MOV R2, RZ, RZ, -R2 ;  /* 0x000000ffff02b224 */ /* 0x000fe200078e0a02 */
[----:B---3--:R-:W-:Y:S01]  /*18280*/  IABS R14, R55 ;  /* 0x00000037000e7213 */ /* 0x008fe20000000000 */
[--C-:B------:R-:W-:Y:S01]  /*18290*/  @!P5 IMAD.IADD R23, R23, 0x1, -R0.reuse ;  /* 0x000000011717d824 */ /* 0x100fe200078e0a00 */
[----:B------:R-:W-:Y:S01]  /*182a0*/  STL [R1+0x338], R4 ;  /* 0x0003380401007387 */ /* 0x000fe20000100800 */
[--C-:B------:R-:W-:Y:S01]  /*182b0*/  @!P0 IMAD.IADD R31, R31, 0x1, -R0.reuse ;  /* 0x000000011f1f8824 */ /* 0x100fe200078e0a00 */
[----:B------:R-:W-:Y:S01]  /*182c0*/  ISETP.GE.AND P5, PT, R55, RZ, PT ;  /* 0x000000ff3700720c */ /* 0x000fe20003fa6270 */
[----:B------:R-:W-:Y:S01]  /*182d0*/  @!P6 IMAD.IADD R20, R20, 0x1, -R0 ;  /* 0x000000011414e824 */ /* 0x000fe200078e0a00 */
[----:B------:R0:W-:Y:S01]  /*182e0*/  STL [R1+0x334], R2 ;  /* 0x0003340201007387 */ /* 0x0001e20000100800 */
[----:B----4-:R-:W-:Y:S01]  /*182f0*/  IABS R27, R52 ;  /* 0x00000034001b7213 */ /* 0x010fe20000000000 */
[----:B------:R-:W-:Y:S01]  /*18300*/  IMAD.HI.U32 R35, R25, R14, RZ ;  /* 0x0000000e19237227 */ /* 0x000fe200078e00ff */
[----:B------:R-:W-:Y:S01]  /*18310*/  ISETP.GE.AND P6, PT, R52, RZ, PT ;  /* 0x000000ff3400720c */ /* 0x000fe20003fc6270 */
[----:B------:R-:W3:Y:S01]  /*18320*/  LDL.LU R55, [R1+0x14d8] ;  /* 0x0014d80001377983 */ /* 0x000ee20000300800 */
[----:B------:R-:W-:-:S03]  /*18330*/  ISETP.GT.U32.AND P1, PT, R0, R31, PT ;  /* 0x0000001f0000720c */ /* 0x000fc60003f24070 */
[----:B------:R-:W4:Y:S01]  /*18340*/  LDL.LU R52, [R1+0x14dc] ;  /* 0x0014dc0001347983 */ /* 0x000f220000300800 */
[----:B------:R-:W-:Y:S02]  /*18350*/  IMAD.MOV R35, RZ, RZ, -R35 ;  /* 0x000000ffff237224 */ /* 0x000fe400078e0a23 */
[----:B------:R-:W-:-:S04]  /*18360*/  IMAD.HI.U32 R33, R25, R27, RZ ;  /* 0x0000001b19217227 */ /* 0x000fc800078e00ff */
[----:B------:R-:W-:Y:S02]  /*18370*/  IMAD R14, R0, R35, R14 ;  /* 0x00000023000e7224 */ /* 0x000fe400078e020e */
[----:B------:R-:W-:-:S03]  /*18380*/  IMAD.MOV R12, RZ, RZ, -R33 ;  /* 0x000000ffff0c7224 */ /* 0x000fc600078e0a21 */
[C---:B------:R-:W-:Y:S01]  /*18390*/  ISETP.GT.U32.AND P2, PT, R0.reuse, R14, PT ;  /* 0x0000000e0000720c */ /* 0x040fe20003f44070 */
[C---:B------:R-:W-:Y:S02]  /*183a0*/  IMAD R27, R0.reuse, R12, R27 ;  /* 0x0000000c001b7224 */ /* 0x040fe400078e021b */
[----:B------:R-:W-:Y:S01]  /*183b0*/  @!P1 IMAD.IADD R31, R31, 0x1, -R0 ;  /* 0x000000011f1f9824 */ /* 0x000fe200078e0a00 */
[----:B------:R-:W-:Y:S02]  /*183c0*/  ISETP.GE.AND P0, PT, R51, RZ, PT ;  /* 0x000000ff3300720c */ /* 0x000fe40003f06270 */
[----:B------:R-:W-:Y:S01]  /*183d0*/  ISETP.GT.U32.AND P1, PT, R0, R27, PT ;  /* 0x0000001b0000720c */ /* 0x000fe20003f24070 */
[----:B0-----:R-:W-:Y:S01]  /*183e0*/  IMAD.MOV.U32 R2, RZ, RZ, R31 ;  /* 0x000000ffff027224 */ /* 0x001fe200078e001f */
[----:B------:R-:W-:-:S05]  /*183f0*/  ISETP.GE.AND P3, PT, R44, RZ, PT ;  /* 0x000000ff2c00720c */ /* 0x000fca0003f66270 */
[----:B------:R-:W-:-:S04]  /*18400*/  @!P2 IMAD.IADD R14, R14, 0x1, -R0 ;  /* 0x000000010e0ea824 */ /* 0x000fc800078e0a00 */
        /* <DEDUP_REMOVED lines=23> */
[----:B------:R-:W-:Y:S02]  /*18580*/  IABS R12, R42 ;  /* 0x0000002a000c7213 */ /* 0x000fe40000000000 */
[----:B------:R-:W-:Y:S02]  /*18590*/  ISETP.GE.AND P3, PT, R42, RZ, PT ;  /* 0x000000ff2a00720c */ /* 0x000fe40003f66270 */
[----:B------:R-:W2:Y:S01]  /*185a0*/  LDL.LU R42, [R1+0x14f4] ;  /* 0x0014f400012a7983 */ /* 0x000ea20000300800 */
[----:B------:R-:W-:Y:S01]  /*185b0*/  IMAD.HI.U32 R29, R25, R18, RZ ;  /* 0x00000012191d7227 */ /* 0x000fe200078e00ff */
[----:B------:R-:W-:-:S03]  /*185c0*/  ISETP.GT.U32.AND P0, PT, R0, R27, PT ;  /* 0x0000001b0000720c */ /* 0x000fc60003f04070 */
[----:B------:R-:W-:-:S04]  /*185d0*/  IMAD.MOV R29, RZ, RZ, -R29 ;  /* 0x000000ffff1d7224 */ /* 0x000fc800078e0a1d */
[----:B------:R-:W-:-:S05]  /*185e0*/  IMAD R18, R0, R29, R18 ;  /* 0x0000001d00127224 */ /* 0x000fca00078e0212 */
[----:B------:R-:W-:Y:S01]  /*185f0*/  ISETP.GT.U32.AND P4, PT, R0, R18, PT ;  /* 0x000000120000720c */ /* 0x000fe20003f84070 */
[----:B------:R-:W-:Y:S02]  /*18600*/  @!P0 IMAD.IADD R27, R27, 0x1, -R0 ;  /* 0x000000011b1b8824 */ /* 0x000fe400078e0a00 */
[----:B------:R-:W-:-:S04]  /*18610*/  IMAD.HI.U32 R29, R25, R12, RZ ;  /* 0x0000000c191d7227 */ /* 0x000fc800078e00ff */
[----:B0-----:R-:W-:Y:S02]  /*18620*/  IMAD.MOV.U32 R2, RZ, RZ, R27 ;  /* 0x000000ffff027224 */ /* 0x001fe400078e001b */
[----:B------:R-:W-:-:S04]  /*18630*/  IMAD.HI.U32 R23, R25, R16, RZ ;  /* 0x0000001019177227 */ /* 0x000fc800078e00ff */
[----:B------:R-:W-:Y:S02]  /*18640*/  @!P4 IMAD.IADD R18, R18, 0x1, -R0 ;  /* 0x000000011212c824 */ /* 0x000fe400078e0a00 */
[----:B------:R-:W-:Y:S02]  /*18650*/  IMAD.MOV R29, RZ, RZ, -R29 ;  /* 0x000000ffff1d7224 */ /* 0x000fe400078e0a1d */
[----:B------:R-:W-:Y:S01]  /*18660*/  @!P6 IMAD.MOV R2, RZ, RZ, -R2 ;  /* 0x000000ffff02e224 */ /* 0x000fe200078e0a02 */
[C---:B------:R-:W-:Y:S01]  /*18670*/  ISETP.GT.U32.AND P5, PT, R0.reuse, R18, PT ;  /* 0x000000120000720c */ /* 0x040fe20003fa4070 */
[----:B------:R-:W-:Y:S02]  /*18680*/  IMAD.MOV R20, RZ, RZ, -R23 ;  /* 0x000000ffff147224 */ /* 0x000fe400078e0a17 */
[C---:B------:R-:W-:Y:S01]  /*18690*/  IMAD R23, R0.reuse, R29, R12 ;  /* 0x0000001d00177224 */ /* 0x040fe200078e020c */
[----:B------:R0:W-:Y:S01]  /*186a0*/  STL [R1+0x318], R2 ;  /* 0x0003180201007387 */ /* 0x0001e20000100800 */
[----:B------:R-:W-:-:S03]  /*186b0*/  IMAD R16, R0, R20, R16 ;  /* 0x0000001400107224 */ /* 0x000fc600078e0210 */
[----:B------:R-:W-:-:S05]  /*186c0*/  ISETP.GT.U32.AND P6, PT, R0, R23, PT ;  /* 0x000000170000720c */ /* 0x000fca0003fc4070 */
[----:B------:R-:W-:Y:S01]  /*186d0*/  @!P5 IMAD.IADD R18, R18, 0x1, -R0 ;  /* 0x000000011212d824 */ /* 0x000fe200078e0a00 */
[----:B------:R-:W-:-:S07]  /*186e0*/  ISETP.GT.U32.AND P5, PT, R0, R16, PT ;  /* 0x000000100000720c */ /* 0x000fce0003fa4070 */
[----:B------:R-:W-:-:S06]  /*186f0*/  @!P6 IMAD.IADD R23, R23, 0x1, -R0 ;  /* 0x000000011717e824 */ /* 0x000fcc00078e0a00 */
[----:B------:R-:W-:Y:S01]  /*18700*/  @!P5 IMAD.IADD R16, R16, 0x1, -R0 ;  /* 0x000000011010d824 */ /* 0x000fe200078e0a00 */
[----:B------:R-:W-:Y:S01]  /*18710*/  ISETP.GT.U32.AND P5, PT, R0, R23, PT ;  /* 0x000000170000720c */ /* 0x000fe20003fa4070 */
[----:B0-----:R-:W-:Y:S01]  /*18720*/  IMAD.MOV.U32 R2, RZ, RZ, R18 ;  /* 0x000000ffff027224 */ /* 0x001fe200078e0012 */
[----:B---3--:R-:W-:Y:S02]  /*18730*/  ISETP.GE.AND P0, PT, R55, RZ, PT ;  /* 0x000000ff3700720c */ /* 0x008fe40003f06270 */
[----:B------:R-:W-:Y:S02]  /*18740*/  IABS R12, R55 ;  /* 0x00000037000c7213 */ /* 0x000fe40000000000 */
[----:B----4-:R-:W-:Y:S01]  /*18750*/  ISETP.GE.AND P4, PT, R52, RZ, PT ;  /* 0x000000ff3400720c */ /* 0x010fe20003f86270 */
[----:B------:R-:W3:Y:S01]  /*18760*/  LDL.LU R55, [R1+0x14f8] ;  /* 0x0014f80001377983 */ /* 0x000ee20000300800 */
[----:B------:R-:W-:-:S03]  /*18770*/  IABS R33, R52 ;  /* 0x0000003400217213 */ /* 0x000fc60000000000 */
[----:B------:R-:W4:Y:S01]  /*18780*/  LDL.LU R52, [R1+0x14fc] ;  /* 0x0014fc0001347983 */ /* 0x000f220000300800 */
[----:B------:R-:W-:-:S04]  /*18790*/  IMAD.HI.U32 R29, R25, R12, RZ ;  /* 0x0000000c191d7227 */ /* 0x000fc800078e00ff */
[----:B------:R-:W-:-:S04]  /*187a0*/  IMAD.MOV R29, RZ, RZ, -R29 ;  /* 0x000000ffff1d7224 */ /* 0x000fc800078e0a1d */
[----:B------:R-:W-:-:S05]  /*187b0*/  IMAD R12, R0, R29, R12 ;  /* 0x0000001d000c7224 */ /* 0x000fca00078e020c */
[----:B------:R-:W-:Y:S01]  /*187c0*/  ISETP.GT.U32.AND P6, PT, R0, R12, PT ;  /* 0x0000000c0000720c */ /* 0x000fe20003fc4070 */
[----:B------:R-:W-:-:S04]  /*187d0*/  IMAD.HI.U32 R14, R25, R33, RZ ;  /* 0x00000021190e7227 */ /* 0x000fc800078e00ff */
[----:B------:R-:W-:Y:S02]  /*187e0*/  IMAD.MOV R14, RZ, RZ, -R14 ;  /* 0x000000ffff0e7224 */ /* 0x000fe400078e0a0e */
[----:B------:R-:W-:Y:S01]  /*187f0*/  @!P2 IMAD.MOV R2, RZ, RZ, -R2 ;  /* 0x000000ffff02a224 */ /* 0x000fe200078e0a02 */
[C---:B------:R-:W-:Y:S01]  /*18800*/  ISETP.GT.U32.AND P2, PT, R0.reuse, R16, PT ;  /* 0x000000100000720c */ /* 0x040fe20003f44070 */
[----:B------:R-:W-:Y:S02]  /*18810*/  IMAD R33, R0, R14, R33 ;  /* 0x0000000e00217224 */ /* 0x000fe400078e0221 */
[--C-:B------:R-:W-:Y:S02]  /*18820*/  @!P5 IMAD.IADD R23, R23, 0x1, -R0.reuse ;  /* 0x000000011717d824 */ /* 0x100fe400078e0a00 */
[----:B------:R-:W-:Y:S01]  /*18830*/  @!P6 IMAD.IADD R12, R12, 0x1, -R0 ;  /* 0x000000010c0ce824 */ /* 0x000fe200078e0a00 */
[----:B------:R0:W-:Y:S01]  /*18840*/  STL [R1+0x310], R2 ;  /* 0x0003100201007387 */ /* 0x0001e20000100800 */
[----:B------:R-:W-:-:S03]  /*18850*/  ISETP.GT.U32.AND P5, PT, R0, R33, PT ;  /* 0x000000210000720c */ /* 0x000fc60003fa4070 */
[----:B------:R-:W-:Y:S01]  /*18860*/  ISETP.GT.U32.AND P6, PT, R0, R12, PT ;  /* 0x0000000c0000720c */ /* 0x000fe20003fc4070 */
[----:B0-----:R-:W-:Y:S02]  /*18870*/  IMAD.MOV.U32 R2, RZ, RZ, R23 ;  /* 0x000000ffff027224 */ /* 0x001fe400078e0017 */
[----:B------:R-:W-:Y:S02]  /*18880*/  @!P2 IMAD.IADD R16, R16, 0x1, -R0 ;  /* 0x000000011010a824 */ /* 0x000fe400078e0a00 */
[----:B------:R-:W-:-:S05]  /*18890*/  @!P3 IMAD.MOV R2, RZ, RZ, -R2 ;  /* 0x000000ffff02b224 */ /* 0x000fca00078e0a02 */
[----:B------:R0:W-:Y:S03]  /*188a0*/  STL [R1+0x314], R2 ;  /* 0x0003140201007387 */ /* 0x0001e60000100800 */
        /* <DEDUP_REMOVED lines=47> */
[----:B------:R-:W-:-:S08]  /*18ba0*/  IMAD R18, R0, R23, R18 ;  /* 0x0000001700127224 */ /* 0x000fd000078e0212 */
[--C-:B------:R-:W-:Y:S01]  /*18bb0*/  @!P6 IMAD.IADD R20, R20, 0x1, -R0.reuse ;  /* 0x000000011414e824 */ /* 0x100fe200078e0a00 */
[----:B------:R-:W-:Y:S01]  /*18bc0*/  ISETP.GT.U32.AND P6, PT, R0, R18, PT ;  /* 0x000000120000720c */ /* 0x000fe20003fc4070 */
[----:B------:R-:W-:Y:S01]  /*18bd0*/  @!P2 IMAD.IADD R31, R31, 0x1, -R0 ;  /* 0x000000011f1fa824 */ /* 0x000fe200078e0a00 */
[----:B------:R-:W-:Y:S01]  /*18be0*/  ISETP.GE.AND P2, PT, R61, RZ, PT ;  /* 0x000000ff3d00720c */ /* 0x000fe20003f46270 */
[----:B------:R-:W-:Y:S02]  /*18bf0*/  IMAD.MOV.U32 R4, RZ, RZ, R33 ;  /* 0x000000ffff047224 */ /* 0x000fe400078e0021 */
[----:B0-----:R-:W-:Y:S02]  /*18c00*/  IMAD.MOV.U32 R2, RZ, RZ, R31 ;  /* 0x000000ffff027224 */ /* 0x001fe400078e001f */
[----:B------:R-:W-:Y:S02]  /*18c10*/  @!P4 IMAD.MOV R4, RZ, RZ, -R4 ;  /* 0x000000ffff04c224 */ /* 0x000fe400078e0a04 */
[----:B------:R-:W-:-:S04]  /*18c20*/  @!P5 IMAD.MOV R2, RZ, RZ, -R2 ;  /* 0x000000ffff02d224 */ /* 0x000fc800078e0a02 */
[----:B------:R-:W-:Y:S01]  /*18c30*/  @!P6 IMAD.IADD R18, R18, 0x1, -R0 ;  /* 0x000000011212e824 */ /* 0x000fe200078e0a00 */
[C---:B------:R-:W-:Y:S01]  /*18c40*/  ISETP.GT.U32.AND P6, PT, R0.reuse, R14, PT ;  /* 0x0000000e0000720c */ /* 0x040fe20003fc4070 */
[----:B------:R0:W-:Y:S03]  /*18c50*/  STL [R1+0x2e4], R4 ;  /* 0x0002e40401007387 */ /* 0x0001e60000100800 */
[----:B------:R-:W-:Y:S01]  /*18c60*/  ISETP.GT.U32.AND P5, PT, R0, R18, PT ;  /* 0x000000120000720c */ /* 0x000fe20003fa4070 */
[----:B------:R1:W-:Y:S01]  /*18c70*/  STL [R1+0x2e8], R2 ;  /* 0x0002e80201007387 */ /* 0x0003e20000100800 */
[----:B0-----:R-:W-:Y:S02]  /*18c80*/  IMAD.MOV.U32 R4, RZ, RZ, R20 ;  /* 0x000000ffff047224 */ /* 0x001fe400078e0014 */
[----:B-1----:R-:W-:Y:S02]  /*18c90*/  IMAD.MOV.U32 R2, RZ, RZ, R27 ;  /* 0x000000ffff027224 */ /* 0x002fe400078e001b */
[----:B------:R-:W-:-:S02]  /*18ca0*/  @!P2 IMAD.MOV R4, RZ, RZ, -R4 ;  /* 0x000000ffff04a224 */ /* 0x000fc400078e0a04 */
[----:B------:R-:W-:Y:S01]  /*18cb0*/  @!P1 IMAD.MOV R2, RZ, RZ, -R2 ;  /* 0x000000ffff029224 */ /* 0x000fe200078e0a02 */
[----:B---3--:R-:W-:Y:S01]  /*18cc0*/  IABS R12, R55 ;  /* 0x00000037000c7213 */ /* 0x008fe20000000000 */
[--C-:B------:R-:W-:Y:S01]  /*18cd0*/  @!P6 IMAD.IADD R14, R14, 0x1, -R0.reuse ;  /* 0x000000010e0ee824 */ /* 0x100fe200078e0a00 */
[----:B------:R-:W-:Y:S01]  /*18ce0*/  STL [R1+0x300], R4 ;  /* 0x0003000401007387 */ /* 0x000fe20000100800 */
[----:B------:R-:W-:Y:S01]  /*18cf0*/  ISETP.GE.AND P6, PT, R55, RZ, PT ;  /* 0x000000ff3700720c */ /* 0x000fe20003fc6270 */
[----:B------:R-:W-:Y:S01]  /*18d00*/  @!P5 IMAD.IADD R18, R18, 0x1, -R0 ;  /* 0x000000011212d824 */ /* 0x000fe200078e0a00 */
[----:B------:R-:W-:Y:S01]  /*18d10*/  IABS R29, R51 ;  /* 0x00000033001d7213 */ /* 0x000fe20000000000 */
[----:B------:R0:W-:Y:S01]  /*18d20*/  STL [R1+0x304], R2 ;  /* 0x0003040201007387 */ /* 0x0001e20000100800 */
[----:B----4-:R-:W-:Y:S02]  /*18d30*/  IABS R23, R52 ;  /* 0x0000003400177213 */ /* 0x010fe40000000000 */
[----:B------:R-:W-:Y:S01]  /*18d40*/  ISETP.GE.AND P5, PT, R52, RZ, PT ;  /* 0x000000ff3400720c */ /* 0x000fe20003fa6270 */
[----:B------:R-:W3:Y:S04]  /*18d50*/  LDL.LU R55, [R1+0x150c] ;  /* 0x00150c0001377983 */ /* 0x000ee80000300800 */
[----:B------:R-:W4:Y:S01]  /*18d60*/  LDL.LU R52, [R1+0x1510] ;  /* 0x0015100001347983 */ /* 0x000f220000300800 */
[----:B------:R-:W-:-:S04]  /*18d70*/  IMAD.HI.U32 R40, R25, R29, RZ ;  /* 0x0000001d19287227 */ /* 0x000fc800078e00ff */
[----:B------:R-:W-:-:S04]  /*18d80*/  IMAD.MOV R40, RZ, RZ, -R40 ;  /* 0x000000ffff287224 */ /* 0x000fc800078e0a28 */
[----:B------:R-:W-:-:S05]  /*18d90*/  IMAD R29, R0, R40, R29 ;  /* 0x00000028001d7224 */ /* 0x000fca00078e021d */
[----:B------:R-:W-:Y:S01]  /*18da0*/  ISETP.GT.U32.AND P0, PT, R0, R29, PT ;  /* 0x0000001d0000720c */ /* 0x000fe20003f04070 */
[----:B------:R-:W-:-:S04]  /*18db0*/  IMAD.HI.U32 R35, R25, R12, RZ ;  /* 0x0000000c19237227 */ /* 0x000fc800078e00ff */
[----:B------:R-:W-:Y:S02]  /*18dc0*/  IMAD.MOV R35, RZ, RZ, -R35 ;  /* 0x000000ffff237224 */ /* 0x000fe400078e0a23 */
[----:B------:R-:W-:-:S06]  /*18dd0*/  IMAD.HI.U32 R16, R25, R23, RZ ;  /* 0x0000001719107227 */ /* 0x000fcc00078e00ff */
[----:B------:R-:W-:-:S05]  /*18de0*/  @!P0 IMAD.IADD R29, R29, 0x1, -R0 ;  /* 0x000000011d1d8824 */ /* 0x000fca00078e0a00 */
[C---:B------:R-:W-:Y:S01]  /*18df0*/  ISETP.GT.U32.AND P4, PT, R0.reuse, R29, PT ;  /* 0x0000001d0000720c */ /* 0x040fe20003f84070 */
[----:B------:R-:W-:Y:S02]  /*18e00*/  IMAD R12, R0, R35, R12 ;  /* 0x00000023000c7224 */ /* 0x000fe400078e020c */
[----:B------:R-:W-:-:S03]  /*18e10*/  IMAD.MOV R16, RZ, RZ, -R16 ;  /* 0x000000ffff107224 */ /* 0x000fc600078e0a10 */
[C---:B------:R-:W-:Y:S01]  /*18e20*/  ISETP.GT.U32.AND P2, PT, R0.reuse, R12, PT ;  /* 0x0000000c0000720c */ /* 0x040fe20003f44070 */
[----:B------:R-:W-:Y:S01]  /*18e30*/  IMAD R23, R0, R16, R23 ;  /* 0x0000001000177224 */ /* 0x000fe200078e0217 */
[----:B------:R-:W-:-:S05]  /*18e40*/  ISETP.GE.AND P0, PT, R51, RZ, PT ;  /* 0x000000ff3300720c */ /* 0x000fca0003f06270 */
[--C-:B------:R-:W-:Y:S01]  /*18e50*/  @!P4 IMAD.IADD R29, R29, 0x1, -R0.reuse ;  /* 0x000000011d1dc824 */ /* 0x100fe200078e0a00 */
[----:B------:R-:W-:Y:S02]  /*18e60*/  ISETP.GT.U32.AND P4, PT, R0, R23, PT ;  /* 0x000000170000720c */ /* 0x000fe40003f84070 */
[----:B------:R-:W-:Y:S01]  /*18e70*/  ISETP.GE.AND P1, PT, R42, RZ, PT ;  /* 0x000000ff2a00720c */ /* 0x000fe20003f26270 */
[----:B0-----:R-:W-:Y:S02]  /*18e80*/  IMAD.MOV.U32 R2, RZ, RZ, R29 ;  /* 0x000000ffff027224 */ /* 0x001fe400078e001d */
[----:B------:R-:W-:Y:S02]  /*18e90*/  @!P2 IMAD.IADD R12, R12, 0x1, -R0 ;  /* 0x000000010c0ca824 */ /* 0x000fe400078e0a00 */
[----:B------:R-:W-:-:S06]  /*18ea0*/  @!P0 IMAD.MOV R2, RZ, RZ, -R2 ;  /* 0x000000ffff028224 */ /* 0x000fcc00078e0a02 */
        /* <DEDUP_REMOVED lines=33> */
[----:B------:R-:W-:Y:S02]  /*190c0*/  IMAD.MOV R14, RZ, RZ, -R14 ;  /* 0x000000ffff0e7224 */ /* 0x000fe400078e0a0e */
[----:B------:R-:W-:Y:S02]  /*190d0*/  @!P5 IMAD.MOV R2, RZ, RZ, -R2 ;  /* 0x000000ffff02d224 */ /* 0x000fe400078e0a02 */
[----:B------:R-:W-:Y:S02]  /*190e0*/  IMAD R27, R0, R14, R27 ;  /* 0x0000000e001b7224 */ /* 0x000fe400078e021b */
[----:B------:R-:W-:Y:S01]  /*190f0*/  @!P3 IMAD.IADD R20, R20, 0x1, -R0 ;  /* 0x000000011414b824 */ /* 0x000fe200078e0a00 */
[----:B------:R0:W-:Y:S01]  /*19100*/  STL [R1+0x2f4], R2 ;  /* 0x0002f40201007387 */ /* 0x0001e20000100800 */
[----:B------:R-:W-:-:S03]  /*19110*/  IMAD.HI.U32 R16, R25, R31, RZ ;  /* 0x0000001f19107227 */ /* 0x000fc600078e00ff */
[----:B------:R-:W-:Y:S01]  /*19120*/  ISETP.GT.U32.AND P6, PT, R0, R20, PT ;  /* 0x000000140000720c */ /* 0x000fe20003fc4070 */
[----:B------:R-:W-:-:S04]  /*19130*/  IMAD.MOV R16, RZ, RZ, -R16 ;  /* 0x000000ffff107224 */ /* 0x000fc800078e0a10 */
[----:B------:R-:W-:-:S05]  /*19140*/  IMAD R31, R0, R16, R31 ;  /* 0x00000010001f7224 */ /* 0x000fca00078e021f */
[----:B------:R-:W-:-:S03]  /*19150*/  ISETP.GT.U32.AND P5, PT, R0, R31, PT ;  /* 0x0000001f0000720c */ /* 0x000fc60003fa4070 */
[----:B------:R-:W-:Y:S01]  /*19160*/  @!P6 IMAD.IADD R20, R20, 0x1, -R0 ;  /* 0x000000011414e824 */ /* 0x000fe200078e0a00 */
[----:B------:R-:W-:Y:S02]  /*19170*/  ISETP.GT.U32.AND P6, PT, R0, R27, PT ;  /* 0x0000001b0000720c */ /* 0x000fe40003fc4070 */
[----:B---3--:R-:W-:Y:S02]  /*19180*/  ISETP.GE.AND P0, PT, R55, RZ, PT ;  /* 0x000000ff3700720c */ /* 0x008fe40003f06270 */
[----:B------:R-:W-:Y:S02]  /*19190*/  IABS R14, R55 ;  /* 0x00000037000e7213 */ /* 0x000fe40000000000 */
[----:B----4-:R-:W-:Y:S01]  /*191a0*/  ISETP.GE.AND P3, PT, R52, RZ, PT ;  /* 0x000000ff3400720c */ /* 0x010fe20003f66270 */
[----:B------:R-:W3:Y:S01]  /*191b0*/  LDL.LU R55, [R1+0x152c] ;  /* 0x00152c0001377983 */ /* 0x000ee20000300800 */
[----:B------:R-:W-:-:S03]  /*191c0*/  IABS R12, R52 ;  /* 0x00000034000c7213 */ /* 0x000fc60000000000 */
[----:B------:R-:W4:Y:S01]  /*191d0*/  LDL.LU R52, [R1+0x1530] ;  /* 0x0015300001347983 */ /* 0x000f220000300800 */
[--C-:B------:R-:W-:Y:S02]  /*191e0*/  @!P5 IMAD.IADD R31, R31, 0x1, -R0.reuse ;  /* 0x000000011f1fd824 */ /* 0x100fe400078e0a00 */
[----:B------:R-:W-:-:S03]  /*191f0*/  @!P6 IMAD.IADD R27, R27, 0x1, -R0 ;  /* 0x000000011b1be824 */ /* 0x000fc600078e0a00 */
[----:B------:R-:W-:Y:S01]  /*19200*/  ISETP.GT.U32.AND P6, PT, R0, R31, PT ;  /* 0x0000001f0000720c */ /* 0x000fe20003fc4070 */
[----:B0-----:R-:W-:Y:S02]  /*19210*/  IMAD.MOV.U32 R2, RZ, RZ, R20 ;  /* 0x000000ffff027224 */ /* 0x001fe400078e0014 */
[----:B------:R-:W-:-:S04]  /*19220*/  IMAD.HI.U32 R33, R25, R14, RZ ;  /* 0x0000000e19217227 */ /* 0x000fc800078e00ff */
[----:B------:R-:W-:-:S04]  /*19230*/  IMAD.HI.U32 R23, R25, R12, RZ ;  /* 0x0000000c19177227 */ /* 0x000fc800078e00ff */
[----:B------:R-:W-:Y:S01]  /*19240*/  @!P2 IMAD.MOV R2, RZ, RZ, -R2 ;  /* 0x000000ffff02a224 */ /* 0x000fe200078e0a02 */
[C---:B------:R-:W-:Y:S01]  /*19250*/  ISETP.GT.U32.AND P2, PT, R0.reuse, R27, PT ;  /* 0x0000001b0000720c */ /* 0x040fe20003f44070 */
[----:B------:R-:W-:Y:S02]  /*19260*/  IMAD.MOV R33, RZ, RZ, -R33 ;  /* 0x000000ffff217224 */ /* 0x000fe400078e0a21 */
[----:B------:R-:W-:Y:S02]  /*19270*/  IMAD.MOV R23, RZ, RZ, -R23 ;  /* 0x000000ffff177224 */ /* 0x000fe400078e0a17 */
[----:B------:R-:W-:Y:S02]  /*19280*/  @!P6 IMAD.IADD R31, R31, 0x1, -R0 ;  /* 0x000000011f1fe824 */ /* 0x000fe400078e0a00 */
[C---:B------:R-:W-:Y:S01]  /*19290*/  IMAD R14, R0.reuse, R33, R14 ;  /* 0x00000021000e7224 */ /* 0x040fe200078e020e */
[----:B------:R0:W-:Y:S01]  /*192a0*/  STL [R1+0x2d8], R2 ;  /* 0x0002d80201007387 */ /* 0x0001e20000100800 */
[----:B------:R-:W-:-:S03]  /*192b0*/  IMAD R12, R0, R23, R12 ;  /* 0x00000017000c7224 */ /* 0x000fc600078e020c */
[C---:B------:R-:W-:Y:S01]  /*192c0*/  ISETP.GT.U32.AND P5, PT, R0.reuse, R14, PT ;  /* 0x0000000e0000720c */ /* 0x040fe20003fa4070 */
[----:B0-----:R-:W-:Y:S01]  /*192d0*/  IMAD.MOV.U32 R2, RZ, RZ, R31 ;  /* 0x000000ffff027224 */ /* 0x001fe200078e001f */
[----:B------:R-:W-:Y:S01]  /*192e0*/  ISETP.GT.U32.AND P6, PT, R0, R12, PT ;  /* 0x0000000c0000720c */ /* 0x000fe20003fc4070 */
[----:B------:R-:W-:Y:S02]  /*192f0*/  @!P2 IMAD.IADD R27, R27, 0x1, -R0 ;  /* 0x000000011b1ba824 */ /* 0x000fe400078e0a00 */
        /* <DEDUP_REMOVED lines=74> */
[----:B----4-:R-:W-:Y:S01]  /*197a0*/  IABS R20, R52 ;  /* 0x0000003400147213 */ /* 0x010fe20000000000 */
[----:B------:R0:W-:Y:S01]  /*197b0*/  STL [R1+0x2bc], R2 ;  /* 0x0002bc0201007387 */ /* 0x0001e20000100800 */
[----:B------:R-:W-:-:S03]  /*197c0*/  ISETP.GE.AND P6, PT, R52, RZ, PT ;  /* 0x000000ff3400720c */ /* 0x000fc60003fc6270 */
[----:B------:R-:W3:Y:S04]  /*197d0*/  LDL.LU R55, [R1+0x1540] ;  /* 0x0015400001377983 */ /* 0x000ee80000300800 */
[----:B------:R-:W4:Y:S01]  /*197e0*/  LDL.LU R52, [R1+0x1544] ;  /* 0x0015440001347983 */ /* 0x000f220000300800 */
[----:B------:R-:W-:-:S05]  /*197f0*/  IABS R33, R51 ;  /* 0x0000003300217213 */ /* 0x000fca0000000000 */
[----:B------:R-:W-:-:S04]  /*19800*/  IMAD.HI.U32 R31, R25, R33, RZ ;  /* 0x00000021191f7227 */ /* 0x000fc800078e00ff */
[----:B------:R-:W-:-:S04]  /*19810*/  IMAD.MOV R31, RZ, RZ, -R31 ;  /* 0x000000ffff1f7224 */ /* 0x000fc800078e0a1f */
[----:B------:R-:W-:Y:S02]  /*19820*/  IMAD R31, R0, R31, R33 ;  /* 0x0000001f001f7224 */ /* 0x000fe400078e0221 */
[----:B------:R-:W-:-:S03]  /*19830*/  IMAD.HI.U32 R33, R25, R14, RZ ;  /* 0x0000000e19217227 */ /* 0x000fc600078e00ff */
[----:B------:R-:W-:Y:S01]  /*19840*/  ISETP.GT.U32.AND P0, PT, R0, R31, PT ;  /* 0x0000001f0000720c */ /* 0x000fe20003f04070 */
[----:B------:R-:W-:-:S04]  /*19850*/  IMAD.MOV R33, RZ, RZ, -R33 ;  /* 0x000000ffff217224 */ /* 0x000fc800078e0a21 */
[----:B------:R-:W-:-:S05]  /*19860*/  IMAD R14, R0, R33, R14 ;  /* 0x00000021000e7224 */ /* 0x000fca00078e020e */
[----:B------:R-:W-:-:S03]  /*19870*/  ISETP.GT.U32.AND P2, PT, R0, R14, PT ;  /* 0x0000000e0000720c */ /* 0x000fc60003f44070 */
[----:B------:R-:W-:Y:S02]  /*19880*/  @!P0 IMAD.IADD R31, R31, 0x1, -R0 ;  /* 0x000000011f1f8824 */ /* 0x000fe400078e0a00 */
[----:B------:R-:W-:-:S03]  /*19890*/  IMAD.HI.U32 R27, R25, R20, RZ ;  /* 0x00000014191b7227 */ /* 0x000fc600078e00ff */
[----:B------:R-:W-:Y:S01]  /*198a0*/  ISETP.GT.U32.AND P3, PT, R0, R31, PT ;  /* 0x0000001f0000720c */ /* 0x000fe20003f64070 */
[----:B------:R-:W-:-:S04]  /*198b0*/  IMAD.MOV R12, RZ, RZ, -R27 ;  /* 0x000000ffff0c7224 */ /* 0x000fc800078e0a1b */
[----:B------:R-:W-:Y:S02]  /*198c0*/  @!P2 IMAD.IADD R14, R14, 0x1, -R0 ;  /* 0x000000010e0ea824 */ /* 0x000fe400078e0a00 */
[----:B------:R-:W-:Y:S01]  /*198d0*/  IMAD R18, R0, R12, R20 ;  /* 0x0000000c00127224 */ /* 0x000fe200078e0214 */
[----:B------:R-:W-:-:S05]  /*198e0*/  ISETP.GE.AND P0, PT, R51, RZ, PT ;  /* 0x000000ff3300720c */ /* 0x000fca0003f06270 */
[--C-:B------:R-:W-:Y:S01]  /*198f0*/  @!P3 IMAD.IADD R31, R31, 0x1, -R0.reuse ;  /* 0x000000011f1fb824 */ /* 0x100fe200078e0a00 */
[----:B------:R-:W-:Y:S02]  /*19900*/  ISETP.GT.U32.AND P3, PT, R0, R18, PT ;  /* 0x000000120000720c */ /* 0x000fe40003f64070 */
[----:B------:R-:W-:Y:S01]  /*19910*/  ISETP.GE.AND P4, PT, R44, RZ, PT ;  /* 0x000000ff2c00720c */ /* 0x000fe20003f86270 */
[----:B0-----:R-:W-:Y:S01]  /*19920*/  IMAD.MOV.U32 R2, RZ, RZ, R31 ;  /* 0x000000ffff027224 */ /* 0x001fe200078e001f */
[----:B-----5:R-:W-:Y:S02]  /*19930*/  IABS R16, R53 ;  /* 0x0000003500107213 */ /* 0x020fe40000000000 */
[----:B------:R-:W-:Y:S02]  /*19940*/  ISETP.GE.AND P2, PT, R53, RZ, PT ;  /* 0x000000ff3500720c */ /* 0x000fe40003f46270 */
[----:B------:R-:W5:Y:S05]  /*19950*/  LDL.LU R53, [R1+0x1548] ;  /* 0x0015480001357983 */ /* 0x000f6a0000300800 */
[----:B------:R-:W-:Y:S01]  /*19960*/  @!P3 IMAD.IADD R18, R18, 0x1, -R0 ;  /* 0x000000011212b824 */ /* 0x000fe200078e0a00 */
[----:B------:R-:W-:Y:S01]  /*19970*/  ISETP.GT.U32.AND P3, PT, R0, R14, PT ;  /* 0x0000000e0000720c */ /* 0x000fe20003f64070 */
[----:B------:R-:W-:Y:S01]  /*19980*/  @!P0 IMAD.MOV R2, RZ, RZ, -R2 ;  /* 0x000000ffff028224 */ /* 0x000fe200078e0a02 */
[----:B------:R-:W5:Y:S01]  /*19990*/  LDL.LU R61, [R1+0x154c] ;  /* 0x00154c00013d7983 */ /* 0x000f620000300800 */
[----:B------:R-:W-:-:S03]  /*199a0*/  IMAD.MOV.U32 R4, RZ, RZ, R23 ;  /* 0x000000ffff047224 */ /* 0x000fc600078e0017 */
[----:B------:R-:W5:Y:S04]  /*199b0*/  LDL.LU R44, [R1+0x1550] ;  /* 0x00155000012c7983 */ /* 0x000f680000300800 */
[----:B------:R0:W-:Y:S01]  /*199c0*/  STL [R1+0x2b8], R2 ;  /* 0x0002b80201007387 */ /* 0x0001e20000100800 */
[----:B------:R-:W-:Y:S02]  /*199d0*/  @!P1 IMAD.MOV R4, RZ, RZ, -R4 ;  /* 0x000000ffff049224 */ /* 0x000fe400078e0a04 */
        /* <DEDUP_REMOVED lines=15> */
[----:B------:R-:W-:Y:S01]  /*19ad0*/  IMAD.MOV.U32 R20, RZ, RZ, R16 ;  /* 0x000000ffff147224 */ /* 0x000fe200078e0010 */
[----:B------:R-:W-:-:S03]  /*19ae0*/  ISETP.GT.U32.AND P0, PT, R0, R18, PT ;  /* 0x000000120000720c */ /* 0x000fc60003f04070 */
[----:B------:R-:W-:-:S04]  /*19af0*/  IMAD.HI.U32 R16, R25, R20, RZ ;  /* 0x0000001419107227 */ /* 0x000fc800078e00ff */
[----:B------:R-:W-:-:S04]  /*19b00*/  IMAD.MOV R16, RZ, RZ, -R16 ;  /* 0x000000ffff107224 */ /* 0x000fc800078e0a10 */
[----:B------:R-:W-:Y:S02]  /*19b10*/  IMAD R20, R0, R16, R20 ;  /* 0x0000001000147224 */ /* 0x000fe400078e0214 */
[----:B------:R-:W-:-:S03]  /*19b20*/  @!P0 IMAD.IADD R18, R18, 0x1, -R0 ;  /* 0x0000000112128824 */ /* 0x000fc600078e0a00 */
[----:B------:R-:W-:Y:S01]  /*19b30*/  ISETP.GT.U32.AND P1, PT, R0, R20, PT ;  /* 0x000000140000720c */ /* 0x000fe20003f24070 */
[----:B0-----:R-:W-:Y:S02]  /*19b40*/  IMAD.MOV.U32 R2, RZ, RZ, R18 ;  /* 0x000000ffff027224 */ /* 0x001fe400078e0012 */
[----:B------:R-:W-:-:S04]  /*19b50*/  IMAD.HI.U32 R16, R25, R12, RZ ;  /* 0x0000000c19107227 */ /* 0x000fc800078e00ff */
[----:B------:R-:W-:Y:S02]  /*19b60*/  @!P6 IMAD.MOV R2, RZ, RZ, -R2 ;  /* 0x000000ffff02e224 */ /* 0x000fe400078e0a02 */
[----:B------:R-:W-:-:S03]  /*19b70*/  IMAD.MOV R16, RZ, RZ, -R16 ;  /* 0x000000ffff107224 */ /* 0x000fc600078e0a10 */
[----:B------:R0:W-:Y:S01]  /*19b80*/  STL [R1+0x2a8], R2 ;  /* 0x0002a80201007387 */ /* 0x0001e20000100800 */
[----:B------:R-:W-:Y:S02]  /*19b90*/  IMAD R31, R0, R16, R12 ;  /* 0x00000010001f7224 */ /* 0x000fe400078e020c */
[----:B------:R-:W-:Y:S02]  /*19ba0*/  @!P1 IMAD.IADD R20, R20, 0x1, -R0 ;  /* 0x0000000114149824 */ /* 0x000fe400078e0a00 */
[----:B------:R-:W-:-:S03]  /*19bb0*/  IMAD.HI.U32 R23, R25, R27, RZ ;  /* 0x0000001b19177227 */ /* 0x000fc600078e00ff */
[C---:B------:R-:W-:Y:S01]  /*19bc0*/  ISETP.GT.U32.AND P5, PT, R0.reuse, R20, PT ;  /* 0x000000140000720c */ /* 0x040fe20003fa4070 */
[----:B------:R-:W-:Y:S01]  /*19bd0*/  IMAD.MOV R23, RZ, RZ, -R23 ;  /* 0x000000ffff177224 */ /* 0x000fe200078e0a17 */
[----:B------:R-:W-:-:S03]  /*19be0*/  ISETP.GT.U32.AND P6, PT, R0, R31, PT ;  /* 0x0000001f0000720c */ /* 0x000fc60003fc4070 */
[----:B------:R-:W-:Y:S01]  /*19bf0*/  IMAD R27, R0, R23, R27 ;  /* 0x00000017001b7224 */ /* 0x000fe200078e021b */
[----:B---3--:R-:W-:Y:S02]  /*19c00*/  ISETP.GE.AND P0, PT, R55, RZ, PT ;  /* 0x000000ff3700720c */ /* 0x008fe40003f06270 */
[----:B------:R-:W-:Y:S02]  /*19c10*/  IABS R14, R55 ;  /* 0x00000037000e7213 */ /* 0x000fe40000000000 */
[----:B----4-:R-:W-:Y:S01]  /*19c20*/  ISETP.GE.AND P1, PT, R52, RZ, PT ;  /* 0x000000ff3400720c */ /* 0x010fe20003f26270 */
[----:B------:R-:W3:Y:S01]  /*19c30*/  LDL.LU R55, [R1+0x1560] ;  /* 0x0015600001377983 */ /* 0x000ee20000300800 */
[----:B------:R-:W-:-:S03]  /*19c40*/  IABS R12, R52 ;  /* 0x00000034000c7213 */ /* 0x000fc60000000000 */
[----:B------:R-:W4:Y:S01]  /*19c50*/  LDL.LU R52, [R1+0x1564] ;  /* 0x0015640001347983 */ /* 0x000f220000300800 */
[--C-:B------:R-:W-:Y:S01]  /*19c60*/  @!P5 IMAD.IADD R20, R20, 0x1, -R0.reuse ;  /* 0x000000011414d824 */ /* 0x100fe200078e0a00 */
[----:B------:R-:W-:Y:S01]  /*19c70*/  ISETP.GT.U32.AND P5, PT, R0, R27, PT ;  /* 0x0000001b0000720c */ /* 0x000fe20003fa4070 */
[----:B------:R-:W-:Y:S02]  /*19c80*/  @!P6 IMAD.IADD R31, R31, 0x1, -R0 ;  /* 0x000000011f1fe824 */ /* 0x000fe400078e0a00 */
[----:B0-----:R-:W-:-:S10]  /*19c90*/  IMAD.MOV.U32 R2, RZ, RZ, R20 ;  /* 0x000000ffff027224 */ /* 0x001fd400078e0014 */
[----:B------:R-:W-:Y:S01]  /*19ca0*/  @!P5 IMAD.IADD R27, R27, 0x1, -R0 ;  /* 0x000000011b1bd824 */ /* 0x000fe200078e0a00 */
[----:B------:R-:W-:Y:S01]  /*19cb0*/  ISETP.GT.U32.AND P5, PT, R0, R31, PT ;  /* 0x0000001f0000720c */ /* 0x000fe20003fa4070 */
[----:B------:R-:W-:-:S04]  /*19cc0*/  IMAD.HI.U32 R23, R25, R12, RZ ;  /* 0x0000000c19177227 */ /* 0x000fc800078e00ff */
[----:B------:R-:W-:Y:S01]  /*19cd0*/  @!P2 IMAD.MOV R2, RZ, RZ, -R2 ;  /* 0x000000ffff02a224 */ /* 0x000fe200078e0a02 */
[----:B------:R-:W-:Y:S01]  /*19ce0*/  ISETP.GT.U32.AND P2, PT, R0, R27, PT ;  /* 0x0000001b0000720c */ /* 0x000fe20003f44070 */
[----:B------:R-:W-:-:S03]  /*19cf0*/  IMAD.MOV R23, RZ, RZ, -R23 ;  /* 0x000000ffff177224 */ /* 0x000fc600078e0a17 */
[----:B------:R0:W-:Y:S03]  /*19d00*/  STL [R1+0x2a0], R2 ;  /* 0x0002a00201007387 */ /* 0x0001e60000100800 */
[----:B------:R-:W-:Y:S02]  /*19d10*/  @!P5 IMAD.IADD R31, R31, 0x1, -R0 ;  /* 0x000000011f1fd824 */ /* 0x000fe400078e0a00 */
[----:B------:R-:W-:Y:S02]  /*19d20*/  IMAD R12, R0, R23, R12 ;  /* 0x00000017000c7224 */ /* 0x000fe400078e020c */
[----:B0-----:R-:W-:-:S03]  /*19d30*/  IMAD.MOV.U32 R2, RZ, RZ, R31 ;  /* 0x000000ffff027224 */ /* 0x001fc600078e001f */
[----:B------:R-:W-:Y:S01]  /*19d40*/  ISETP.GT.U32.AND P5, PT, R0, R12, PT ;  /* 0x0000000c0000720c */ /* 0x000fe20003fa4070 */
[----:B------:R-:W-:-:S04]  /*19d50*/  IMAD.HI.U32 R35, R25, R14, RZ ;  /* 0x0000000e19237227 */ /* 0x000fc800078e00ff */
[----:B------:R-:W-:Y:S02]  /*19d60*/  @!P4 IMAD.MOV R2, RZ, RZ, -R2 ;  /* 0x000000ffff02c224 */ /* 0x000fe400078e0a02 */
[----:B------:R-:W-:-:S03]  /*19d70*/  @!P2 IMAD.IADD R27, R27, 0x1, -R0 ;  /* 0x000000011b1ba824 */ /* 0x000fc600078e0a00 */
[----:B------:R0:W-:Y:S02]  /*19d80*/  STL [R1+0x2a4], R2 ;  /* 0x0002a40201007387 */ /* 0x0001e40000100800 */
[----:B0-----:R-:W-:-:S04]  /*19d90*/  IMAD.MOV.U32 R2, RZ, RZ, R27 ;  /* 0x000000ffff027224 */ /* 0x001fc800078e001b */
[----:B------:R-:W-:Y:S01]  /*19da0*/  @!P3 IMAD.MOV R2, RZ, RZ, -R2 ;  /* 0x000000ffff02b224 */ /* 0x000fe200078e0a02 */
[----:B-----5:R-:W-:-:S05]  /*19db0*/  IABS R33, R53 ;  /* 0x0000003500217213 */ /* 0x020fca0000000000 */
[----:B------:R-:W-:Y:S02]  /*19dc0*/  IMAD.MOV.U32 R18, RZ, RZ, R33 ;  /* 0x000000ffff127224 */ /* 0x000fe400078e0021 */
[----:B------:R-:W-:-:S04]  /*19dd0*/  IMAD.MOV R33, RZ, RZ, -R35 ;  /* 0x000000ffff217224 */ /* 0x000fc800078e0a23 */
[----:B------:R-:W-:Y:S01]  /*19de0*/  IMAD R14, R0, R33, R14 ;  /* 0x00000021000e7224 */ /* 0x000fe200078e020e */
[----:B------:R0:W-:Y:S01]  /*19df0*/  STL [R1+0x29c], R2 ;  /* 0x00029c0201007387 */ /* 0x0001e20000100800 */
[----:B------:R-:W-:Y:S01]  /*19e00*/  @!P5 IMAD.IADD R12, R12, 0x1, -R0 ;  /* 0x000000010c0cd824 */ /* 0x000fe200078e0a00 */
[----:B------:R-:W-:Y:S02]  /*19e10*/  ISETP.GE.AND P5, PT, R53, RZ, PT ;  /* 0x000000ff3500720c */ /* 0x000fe40003fa6270 */
[----:B------:R-:W-:Y:S01]  /*19e20*/  ISETP.GT.U32.AND P6, PT, R0, R14, PT ;  /* 0x0000000e0000720c */ /* 0x000fe20003fc4070 */
[----:B------:R-:W5:Y:S01]  /*19e30*/  LDL.LU R53, [R1+0x1568] ;  /* 0x0015680001357983 */ /* 0x000f620000300800 */
[----:B------:R-:W-:Y:S01]  /*19e40*/  IMAD.HI.U32 R35, R25, R18, RZ ;  /* 0x0000001219237227 */ /* 0x000fe200078e00ff */
[----:B------:R-:W-:-:S03]  /*19e50*/  IABS R29, R44 ;  /* 0x0000002c001d7213 */ /* 0x000fc60000000000 */
[----:B------:R-:W-:-:S07]  /*19e60*/  IMAD.MOV R35, RZ, RZ, -R35 ;  /* 0x000000ffff237224 */ /* 0x000fce00078e0a23 */
[----:B------:R-:W-:Y:S02]  /*19e70*/  @!P6 IMAD.IADD R14, R14, 0x1, -R0 ;  /* 0x000000010e0ee824 */ /* 0x000fe400078e0a00 */
[C---:B------:R-:W-:Y:S02]  /*19e80*/  IMAD R18, R0.reuse, R35, R18 ;  /* 0x0000002300127224 */ /* 0x040fe400078e0212 */
[----:B------:R-:W-:Y:S01]  /*19e90*/  IMAD.HI.U32 R23, R25, R29, RZ ;  /* 0x0000001d19177227 */ /* 0x000fe200078e00ff */
[C---:B------:R-:W-:Y:S02]  /*19ea0*/  ISETP.GT.U32.AND P6, PT, R0.reuse, R14, PT ;  /* 0x0000000e0000720c */ /* 0x040fe40003fc4070 */
[----:B------:R-:W-:Y:S01]  /*19eb0*/  ISETP.GT.U32.AND P4, PT, R0, R18, PT ;  /* 0x000000120000720c */ /* 0x000fe20003f84070 */
[----:B------:R-:W-:-:S04]  /*19ec0*/  IMAD.MOV R23, RZ, RZ, -R23 ;  /* 0x000000ffff177224 */ /* 0x000fc800078e0a17 */
[----:B------:R-:W-:-:S06]  /*19ed0*/  IMAD R29, R0, R23, R29 ;  /* 0x00000017001d7224 */ /* 0x000fcc00078e021d */
[--C-:B------:R-:W-:Y:S01]  /*19ee0*/  @!P6 IMAD.IADD R14, R14, 0x1, -R0.reuse ;  /* 0x000000010e0ee824 */ /* 0x100fe200078e0a00 */
[----:B------:R-:W-:Y:S01]  /*19ef0*/  ISETP.GT.U32.AND P6, PT, R0, R29, PT ;  /* 0x0000001d0000720c */ /* 0x000fe20003fc4070 */
[----:B------:R-:W-:Y:S01]  /*19f00*/  @!P4 IMAD.IADD R18, R18, 0x1, -R0 ;  /* 0x000000011212c824 */ /* 0x000fe200078e0a00 */
[----:B------:R-:W-:Y:S01]  /*19f10*/  ISETP.GT.U32.AND P4, PT, R0, R12, PT ;  /* 0x0000000c0000720c */ /* 0x000fe20003f84070 */
[----:B0-----:R-:W-:-:S10]  /*19f20*/  IMAD.MOV.U32 R2, RZ, RZ, R14 ;  /* 0x000000ffff027224 */ /* 0x001fd400078e000e */
[--C-:B------:R-:W-:Y:S02]  /*19f30*/  @!P6 IMAD.IADD R29, R29, 0x1, -R0.reuse ;  /* 0x000000011d1de824 */ /* 0x100fe400078e0a00 */
[----:B------:R-:W-:-:S03]  /*19f40*/  @!P4 IMAD.IADD R12, R12, 0x1, -R0 ;  /* 0x000000010c0cc824 */ /* 0x000fc600078e0a00 */
[----:B------:R-:W-:Y:S01]  /*19f50*/  ISETP.GT.U32.AND P3, PT, R0, R29, PT ;  /* 0x0000001d0000720c */ /* 0x000fe20003f64070 */
[----:B------:R-:W-:-:S05]  /*19f60*/  @!P0 IMAD.MOV R2, RZ, RZ, -R2 ;  /* 0x000000ffff028224 */ /* 0x000fca00078e0a02 */
[----:B------:R0:W-:Y:S07]  /*19f70*/  STL [R1+0x298], R2 ;  /* 0x0002980201007387 */ /* 0x0001ee0000100800 */
        /* <DEDUP_REMOVED lines=50> */
[----:B------:R-:W-:Y:S01]  /*1a2a0*/  IABS R33, R51 ;  /* 0x0000003300217213 */ /* 0x000fe20000000000 */
[----:B------:R-:W-:-:S04]  /*1a2b0*/  IMAD.HI.U32 R35, R25, R14, RZ ;  /* 0x0000000e19237227 */ /* 0x000fc800078e00ff */
[----:B------:R-:W-:Y:S02]  /*1a2c0*/  IMAD.MOV R35, RZ, RZ, -R35 ;  /* 0x000000ffff237224 */ /* 0x000fe400078e0a23 */
[----:B------:R-:W-:-:S04]  /*1a2d0*/  IMAD.HI.U32 R31, R25, R33, RZ ;  /* 0x00000021191f7227 */ /* 0x000fc800078e00ff */
[----:B------:R-:W-:Y:S02]  /*1a2e0*/  IMAD R14, R0, R35, R14 ;  /* 0x00000023000e7224 */ /* 0x000fe400078e020e */
[----:B------:R-:W-:-:S03]  /*1a2f0*/  IMAD.MOV R31, RZ, RZ, -R31 ;  /* 0x000000ffff1f7224 */ /* 0x000fc600078e0a1f */
[C---:B------:R-:W-:Y:S01]  /*1a300*/  ISETP.GT.U32.AND P2, PT, R0.reuse, R14, PT ;  /* 0x0000000e0000720c */ /* 0x040fe20003f44070 */
[----:B------:R-:W-:-:S05]  /*1a310*/  IMAD R31, R0, R31, R33 ;  /* 0x0000001f001f7224 */ /* 0x000fca00078e0221 */
[----:B------:R-:W-:-:S07]  /*1a320*/  ISETP.GT.U32.AND P0, PT, R0, R31, PT ;  /* 0x0000001f0000720c */ /* 0x000fce0003f04070 */
[----:B------:R-:W-:-:S06]  /*1a330*/  @!P2 IMAD.IADD R14, R14, 0x1, -R0 ;  /* 0x000000010e0ea824 */ /* 0x000fcc00078e0a00 */
[----:B------:R-:W-:Y:S02]  /*1a340*/  @!P0 IMAD.IADD R31, R31, 0x1, -R0 ;  /* 0x000000011f1f8824 */ /* 0x000fe400078e0a00 */
[----:B------:R-:W-:-:S03]  /*1a350*/  IMAD.HI.U32 R33, R25, R27, RZ ;  /* 0x0000001b19217227 */ /* 0x000fc600078e00ff */
[C---:B------:R-:W-:Y:S01]  /*1a360*/  ISETP.GT.U32.AND P1, PT, R0.reuse, R31, PT ;  /* 0x0000001f0000720c */ /* 0x040fe20003f24070 */
[----:B------:R-:W-:Y:S01]  /*1a370*/  IMAD.MOV R12, RZ, RZ, -R33 ;  /* 0x000000ffff0c7224 */ /* 0x000fe200078e0a21 */
[----:B-----5:R-:W-:Y:S02]  /*1a380*/  IABS R18, R53 ;  /* 0x0000003500127213 */ /* 0x020fe40000000000 */
[----:B------:R-:W-:Y:S02]  /*1a390*/  ISETP.GE.AND P2, PT, R53, RZ, PT ;  /* 0x000000ff3500720c */ /* 0x000fe40003f46270 */
[----:B------:R-:W5:Y:S01]  /*1a3a0*/  LDL.LU R53, [R1+0x157c] ;  /* 0x00157c0001357983 */ /* 0x000f620000300800 */
[----:B------:R-:W-:-:S06]  /*1a3b0*/  IMAD R27, R0, R12, R27 ;  /* 0x0000000c001b7224 */ /* 0x000fcc00078e021b */
[----:B------:R-:W-:Y:S01]  /*1a3c0*/  @!P1 IMAD.IADD R31, R31, 0x1, -R0 ;  /* 0x000000011f1f9824 */ /* 0x000fe200078e0a00 */
[----:B------:R-:W-:Y:S01]  /*1a3d0*/  ISETP.GE.AND P0, PT, R51, RZ, PT ;  /* 0x000000ff3300720c */ /* 0x000fe20003f06270 */
[----:B------:R-:W5:Y:S01]  /*1a3e0*/  LDL.LU R61, [R1+0x1580] ;  /* 0x00158000013d7983 */ /* 0x000f620000300800 */
[----:B------:R-:W-:Y:S01]  /*1a3f0*/  ISETP.GT.U32.AND P1, PT, R0, R27, PT ;  /* 0x0000001b0000720c */ /* 0x000fe20003f24070 */
[----:B0-----:R-:W-:Y:S01]  /*1a400*/  IMAD.MOV.U32 R2, RZ, RZ, R31 ;  /* 0x000000ffff027224 */ /* 0x001fe200078e001f */
[----:B------:R-:W-:Y:S01]  /*1a410*/  ISETP.GE.AND P3, PT, R42, RZ, PT ;  /* 0x000000ff2a00720c */ /* 0x000fe20003f66270 */
[----:B------:R-:W-:Y:S01]  /*1a420*/  IMAD.MOV.U32 R4, RZ, RZ, R23 ;  /* 0x000000ffff047224 */ /* 0x000fe200078e0017 */
[----:B------:R-:W5:Y:S07]  /*1a430*/  LDL.LU R42, [R1+0x1584] ;  /* 0x00158400012a7983 */ /* 0x000f6e0000300800 */
[----:B------:R-:W-:-:S02]  /*1a440*/  @!P0 IMAD.MOV R2, RZ, RZ, -R2 ;  /* 0x000000ffff028224 */ /* 0x000fc400078e0a02 */
[----:B------:R-:W-:Y:S01]  /*1a450*/  @!P1 IMAD.IADD R27, R27, 0x1, -R0 ;  /* 0x000000011b1b9824 */ /* 0x000fe200078e0a00 */
[----:B------:R-:W-:Y:S02]  /*1a460*/  ISETP.GT.U32.AND P1, PT, R0, R14, PT ;  /* 0x0000000e0000720c */ /* 0x000fe40003f24070 */
[----:B------:R0:W-:Y:S01]  /*1a470*/  STL [R1+0x284], R2 ;  /* 0x0002840201007387 */ /* 0x0001e20000100800 */
[----:B------:R-:W-:Y:S02]  /*1a480*/  @!P4 IMAD.MOV R4, RZ, RZ, -R4 ;  /* 0x000000ffff04c224 */ /* 0x000fe400078e0a04 */
[----:B0-----:R-:W-:-:S08]  /*1a490*/  IMAD.MOV.U32 R2, RZ, RZ, R20 ;  /* 0x000000ffff027224 */ /* 0x001fd000078e0014 */
[----:B------:R-:W-:Y:S02]  /*1a4a0*/  @!P1 IMAD.IADD R14, R14, 0x1, -R0 ;  /* 0x000000010e0e9824 */ /* 0x000fe400078e0a00 */
        /* <DEDUP_REMOVED lines=22> */
[----:B------:R-:W-:Y:S02]  /*1a610*/  IMAD.MOV R29, RZ, RZ, -R29 ;  /* 0x000000ffff1d7224 */ /* 0x000fe400078e0a1d */
[----:B------:R-:W-:Y:S02]  /*1a620*/  @!P5 IMAD.MOV R2, RZ, RZ, -R2 ;  /* 0x000000ffff02d224 */ /* 0x000fe400078e0a02 */
[----:B------:R-:W-:Y:S02]  /*1a630*/  IMAD.MOV R20, RZ, RZ, -R23 ;  /* 0x000000ffff147224 */ /* 0x000fe400078e0a17 */
[----:B------:R-:W-:Y:S01]  /*1a640*/  IMAD R23, R0, R29, R12 ;  /* 0x0000001d00177224 */ /* 0x000fe200078e020c */
[----:B------:R0:W-:Y:S01]  /*1a650*/  STL [R1+0x274], R2 ;  /* 0x0002740201007387 */ /* 0x0001e20000100800 */
[----:B------:R-:W-:-:S05]  /*1a660*/  @!P4 IMAD.IADD R18, R18, 0x1, -R0 ;  /* 0x000000011212c824 */ /* 0x000fca00078e0a00 */
[C---:B------:R-:W-:Y:S01]  /*1a670*/  ISETP.GT.U32.AND P6, PT, R0.reuse, R18, PT ;  /* 0x000000120000720c */ /* 0x040fe20003fc4070 */
[C---:B------:R-:W-:Y:S01]  /*1a680*/  IMAD R16, R0.reuse, R20, R16 ;  /* 0x0000001400107224 */ /* 0x040fe200078e0210 */
[----:B------:R-:W-:Y:S02]  /*1a690*/  ISETP.GT.U32.AND P5, PT, R0, R23, PT ;  /* 0x000000170000720c */ /* 0x000fe40003fa4070 */
        /* <DEDUP_REMOVED lines=21> */
[----:B------:R-:W-:Y:S02]  /*1a7f0*/  @!P2 IMAD.IADD R16, R16, 0x1, -R0 ;  /* 0x000000011010a824 */ /* 0x000fe400078e0a00 */
[----:B------:R-:W-:-:S05]  /*1a800*/  @!P3 IMAD.MOV R2, RZ, RZ, -R2 ;  /* 0x000000ffff02b224 */ /* 0x000fca00078e0a02 */
[----:B------:R0:W-:Y:S02]  /*1a810*/  STL [R1+0x270], R2 ;  /* 0x0002700201007387 */ /* 0x0001e40000100800 */
[----:B0-----:R-:W-:-:S04]  /*1a820*/  IMAD.MOV.U32 R2, RZ, RZ, R16 ;  /* 0x000000ffff027224 */ /* 0x001fc800078e0010 */
[----:B------:R-:W-:Y:S02]  /*1a830*/  @!P1 IMAD.MOV R2, RZ, RZ, -R2 ;  /* 0x000000ffff029224 */ /* 0x000fe400078e0a02 */
[----:B------:R-:W-:Y:S01]  /*1a840*/  @!P6 IMAD.IADD R33, R33, 0x1, -R0 ;  /* 0x000000012121e824 */ /* 0x000fe200078e0a00 */
[----:B-----5:R-:W-:Y:S02]  /*1a850*/  IABS R31, R53 ;  /* 0x00000035001f7213 */ /* 0x020fe40000000000 */
[----:B------:R-:W-:Y:S01]  /*1a860*/  ISETP.GE.AND P6, PT, R53, RZ, PT ;  /* 0x000000ff3500720c */ /* 0x000fe20003fc6270 */
[----:B------:R0:W-:Y:S04]  /*1a870*/  STL [R1+0x1c8], R2 ;  /* 0x0001c80201007387 */ /* 0x0001e80000100800 */
[----:B------:R-:W5:Y:S01]  /*1a880*/  LDL.LU R53, [R1+0x159c] ;  /* 0x00159c0001357983 */ /* 0x000f620000300800 */
[----:B------:R-:W-:-:S04]  /*1a890*/  IMAD.HI.U32 R29, R25, R12, RZ ;  /* 0x0000000c191d7227 */ /* 0x000fc800078e00ff */
        /* <DEDUP_REMOVED lines=10> */
[----:B------:R-:W-:Y:S01]  /*1a940*/  IMAD.MOV R14, RZ, RZ, -R14 ;  /* 0x000000ffff0e7224 */ /* 0x000fe200078e0a0e */
[----:B------:R-:W-:-:S03]  /*1a950*/  ISETP.GT.U32.AND P3, PT, R0, R31, PT ;  /* 0x0000001f0000720c */ /* 0x000fc60003f64070 */
[----:B------:R-:W-:-:S08]  /*1a960*/  IMAD R27, R0, R14, R27 ;  /* 0x0000000e001b7224 */ /* 0x000fd000078e021b */
[--C-:B------:R-:W-:Y:S01]  /*1a970*/  @!P5 IMAD.IADD R12, R12, 0x1, -R0.reuse ;  /* 0x000000010c0cd824 */ /* 0x100fe200078e0a00 */
[C---:B------:R-:W-:Y:S01]  /*1a980*/  ISETP.GT.U32.AND P5, PT, R0.reuse, R27, PT ;  /* 0x0000001b0000720c */ /* 0x040fe20003fa4070 */
        /* <DEDUP_REMOVED lines=58> */
[----:B------:R-:W-:-:S04]  /*1ad30*/  IMAD.HI.U32 R35, R25, R12, RZ ;  /* 0x0000000c19237227 */ /* 0x000fc800078e00ff */
[----:B------:R-:W-:-:S04]  /*1ad40*/  IMAD.MOV R35, RZ, RZ, -R35 ;  /* 0x000000ffff237224 */ /* 0x000fc800078e0a23 */
[----:B------:R-:W-:-:S05]  /*1ad50*/  IMAD R12, R0, R35, R12 ;  /* 0x00000023000c7224 */ /* 0x000fca00078e020c */
[----:B------:R-:W-:Y:S02]  /*1ad60*/  ISETP.GT.U32.AND P2, PT, R0, R12, PT ;  /* 0x0000000c0000720c */ /* 0x000fe40003f44070 */
[----:B------:R-:W-:-:S11]  /*1ad70*/  IABS R29, R51 ;  /* 0x00000033001d7213 */ /* 0x000fd60000000000 */
[----:B------:R-:W-:Y:S01]  /*1ad80*/  @!P2 IMAD.IADD R12, R12, 0x1, -R0 ;  /* 0x000000010c0ca824 */ /* 0x000fe200078e0a00 */
[----:B-----5:R-:W-:Y:S02]  /*1ad90*/  IABS R20, R53 ;  /* 0x0000003500147213 */ /* 0x020fe40000000000 */
[----:B------:R-:W-:Y:S02]  /*1ada0*/  ISETP.GE.AND P2, PT, R53, RZ, PT ;  /* 0x000000ff3500720c */ /* 0x000fe40003f46270 */
[----:B------:R-:W5:Y:S01]  /*1adb0*/  LDL.LU R53, [R1+0x15b0] ;  /* 0x0015b00001357983 */ /* 0x000f620000300800 */
[----:B------:R-:W-:Y:S01]  /*1adc0*/  IMAD.HI.U32 R40, R25, R29, RZ ;  /* 0x0000001d19287227 */ /* 0x000fe200078e00ff */
[----:B------:R-:W-:Y:S02]  /*1add0*/  ISETP.GE.AND P1, PT, R44, RZ, PT ;  /* 0x000000ff2c00720c */ /* 0x000fe40003f26270 */
[----:B------:R-:W5:Y:S01]  /*1ade0*/  LDL.LU R61, [R1+0x15b4] ;  /* 0x0015b400013d7983 */ /* 0x000f620000300800 */
[----:B------:R-:W-:-:S02]  /*1adf0*/  IMAD.MOV R40, RZ, RZ, -R40 ;  /* 0x000000ffff287224 */ /* 0x000fc400078e0a28 */
[----:B------:R-:W-:Y:S01]  /*1ae00*/  IMAD.HI.U32 R16, R25, R23, RZ ;  /* 0x0000001719107227 */ /* 0x000fe200078e00ff */
[----:B------:R-:W5:Y:S03]  /*1ae10*/  LDL.LU R44, [R1+0x15b8] ;  /* 0x0015b800012c7983 */ /* 0x000f660000300800 */
[----:B------:R-:W-:-:S05]  /*1ae20*/  IMAD R29, R0, R40, R29 ;  /* 0x00000028001d7224 */ /* 0x000fca00078e021d */
[----:B------:R-:W-:Y:S01]  /*1ae30*/  ISETP.GT.U32.AND P0, PT, R0, R29, PT ;  /* 0x0000001d0000720c */ /* 0x000fe20003f04070 */
[----:B------:R-:W-:-:S12]  /*1ae40*/  IMAD.MOV R16, RZ, RZ, -R16 ;  /* 0x000000ffff107224 */ /* 0x000fd800078e0a10 */
[----:B------:R-:W-:-:S05]  /*1ae50*/  @!P0 IMAD.IADD R29, R29, 0x1, -R0 ;  /* 0x000000011d1d8824 */ /* 0x000fca00078e0a00 */
[C---:B------:R-:W-:Y:S01]  /*1ae60*/  ISETP.GT.U32.AND P4, PT, R0.reuse, R29, PT ;  /* 0x0000001d0000720c */ /* 0x040fe20003f84070 */
[----:B------:R-:W-:Y:S01]  /*1ae70*/  IMAD R23, R0, R16, R23 ;  /* 0x0000001000177224 */ /* 0x000fe200078e0217 */
[----:B------:R-:W-:-:S11]  /*1ae80*/  ISETP.GE.AND P0, PT, R51, RZ, PT ;  /* 0x000000ff3300720c */ /* 0x000fd60003f06270 */
[----:B------:R-:W-:Y:S01]  /*1ae90*/  @!P4 IMAD.IADD R29, R29, 0x1, -R0 ;  /* 0x000000011d1dc824 */ /* 0x000fe200078e0a00 */
[----:B------:R-:W-:-:S03]  /*1aea0*/  ISETP.GT.U32.AND P4, PT, R0, R23, PT ;  /* 0x000000170000720c */ /* 0x000fc60003f84070 */
[----:B0-----:R-:W-:-:S04]  /*1aeb0*/  IMAD.MOV.U32 R2, RZ, RZ, R29 ;  /* 0x000000ffff027224 */ /* 0x001fc800078e001d */
[----:B------:R-:W-:-:S06]  /*1aec0*/  @!P0 IMAD.MOV R2, RZ, RZ, -R2 ;  /* 0x000000ffff028224 */ /* 0x000fcc00078e0a02 */
[----:B------:R-:W-:Y:S01]  /*1aed0*/  @!P4 IMAD.IADD R23, R23, 0x1, -R0 ;  /* 0x000000011717c824 */ /* 0x000fe200078e0a00 */
[----:B------:R-:W-:Y:S01]  /*1aee0*/  ISETP.GT.U32.AND P4, PT, R0, R12, PT ;  /* 0x0000000c0000720c */ /* 0x000fe20003f84070 */
[----:B------:R0:W-:Y:S01]  /*1aef0*/  STL [R1+0x248], R2 ;  /* 0x0002480201007387 */ /* 0x0001e20000100800 */
[----:B------:R-:W-:-:S04]  /*1af00*/  IMAD.MOV.U32 R4, RZ, RZ, R14 ;  /* 0x000000ffff047224 */ /* 0x000fc800078e000e */
[----:B------:R-:W-:Y:S02]  /*1af10*/  @!P3 IMAD.MOV R4, RZ, RZ, -R4 ;  /* 0x000000ffff04b224 */ /* 0x000fe400078e0a04 */
[----:B0-----:R-:W-:-:S05]  /*1af20*/  IMAD.MOV.U32 R2, RZ, RZ, R18 ;  /* 0x000000ffff027224 */ /* 0x001fca00078e0012 */
        /* <DEDUP_REMOVED lines=55> */
[----:B------:R0:W-:Y:S01]  /*1b2a0*/  STL [R1+0x23c], R2 ;  /* 0x00023c0201007387 */ /* 0x0001e20000100800 */
[----:B-----5:R-:W-:Y:S01]  /*1b2b0*/  IABS R18, R53 ;  /* 0x0000003500127213 */ /* 0x020fe20000000000 */
[----:B0-----:R-:W-:-:S04]  /*1b2c0*/  IMAD.MOV.U32 R2, RZ, RZ, R27 ;  /* 0x000000ffff027224 */ /* 0x001fc800078e001b */
[----:B------:R-:W-:Y:S02]  /*1b2d0*/  @!P4 IMAD.MOV R2, RZ, RZ, -R2 ;  /* 0x000000ffff02c224 */ /* 0x000fe400078e0a02 */
[----:B------:R-:W-:Y:S01]  /*1b2e0*/  @!P5 IMAD.IADD R12, R12, 0x1, -R0 ;  /* 0x000000010c0cd824 */ /* 0x000fe200078e0a00 */
[----:B------:R-:W-:Y:S02]  /*1b2f0*/  ISETP.GE.AND P5, PT, R53, RZ, PT ;  /* 0x000000ff3500720c */ /* 0x000fe40003fa6270 */
        /* <DEDUP_REMOVED lines=24> */
[----:B------:R-:W-:Y:S01]  /*1b480*/  @!P0 IMAD.MOV R2, RZ, RZ, -R2 ;  /* 0x000000ffff028224 */ /* 0x000fe200078e0a02 */
[----:B------:R-:W-:-:S04]  /*1b490*/  IABS R16, R61 ;  /* 0x0000003d00107213 */ /* 0x000fc80000000000 */
[----:B------:R0:W-:Y:S07]  /*1b4a0*/  STL [R1+0x230], R2 ;  /* 0x0002300201007387 */ /* 0x0001ee0000100800 */
[----:B------:R-:W-:Y:S01]  /*1b4b0*/  @!P4 IMAD.IADD R29, R29, 0x1, -R0 ;  /* 0x000000011d1dc824 */ /* 0x000fe200078e0a00 */
[----:B------:R-:W-:Y:S02]  /*1b4c0*/  ISETP.GE.AND P4, PT, R44, RZ, PT ;  /* 0x000000ff2c00720c */ /* 0x000fe40003f86270 */
[----:B------:R-:W5:Y:S01]  /*1b4d0*/  LDL.LU R44, [R1+0x15d4] ;  /* 0x0015d400012c7983 */ /* 0x000f620000300800 */
[----:B------:R-:W-:-:S04]  /*1b4e0*/  IMAD.HI.U32 R33, R25, R16, RZ ;  /* 0x0000001019217227 */ /* 0x000fc800078e00ff */
[----:B------:R-:W-:Y:S01]  /*1b4f0*/  IMAD.MOV R33, RZ, RZ, -R33 ;  /* 0x000000ffff217224 */ /* 0x000fe200078e0a21 */
        /* <DEDUP_REMOVED lines=48> */
[----:B------:R-:W-:-:S04]  /*1b800*/  IMAD.HI.U32 R33, R25, R14, RZ ;  /* 0x0000000e19217227 */ /* 0x000fc800078e00ff */
[----:B------:R-:W-:-:S04]  /*1b810*/  IMAD.MOV R33, RZ, RZ, -R33 ;  /* 0x000000ffff217224 */ /* 0x000fc800078e0a21 */
[----:B------:R-:W-:-:S05]  /*1b820*/  IMAD R14, R0, R33, R14 ;  /* 0x00000021000e7224 */ /* 0x000fca00078e020e */
[----:B------:R-:W-:-:S13]  /*1b830*/  ISETP.GT.U32.AND P2, PT, R0, R14, PT ;  /* 0x0000000e0000720c */ /* 0x000fda0003f44070 */
[--C-:B------:R-:W-:Y:S01]  /*1b840*/  @!P2 IMAD.IADD R14, R14, 0x1, -R0.reuse ;  /* 0x000000010e0ea824 */ /* 0x100fe200078e0a00 */
[----:B-----5:R-:W-:Y:S02]  /*1b850*/  IABS R16, R53 ;  /* 0x0000003500107213 */ /* 0x020fe40000000000 */
[----:B------:R-:W-:Y:S02]  /*1b860*/  ISETP.GE.AND P2, PT, R53, RZ, PT ;  /* 0x000000ff3500720c */ /* 0x000fe40003f46270 */
[----:B------:R-:W5:Y:S01]  /*1b870*/  LDL.LU R53, [R1+0x15e4] ;  /* 0x0015e40001357983 */ /* 0x000f620000300800 */
[----:B------:R-:W-:Y:S01]  /*1b880*/  ISETP.GT.U32.AND P0, PT, R0, R31, PT ;  /* 0x0000001f0000720c */ /* 0x000fe20003f04070 */
[----:B------:R-:W-:Y:S01]  /*1b890*/  IMAD.HI.U32 R27, R25, R20, RZ ;  /* 0x00000014191b7227 */ /* 0x000fe200078e00ff */
[----:B------:R-:W-:Y:S01]  /*1b8a0*/  ISETP.GE.AND P4, PT, R42, RZ, PT ;  /* 0x000000ff2a00720c */ /* 0x000fe20003f86270 */
[----:B------:R-:W5:Y:S10]  /*1b8b0*/  LDL.LU R61, [R1+0x15e8] ;  /* 0x0015e800013d7983 */ /* 0x000f740000300800 */
[----:B------:R-:W-:Y:S01]  /*1b8c0*/  @!P0 IMAD.IADD R31, R31, 0x1, -R0 ;  /* 0x000000011f1f8824 */ /* 0x000fe200078e0a00 */
[----:B------:R-:W5:Y:S04]  /*1b8d0*/  LDL.LU R42, [R1+0x15ec] ;  /* 0x0015ec00012a7983 */ /* 0x000f680000300800 */
[----:B------:R-:W-:Y:S01]  /*1b8e0*/  ISETP.GT.U32.AND P3, PT, R0, R31, PT ;  /* 0x0000001f0000720c */ /* 0x000fe20003f64070 */
[----:B------:R-:W-:-:S04]  /*1b8f0*/  IMAD.MOV R12, RZ, RZ, -R27 ;  /* 0x000000ffff0c7224 */ /* 0x000fc800078e0a1b */
[----:B------:R-:W-:Y:S01]  /*1b900*/  IMAD R18, R0, R12, R20 ;  /* 0x0000000c00127224 */ /* 0x000fe200078e0214 */
[----:B------:R-:W-:-:S07]  /*1b910*/  ISETP.GE.AND P0, PT, R51, RZ, PT ;  /* 0x000000ff3300720c */ /* 0x000fce0003f06270 */
        /* <DEDUP_REMOVED lines=18> */
[----:B------:R-:W-:Y:S02]  /*1ba40*/  IABS R12, R44 ;  /* 0x0000002c000c7213 */ /* 0x000fe40000000000 */
[----:B------:R-:W-:Y:S01]  /*1ba50*/  ISETP.GE.AND P4, PT, R44, RZ, PT ;  /* 0x000000ff2c00720c */ /* 0x000fe20003f86270 */
[----:B------:R-:W-:Y:S01]  /*1ba60*/  IMAD.MOV.U32 R20, RZ, RZ, R16 ;  /* 0x000000ffff147224 */ /* 0x000fe200078e0010 */
[----:B------:R-:W-:-:S03]  /*1ba70*/  ISETP.GT.U32.AND P0, PT, R0, R18, PT ;  /* 0x000000120000720c */ /* 0x000fc60003f04070 */
[----:B------:R-:W-:-:S04]  /*1ba80*/  IMAD.HI.U32 R16, R25, R20, RZ ;  /* 0x0000001419107227 */ /* 0x000fc800078e00ff */
[----:B------:R-:W-:Y:S01]  /*1ba90*/  IMAD.MOV R16, RZ, RZ, -R16 ;  /* 0x000000ffff107224 */ /* 0x000fe200078e0a10 */
[----:B--2---:R-:W-:Y:S02]  /*1baa0*/  IABS R27, R54 ;  /* 0x00000036001b7213 */ /* 0x004fe40000000000 */
[----:B------:R-:W-:Y:S02]  /*1bab0*/  ISETP.GE.AND P3, PT, R54, RZ, PT ;  /* 0x000000ff3600720c */ /* 0x000fe40003f66270 */
[----:B------:R-:W2:Y:S04]  /*1bac0*/  LDL.LU R54, [R1+0x15f4] ;  /* 0x0015f40001367983 */ /* 0x000ea80000300800 */
[----:B------:R-:W2:Y:S01]  /*1bad0*/  LDL.LU R44, [R1+0x15f8] ;  /* 0x0015f800012c7983 */ /* 0x000ea20000300800 */
[----:B------:R-:W-:-:S02]  /*1bae0*/  IMAD R20, R0, R16, R20 ;  /* 0x0000001000147224 */ /* 0x000fc400078e0214 */
        /* <DEDUP_REMOVED lines=39> */
[----:B------:R-:W-:Y:S01]  /*1bd60*/  @!P3 IMAD.MOV R2, RZ, RZ, -R2 ;  /* 0x000000ffff02b224 */ /* 0x000fe200078e0a02 */
[----:B-----5:R-:W-:Y:S01]  /*1bd70*/  IABS R33, R53 ;  /* 0x0000003500217213 */ /* 0x020fe20000000000 */
[----:B------:R-:W-:Y:S01]  /*1bd80*/  @!P6 IMAD.IADD R12, R12, 0x1, -R0 ;  /* 0x000000010c0ce824 */ /* 0x000fe200078e0a00 */
[----:B------:R-:W-:Y:S02]  /*1bd90*/  ISETP.GE.AND P6, PT, R53, RZ, PT ;  /* 0x000000ff3500720c */ /* 0x000fe40003fc6270 */
[----:B------:R0:W-:Y:S04]  /*1bda0*/  STL [R1+0x1fc], R2 ;  /* 0x0001fc0201007387 */ /* 0x0001e80000100800 */
[----:B------:R-:W5:Y:S01]  /*1bdb0*/  LDL.LU R53, [R1+0x1604] ;  /* 0x0016040001357983 */ /* 0x000f620000300800 */
[----:B------:R-:W-:-:S04]  /*1bdc0*/  IMAD.HI.U32 R35, R25, R14, RZ ;  /* 0x0000000e19237227 */ /* 0x000fc800078e00ff */
        /* <DEDUP_REMOVED lines=13> */
[----:B------:R-:W-:Y:S01]  /*1bea0*/  IMAD R29, R0, R23, R29 ;  /* 0x00000017001d7224 */ /* 0x000fe200078e021d */
[----:B------:R-:W-:-:S07]  /*1beb0*/  IABS R16, R61 ;  /* 0x0000003d00107213 */ /* 0x000fce0000000000 */
[--C-:B------:R-:W-:Y:S01]  /*1bec0*/  @!P5 IMAD.IADD R14, R14, 0x1, -R0.reuse ;  /* 0x000000010e0ed824 */ /* 0x100fe200078e0a00 */
[----:B------:R-:W-:Y:S01]  /*1bed0*/  ISETP.GT.U32.AND P5, PT, R0, R29, PT ;  /* 0x0000001d0000720c */ /* 0x000fe20003fa4070 */
[----:B------:R-:W-:Y:S01]  /*1bee0*/  @!P4 IMAD.IADD R18, R18, 0x1, -R0 ;  /* 0x000000011212c824 */ /* 0x000fe200078e0a00 */
[----:B------:R-:W-:Y:S01]  /*1bef0*/  ISETP.GT.U32.AND P4, PT, R0, R12, PT ;  /* 0x0000000c0000720c */ /* 0x000fe20003f84070 */
[----:B------:R-:W-:-:S04]  /*1bf00*/  IMAD.HI.U32 R33, R25, R16, RZ ;  /* 0x0000001019217227 */ /* 0x000fc800078e00ff */
[----:B------:R-:W-:-:S04]  /*1bf10*/  IMAD.MOV R33, RZ, RZ, -R33 ;  /* 0x000000ffff217224 */ /* 0x000fc800078e0a21 */
[----:B------:R-:W-:Y:S02]  /*1bf20*/  IMAD R16, R0, R33, R16 ;  /* 0x0000002100107224 */ /* 0x000fe400078e0210 */
[--C-:B------:R-:W-:Y:S02]  /*1bf30*/  @!P5 IMAD.IADD R29, R29, 0x1, -R0.reuse ;  /* 0x000000011d1dd824 */ /* 0x100fe400078e0a00 */
[----:B------:R-:W-:Y:S01]  /*1bf40*/  @!P4 IMAD.IADD R12, R12, 0x1, -R0 ;  /* 0x000000010c0cc824 */ /* 0x000fe200078e0a00 */
[C---:B------:R-:W-:Y:S02]  /*1bf50*/  ISETP.GT.U32.AND P2, PT, R0.reuse, R16, PT ;  /* 0x000000100000720c */ /* 0x040fe40003f44070 */
[----:B------:R-:W-:Y:S01]  /*1bf60*/  ISETP.GT.U32.AND P3, PT, R0, R29, PT ;  /* 0x0000001d0000720c */ /* 0x000fe20003f64070 */
[----:B0-----:R-:W-:-:S04]  /*1bf70*/  IMAD.MOV.U32 R2, RZ, RZ, R14 ;  /* 0x000000ffff027224 */ /* 0x001fc800078e000e */
[----:B------:R-:W-:-:S05]  /*1bf80*/  @!P0 IMAD.MOV R2, RZ, RZ, -R2 ;  /* 0x000000ffff028224 */ /* 0x000fca00078e0a02 */
[----:B------:R0:W-:Y:S01]  /*1bf90*/  STL [R1+0x1f8], R2 ;  /* 0x0001f80201007387 */ /* 0x0001e20000100800 */
[--C-:B------:R-:W-:Y:S02]  /*1bfa0*/  @!P2 IMAD.IADD R16, R16, 0x1, -R0.reuse ;  /* 0x000000011010a824 */ /* 0x100fe400078e0a00 */
[----:B------:R-:W-:Y:S01]  /*1bfb0*/  @!P3 IMAD.IADD R29, R29, 0x1, -R0 ;  /* 0x000000011d1db824 */ /* 0x000fe200078e0a00 */
[----:B------:R-:W-:Y:S02]  /*1bfc0*/  ISETP.GE.AND P3, PT, R42, RZ, PT ;  /* 0x000000ff2a00720c */ /* 0x000fe40003f66270 */
[----:B------:R-:W5:Y:S01]  /*1bfd0*/  LDL.LU R42, [R1+0x1608] ;  /* 0x00160800012a7983 */ /* 0x000f620000300800 */
[C---:B------:R-:W-:Y:S02]  /*1bfe0*/  ISETP.GT.U32.AND P5, PT, R0.reuse, R16, PT ;  /* 0x000000100000720c */ /* 0x040fe40003fa4070 */
[----:B------:R-:W-:Y:S02]  /*1bff0*/  ISETP.GT.U32.AND P2, PT, R0, R18, PT ;  /* 0x000000120000720c */ /* 0x000fe40003f44070 */
[----:B--2---:R-:W-:-:S05]  /*1c000*/  IABS R23, R54 ;  /* 0x0000003600177213 */ /* 0x004fca0000000000 */
[----:B------:R-:W-:-:S04]  /*1c010*/  IMAD.HI.U32 R40, R25, R23, RZ ;  /* 0x0000001719287227 */ /* 0x000fc800078e00ff */
[----:B------:R-:W-:-:S04]  /*1c020*/  IMAD.MOV R40, RZ, RZ, -R40 ;  /* 0x000000ffff287224 */ /* 0x000fc800078e0a28 */
[----:B------:R-:W-:-:S05]  /*1c030*/  IMAD R23, R0, R40, R23 ;  /* 0x0000002800177224 */ /* 0x000fca00078e0217 */
[----:B------:R-:W-:Y:S02]  /*1c040*/  ISETP.GT.U32.AND P4, PT, R0, R23, PT ;  /* 0x000000170000720c */ /* 0x000fe40003f84070 */
[----:B------:R-:W-:-:S11]  /*1c050*/  IABS R20, R44 ;  /* 0x0000002c00147213 */ /* 0x000fd60000000000 */
[----:B------:R-:W-:Y:S01]  /*1c060*/  @!P4 IMAD.IADD R23, R23, 0x1, -R0 ;  /* 0x000000011717c824 */ /* 0x000fe200078e0a00 */
[----:B------:R-:W-:Y:S02]  /*1c070*/  ISETP.GE.AND P4, PT, R54, RZ, PT ;  /* 0x000000ff3600720c */ /* 0x000fe40003f86270 */
[----:B------:R-:W2:Y:S01]  /*1c080*/  LDL.LU R54, [R1+0x160c] ;  /* 0x00160c0001367983 */ /* 0x000ea20000300800 */
[----:B------:R-:W-:-:S04]  /*1c090*/  IMAD.HI.U32 R35, R25, R20, RZ ;  /* 0x0000001419237227 */ /* 0x000fc800078e00ff */
[----:B------:R-:W-:-:S04]  /*1c0a0*/  IMAD.MOV R35, RZ, RZ, -R35 ;  /* 0x000000ffff237224 */ /* 0x000fc800078e0a23 */
[----:B------:R-:W-:Y:S02]  /*1c0b0*/  IMAD R35, R0, R35, R20 ;  /* 0x0000002300237224 */ /* 0x000fe400078e0214 */
[----:B------:R-:W-:-:S03]  /*1c0c0*/  @!P5 IMAD.IADD R16, R16, 0x1, -R0 ;  /* 0x000000011010d824 */ /* 0x000fc600078e0a00 */
        /* <DEDUP_REMOVED lines=15> */
[----:B------:R-:W-:Y:S02]  /*1c1c0*/  @!P3 IMAD.MOV R2, RZ, RZ, -R2 ;  /* 0x000000ffff02b224 */ /* 0x000fe400078e0a02 */
[--C-:B------:R-:W-:Y:S01]  /*1c1d0*/  @!P5 IMAD.IADD R23, R23, 0x1, -R0.reuse ;  /* 0x000000011717d824 */ /* 0x100fe200078e0a00 */
[----:B------:R-:W-:Y:S01]  /*1c1e0*/  STL [R1+0x1ec], R4 ;  /* 0x0001ec0401007387 */ /* 0x000fe20000100800 */
[----:B---3--:R-:W-:Y:S01]  /*1c1f0*/  IABS R20, R55 ;  /* 0x0000003700147213 */ /* 0x008fe20000000000 */
[----:B------:R-:W-:Y:S01]  /*1c200*/  @!P6 IMAD.IADD R35, R35, 0x1, -R0 ;  /* 0x000000012323e824 */ /* 0x000fe200078e0a00 */
[----:B------:R-:W-:Y:S01]  /*1c210*/  ISETP.GE.AND P5, PT, R55, RZ, PT ;  /* 0x000000ff3700720c */ /* 0x000fe20003fa6270 */
[----:B------:R0:W-:Y:S01]  /*1c220*/  STL [R1+0x1e8], R2 ;  /* 0x0001e80201007387 */ /* 0x0001e20000100800 */
[----:B----4-:R-:W-:Y:S02]  /*1c230*/  IABS R14, R52 ;  /* 0x00000034000e7213 */ /* 0x010fe40000000000 */
[----:B------:R-:W-:Y:S01]  /*1c240*/  ISETP.GE.AND P6, PT, R52, RZ, PT ;  /* 0x000000ff3400720c */ /* 0x000fe20003fc6270 */
        /* <DEDUP_REMOVED lines=9> */
[----:B------:R-:W-:Y:S01]  /*1c2e0*/  ISETP.GT.U32.AND P2, PT, R0, R20, PT ;  /* 0x000000140000720c */ /* 0x000fe20003f44070 */
[----:B------:R-:W-:-:S04]  /*1c2f0*/  IMAD.HI.U32 R27, R25, R14, RZ ;  /* 0x0000000e191b7227 */ /* 0x000fc800078e00ff */
[----:B------:R-:W-:-:S08]  /*1c300*/  IMAD.MOV R12, RZ, RZ, -R27 ;  /* 0x000000ffff0c7224 */ /* 0x000fd000078e0a1b */
[----:B------:R-:W-:Y:S01]  /*1c310*/  @!P2 IMAD.IADD R20, R20, 0x1, -R0 ;  /* 0x000000011414a824 */ /* 0x000fe200078e0a00 */
[----:B-----5:R-:W-:Y:S02]  /*1c320*/  IABS R27, R53 ;  /* 0x00000035001b7213 */ /* 0x020fe40000000000 */
[----:B------:R-:W-:Y:S02]  /*1c330*/  ISETP.GE.AND P2, PT, R53, RZ, PT ;  /* 0x000000ff3500720c */ /* 0x000fe40003f46270 */
[----:B------:R-:W5:Y:S01]  /*1c340*/  LDL.LU R53, [R1+0x1618] ;  /* 0x0016180001357983 */ /* 0x000f620000300800 */
[C---:B------:R-:W-:Y:S01]  /*1c350*/  ISETP.GT.U32.AND P0, PT, R0.reuse, R31, PT ;  /* 0x0000001f0000720c */ /* 0x040fe20003f04070 */
[----:B------:R-:W-:Y:S02]  /*1c360*/  IMAD R16, R0, R12, R14 ;  /* 0x0000000c00107224 */ /* 0x000fe400078e020e */
[----:B------:R-:W5:Y:S10]  /*1c370*/  LDL.LU R61, [R1+0x161c] ;  /* 0x00161c00013d7983 */ /* 0x000f740000300800 */
[----:B------:R-:W-:-:S05]  /*1c380*/  @!P0 IMAD.IADD R31, R31, 0x1, -R0 ;  /* 0x000000011f1f8824 */ /* 0x000fca00078e0a00 */
[----:B------:R-:W-:Y:S02]  /*1c390*/  ISETP.GT.U32.AND P1, PT, R0, R31, PT ;  /* 0x0000001f0000720c */ /* 0x000fe40003f24070 */
[----:B------:R-:W-:-:S11]  /*1c3a0*/  ISETP.GE.AND P0, PT, R51, RZ, PT ;  /* 0x000000ff3300720c */ /* 0x000fd60003f06270 */
[----:B------:R-:W-:Y:S01]  /*1c3b0*/  @!P1 IMAD.IADD R31, R31, 0x1, -R0 ;  /* 0x000000011f1f9824 */ /* 0x000fe200078e0a00 */
[----:B------:R-:W-:Y:S02]  /*1c3c0*/  ISETP.GT.U32.AND P1, PT, R0, R16, PT ;  /* 0x000000100000720c */ /* 0x000fe40003f24070 */
[----:B------:R-:W-:Y:S01]  /*1c3d0*/  ISETP.GE.AND P3, PT, R44, RZ, PT ;  /* 0x000000ff2c00720c */ /* 0x000fe20003f66270 */
[----:B0-----:R-:W-:Y:S01]  /*1c3e0*/  IMAD.MOV.U32 R2, RZ, RZ, R31 ;  /* 0x000000ffff027224 */ /* 0x001fe200078e001f */
[----:B------:R-:W5:Y:S03]  /*1c3f0*/  LDL.LU R44, [R1+0x1620] ;  /* 0x00162000012c7983 */ /* 0x000f660000300800 */
        /* <DEDUP_REMOVED lines=13> */
[----:B------:R-:W-:Y:S01]  /*1c4d0*/  @!P5 IMAD.MOV R2, RZ, RZ, -R2 ;  /* 0x000000ffff02d224 */ /* 0x000fe200078e0a02 */
[----:B------:R-:W-:Y:S02]  /*1c4e0*/  IABS R18, R42 ;  /* 0x0000002a00127213 */ /* 0x000fe40000000000 */
[----:B------:R-:W-:Y:S02]  /*1c4f0*/  ISETP.GE.AND P3, PT, R42, RZ, PT ;  /* 0x000000ff2a00720c */ /* 0x000fe40003f66270 */
[----:B------:R0:W-:Y:S01]  /*1c500*/  STL [R1+0x1d8], R2 ;  /* 0x0001d80201007387 */ /* 0x0001e20000100800 */
        /* <DEDUP_REMOVED lines=12> */
[----:B--2---:R-:W-:Y:S02]  /*1c5d0*/  IABS R14, R54 ;  /* 0x00000036000e7213 */ /* 0x004fe40000000000 */
[----:B------:R-:W-:-:S02]  /*1c5e0*/  ISETP.GE.AND P1, PT, R54, RZ, PT ;  /* 0x000000ff3600720c */ /* 0x000fc40003f26270 */
[----:B------:R-:W2:Y:S04]  /*1c5f0*/  LDL.LU R54, [R1+0x1628] ;  /* 0x0016280001367983 */ /* 0x000ea80000300800 */
[----:B------:R-:W2:Y:S04]  /*1c600*/  LDL.LU R42, [R1+0x162c] ;  /* 0x00162c00012a7983 */ /* 0x000ea80000300800 */
[----:B------:R0:W-:Y:S01]  /*1c610*/  STL [R1+0x1d4], R2 ;  /* 0x0001d40201007387 */ /* 0x0001e20000100800 */
[----:B------:R-:W-:Y:S01]  /*1c620*/  ISETP.GT.U32.AND P5, PT, R0, R27, PT ;  /* 0x0000001b0000720c */ /* 0x000fe20003fa4070 */
[----:B------:R-:W-:-:S04]  /*1c630*/  IMAD.HI.U32 R23, R25, R14, RZ ;  /* 0x0000000e19177227 */ /* 0x000fc800078e00ff */
[----:B------:R-:W-:Y:S01]  /*1c640*/  IMAD.MOV R23, RZ, RZ, -R23 ;  /* 0x000000ffff177224 */ /* 0x000fe200078e0a17 */
[----:B------:R-:W-:Y:S02]  /*1c650*/  ISETP.GT.U32.AND P6, PT, R0, R18, PT ;  /* 0x000000120000720c */ /* 0x000fe40003fc4070 */
[----:B---3--:R-:W-:Y:S02]  /*1c660*/  ISETP.GE.AND P0, PT, R55, RZ, PT ;  /* 0x000000ff3700720c */ /* 0x008fe40003f06270 */
[----:B------:R-:W-:Y:S02]  /*1c670*/  IABS R12, R55 ;  /* 0x00000037000c7213 */ /* 0x000fe40000000000 */
[----:B----4-:R-:W-:Y:S01]  /*1c680*/  ISETP.GE.AND P4, PT, R52, RZ, PT ;  /* 0x000000ff3400720c */ /* 0x010fe20003f86270 */
[----:B------:R-:W3:Y:S01]  /*1c690*/  LDL.LU R55, [R1+0x1630] ;  /* 0x0016300001377983 */ /* 0x000ee20000300800 */
[----:B------:R-:W-:-:S03]  /*1c6a0*/  IABS R33, R52 ;  /* 0x0000003400217213 */ /* 0x000fc60000000000 */
[----:B------:R-:W4:Y:S01]  /*1c6b0*/  LDL.LU R52, [R1+0x1634] ;  /* 0x0016340001347983 */ /* 0x000f220000300800 */
[----:B------:R-:W-:Y:S02]  /*1c6c0*/  IMAD R14, R0, R23, R14 ;  /* 0x00000017000e7224 */ /* 0x000fe400078e020e */
[----:B------:R-:W-:-:S03]  /*1c6d0*/  @!P5 IMAD.IADD R27, R27, 0x1, -R0 ;  /* 0x000000011b1bd824 */ /* 0x000fc600078e0a00 */
        /* <DEDUP_REMOVED lines=25> */
[----:B------:R-:W-:-:S04]  /*1c870*/  IMAD.MOV R29, RZ, RZ, -R29 ;  /* 0x000000ffff1d7224 */ /* 0x000fc800078e0a1d */
[----:B------:R-:W-:-:S05]  /*1c880*/  IMAD R12, R0, R29, R12 ;  /* 0x0000001d000c7224 */ /* 0x000fca00078e020c */
[----:B------:R-:W-:Y:S02]  /*1c890*/  ISETP.GT.U32.AND P6, PT, R0, R12, PT ;  /* 0x0000000c0000720c */ /* 0x000fe40003fc4070 */
[----:B------:R-:W-:-:S05]  /*1c8a0*/  IABS R20, R61 ;  /* 0x0000003d00147213 */ /* 0x000fca0000000000 */
[----:B------:R-:W-:Y:S01]  /*1c8b0*/  IMAD.HI.U32 R29, R25, R20, RZ ;  /* 0x00000014191d7227 */ /* 0x000fe200078e00ff */
[----:B------:R-:W-:-:S05]  /*1c8c0*/  IABS R23, R44 ;  /* 0x0000002c00177213 */ /* 0x000fca0000000000 */
[----:B------:R-:W-:Y:S02]  /*1c8d0*/  @!P6 IMAD.IADD R12, R12, 0x1, -R0 ;  /* 0x000000010c0ce824 */ /* 0x000fe400078e0a00 */
[----:B------:R-:W-:-:S03]  /*1c8e0*/  IMAD.HI.U32 R16, R25, R23, RZ ;  /* 0x0000001719107227 */ /* 0x000fc600078e00ff */
[----:B------:R-:W-:Y:S01]  /*1c8f0*/  ISETP.GT.U32.AND P6, PT, R0, R12, PT ;  /* 0x0000000c0000720c */ /* 0x000fe20003fc4070 */
[----:B------:R-:W-:Y:S02]  /*1c900*/  IMAD.MOV R29, RZ, RZ, -R29 ;  /* 0x000000ffff1d7224 */ /* 0x000fe400078e0a1d */
[----:B------:R-:W-:-:S04]  /*1c910*/  IMAD.HI.U32 R35, R25, R31, RZ ;  /* 0x0000001f19237227 */ /* 0x000fc800078e00ff */
[----:B------:R-:W-:Y:S02]  /*1c920*/  IMAD.MOV R16, RZ, RZ, -R16 ;  /* 0x000000ffff107224 */ /* 0x000fe400078e0a10 */
[C---:B------:R-:W-:Y:S02]  /*1c930*/  IMAD R20, R0.reuse, R29, R20 ;  /* 0x0000001d00147224 */ /* 0x040fe400078e0214 */
[----:B------:R-:W-:Y:S02]  /*1c940*/  IMAD.MOV R35, RZ, RZ, -R35 ;  /* 0x000000ffff237224 */ /* 0x000fe400078e0a23 */
[C---:B------:R-:W-:Y:S01]  /*1c950*/  IMAD R23, R0.reuse, R16, R23 ;  /* 0x0000001000177224 */ /* 0x040fe200078e0217 */
[C---:B------:R-:W-:Y:S01]  /*1c960*/  ISETP.GT.U32.AND P2, PT, R0.reuse, R20, PT ;  /* 0x000000140000720c */ /* 0x040fe20003f44070 */
[----:B------:R-:W-:Y:S02]  /*1c970*/  IMAD R31, R0, R35, R31 ;  /* 0x00000023001f7224 */ /* 0x000fe400078e021f */
[----:B------:R-:W-:Y:S01]  /*1c980*/  @!P6 IMAD.IADD R12, R12, 0x1, -R0 ;  /* 0x000000010c0ce824 */ /* 0x000fe200078e0a00 */
[----:B------:R-:W-:-:S02]  /*1c990*/  ISETP.GT.U32.AND P6, PT, R0, R23, PT ;  /* 0x000000170000720c */ /* 0x000fc40003fc4070 */
[----:B------:R-:W-:-:S07]  /*1c9a0*/  ISETP.GT.U32.AND P3, PT, R0, R31, PT ;  /* 0x0000001f0000720c */ /* 0x000fce0003f64070 */
[----:B------:R-:W-:-:S04]  /*1c9b0*/  @!P2 IMAD.IADD R20, R20, 0x1, -R0 ;  /* 0x000000011414a824 */ /* 0x000fc800078e0a00 */
[--C-:B------:R-:W-:Y:S01]  /*1c9c0*/  @!P6 IMAD.IADD R23, R23, 0x1, -R0.reuse ;  /* 0x000000011717e824 */ /* 0x100fe200078e0a00 */
[C---:B------:R-:W-:Y:S01]  /*1c9d0*/  ISETP.GT.U32.AND P6, PT, R0.reuse, R20, PT ;  /* 0x000000140000720c */ /* 0x040fe20003fc4070 */
[----:B------:R-:W-:Y:S01]  /*1c9e0*/  @!P3 IMAD.IADD R31, R31, 0x1, -R0 ;  /* 0x000000011f1fb824 */ /* 0x000fe200078e0a00 */
[----:B------:R-:W-:-:S04]  /*1c9f0*/  ISETP.GT.U32.AND P3, PT, R0, R33, PT ;  /* 0x000000210000720c */ /* 0x000fc80003f64070 */
[C---:B------:R-:W-:Y:S02]  /*1ca00*/  ISETP.GT.U32.AND P2, PT, R0.reuse, R31, PT ;  /* 0x0000001f0000720c */ /* 0x040fe40003f44070 */
[----:B------:R-:W-:Y:S01]  /*1ca10*/  ISETP.GT.U32.AND P1, PT, R0, R23, PT ;  /* 0x000000170000720c */ /* 0x000fe20003f24070 */
[----:B0-----:R-:W-:-:S04]  /*1ca20*/  IMAD.MOV.U32 R2, RZ, RZ, R12 ;  /* 0x000000ffff027224 */ /* 0x001fc800078e000c */
[--C-:B------:R-:W-:Y:S02]  /*1ca30*/  @!P6 IMAD.IADD R20, R20, 0x1, -R0.reuse ;  /* 0x000000011414e824 */ /* 0x100fe400078e0a00 */
[----:B------:R-:W-:Y:S02]  /*1ca40*/  @!P3 IMAD.IADD R33, R33, 0x1, -R0 ;  /* 0x000000012121b824 */ /* 0x000fe400078e0a00 */
[----:B------:R-:W-:Y:S02]  /*1ca50*/  @!P0 IMAD.MOV R2, RZ, RZ, -R2 ;  /* 0x000000ffff028224 */ /* 0x000fe400078e0a02 */
[--C-:B------:R-:W-:Y:S01]  /*1ca60*/  @!P2 IMAD.IADD R31, R31, 0x1, -R0.reuse ;  /* 0x000000011f1fa824 */ /* 0x100fe200078e0a00 */
[----:B------:R-:W-:Y:S01]  /*1ca70*/  ISETP.GE.AND P2, PT, R61, RZ, PT ;  /* 0x000000ff3d00720c */ /* 0x000fe20003f46270 */
[----:B------:R-:W-:Y:S01]  /*1ca80*/  IMAD.MOV.U32 R4, RZ, RZ, R33 ;  /* 0x000000ffff047224 */ /* 0x000fe200078e0021 */
[----:B------:R0:W-:Y:S01]  /*1ca90*/  STL [R1+0x1c4], R2 ;  /* 0x0001c40201007387 */ /* 0x0001e20000100800 */
[----:B------:R-:W-:Y:S01]  /*1caa0*/  @!P1 IMAD.IADD R23, R23, 0x1, -R0 ;  /* 0x0000000117179824 */ /* 0x000fe200078e0a00 */
[----:B------:R-:W-:Y:S01]  /*1cab0*/  ISETP.GE.AND P1, PT, R44, RZ, PT ;  /* 0x000000ff2c00720c */ /* 0x000fe20003f26270 */
[----:B------:R-:W-:Y:S01]  /*1cac0*/  @!P4 IMAD.MOV R4, RZ, RZ, -R4 ;  /* 0x000000ffff04c224 */ /* 0x000fe200078e0a04 */
[----:B------:R-:W5:Y:S01]  /*1cad0*/  LDL.LU R44, [R1+0x163c] ;  /* 0x00163c00012c7983 */ /* 0x000f620000300800 */
[----:B0-----:R-:W-:-:S04]  /*1cae0*/  IMAD.MOV.U32 R2, RZ, RZ, R31 ;  /* 0x000000ffff027224 */ /* 0x001fc800078e001f */
[----:B------:R-:W-:Y:S01]  /*1caf0*/  @!P5 IMAD.MOV R2, RZ, RZ, -R2 ;  /* 0x000000ffff02d224 */ /* 0x000fe200078e0a02 */
        /* <DEDUP_REMOVED lines=10> */
[--C-:B------:R-:W-:Y:S02]  /*1cba0*/  @!P6 IMAD.IADD R27, R27, 0x1, -R0.reuse ;  /* 0x000000011b1be824 */ /* 0x100fe400078e0a00 */
[----:B------:R-:W-:Y:S01]  /*1cbb0*/  @!P3 IMAD.IADD R16, R16, 0x1, -R0 ;  /* 0x000000011010b824 */ /* 0x000fe200078e0a00 */
[----:B------:R-:W-:Y:S02]  /*1cbc0*/  ISETP.GE.AND P3, PT, R54, RZ, PT ;  /* 0x000000ff3600720c */ /* 0x000fe40003f66270 */
[----:B------:R-:W-:Y:S01]  /*1cbd0*/  ISETP.GT.U32.AND P5, PT, R0, R27, PT ;  /* 0x0000001b0000720c */ /* 0x000fe20003fa4070 */
[----:B------:R-:W2:Y:S04]  /*1cbe0*/  LDL.LU R54, [R1+0x1640] ;  /* 0x0016400001367983 */ /* 0x000ea80000300800 */
[----:B------:R0:W-:Y:S04]  /*1cbf0*/  STL [R1+0x1a4], R4 ;  /* 0x0001a40401007387 */ /* 0x0001e80000100800 */
[----:B------:R1:W-:Y:S01]  /*1cc00*/  STL [R1+0x1a8], R2 ;  /* 0x0001a80201007387 */ /* 0x0003e20000100800 */
[----:B0-----:R-:W-:-:S02]  /*1cc10*/  IMAD.MOV.U32 R4, RZ, RZ, R20 ;  /* 0x000000ffff047224 */ /* 0x001fc400078e0014 */
[----:B-1----:R-:W-:Y:S02]  /*1cc20*/  IMAD.MOV.U32 R2, RZ, RZ, R23 ;  /* 0x000000ffff027224 */ /* 0x002fe400078e0017 */
[----:B------:R-:W-:Y:S02]  /*1cc30*/  @!P2 IMAD.MOV R4, RZ, RZ, -R4 ;  /* 0x000000ffff04a224 */ /* 0x000fe400078e0a04 */
[----:B------:R-:W-:Y:S01]  /*1cc40*/  @!P1 IMAD.MOV R2, RZ, RZ, -R2 ;  /* 0x000000ffff029224 */ /* 0x000fe200078e0a02 */
[----:B----4-:R-:W-:Y:S01]  /*1cc50*/  IABS R18, R52 ;  /* 0x0000003400127213 */ /* 0x010fe20000000000 */
[----:B------:R-:W-:Y:S01]  /*1cc60*/  @!P5 IMAD.IADD R27, R27, 0x1, -R0 ;  /* 0x000000011b1bd824 */ /* 0x000fe200078e0a00 */
[----:B------:R-:W-:Y:S01]  /*1cc70*/  STL [R1+0x1bc], R4 ;  /* 0x0001bc0401007387 */ /* 0x000fe20000100800 */
[----:B------:R-:W-:-:S03]  /*1cc80*/  ISETP.GE.AND P5, PT, R52, RZ, PT ;  /* 0x000000ff3400720c */ /* 0x000fc60003fa6270 */
[----:B------:R0:W-:Y:S04]  /*1cc90*/  STL [R1+0x1c0], R2 ;  /* 0x0001c00201007387 */ /* 0x0001e80000100800 */
[----:B------:R-:W4:Y:S01]  /*1cca0*/  LDL.LU R52, [R1+0x1644] ;  /* 0x0016440001347983 */ /* 0x000f220000300800 */
[----:B---3--:R-:W-:-:S05]  /*1ccb0*/  IABS R12, R55 ;  /* 0x00000037000c7213 */ /* 0x008fca0000000000 */
[----:B------:R-:W-:-:S04]  /*1ccc0*/  IMAD.HI.U32 R35, R25, R12, RZ ;  /* 0x0000000c19237227 */ /* 0x000fc800078e00ff */
[----:B------:R-:W-:-:S04]  /*1ccd0*/  IMAD.MOV R35, RZ, RZ, -R35 ;  /* 0x000000ffff237224 */ /* 0x000fc800078e0a23 */
[----:B------:R-:W-:-:S05]  /*1cce0*/  IMAD R12, R0, R35, R12 ;  /* 0x00000023000c7224 */ /* 0x000fca00078e020c */
[----:B------:R-:W-:-:S13]  /*1ccf0*/  ISETP.GT.U32.AND P2, PT, R0, R12, PT ;  /* 0x0000000c0000720c */ /* 0x000fda0003f44070 */
[----:B------:R-:W-:Y:S01]  /*1cd00*/  @!P2 IMAD.IADD R12, R12, 0x1, -R0 ;  /* 0x000000010c0ca824 */ /* 0x000fe200078e0a00 */
[----:B-----5:R-:W-:Y:S02]  /*1cd10*/  IABS R20, R53 ;  /* 0x0000003500147213 */ /* 0x020fe40000000000 */
[----:B------:R-:W-:Y:S02]  /*1cd20*/  ISETP.GE.AND P2, PT, R53, RZ, PT ;  /* 0x000000ff3500720c */ /* 0x000fe40003f46270 */
[----:B------:R-:W3:Y:S01]  /*1cd30*/  LDL.LU R53, [R1+0x1648] ;  /* 0x0016480001357983 */ /* 0x000ee20000300800 */
[----:B------:R-:W-:Y:S02]  /*1cd40*/  ISETP.GT.U32.AND P6, PT, R0, R16, PT ;  /* 0x000000100000720c */ /* 0x000fe40003fc4070 */
[----:B------:R-:W-:-:S05]  /*1cd50*/  IABS R29, R51 ;  /* 0x00000033001d7213 */ /* 0x000fca0000000000 */
[----:B------:R-:W-:-:S06]  /*1cd60*/  IMAD.HI.U32 R40, R25, R29, RZ ;  /* 0x0000001d19287227 */ /* 0x000fcc00078e00ff */
[----:B------:R-:W-:Y:S01]  /*1cd70*/  @!P6 IMAD.IADD R16, R16, 0x1, -R0 ;  /* 0x000000011010e824 */ /* 0x000fe200078e0a00 */
[----:B------:R-:W-:Y:S02]  /*1cd80*/  ISETP.GE.AND P6, PT, R55, RZ, PT ;  /* 0x000000ff3700720c */ /* 0x000fe40003fc6270 */
[----:B------:R-:W5:Y:S01]  /*1cd90*/  LDL.LU R55, [R1+0x164c] ;  /* 0x00164c0001377983 */ /* 0x000f620000300800 */
[----:B------:R-:W-:Y:S02]  /*1cda0*/  IMAD.MOV R40, RZ, RZ, -R40 ;  /* 0x000000ffff287224 */ /* 0x000fe400078e0a28 */
[----:B------:R-:W-:Y:S01]  /*1cdb0*/  IMAD.HI.U32 R14, R25, R18, RZ ;  /* 0x00000012190e7227 */ /* 0x000fe200078e00ff */
[----:B------:R-:W-:Y:S01]  /*1cdc0*/  ISETP.GE.AND P1, PT, R42, RZ, PT ;  /* 0x000000ff2a00720c */ /* 0x000fe20003f26270 */
[----:B------:R-:W5:Y:S02]  /*1cdd0*/  LDL.LU R61, [R1+0x1650] ;  /* 0x00165000013d7983 */ /* 0x000f640000300800 */
[----:B------:R-:W-:-:S02]  /*1cde0*/  IMAD R29, R0, R40, R29 ;  /* 0x00000028001d7224 */ /* 0x000fc400078e021d */
[----:B------:R-:W-:Y:S01]  /*1cdf0*/  IMAD.MOV R14, RZ, RZ, -R14 ;  /* 0x000000ffff0e7224 */ /* 0x000fe200078e0a0e */
[----:B------:R-:W5:Y:S02]  /*1ce00*/  LDL.LU R42, [R1+0x1654] ;  /* 0x00165400012a7983 */ /* 0x000f640000300800 */
[----:B------:R-:W-:-:S13]  /*1ce10*/  ISETP.GT.U32.AND P0, PT, R0, R29, PT ;  /* 0x0000001d0000720c */ /* 0x000fda0003f04070 */
        /* <DEDUP_REMOVED lines=9> */
[C---:B------:R-:W-:Y:S01]  /*1ceb0*/  ISETP.GT.U32.AND P4, PT, R0.reuse, R12, PT ;  /* 0x0000000c0000720c */ /* 0x040fe20003f84070 */
[----:B------:R0:W-:Y:S01]  /*1cec0*/  STL [R1+0x1ac], R2 ;  /* 0x0001ac0201007387 */ /* 0x0001e20000100800 */
[----:B------:R-:W-:Y:S02]  /*1ced0*/  IMAD.MOV.U32 R4, RZ, RZ, R16 ;  /* 0x000000ffff047224 */ /* 0x000fe400078e0010 */
[----:B------:R-:W-:Y:S02]  /*1cee0*/  ISETP.GT.U32.AND P0, PT, R0, R18, PT ;  /* 0x000000120000720c */ /* 0x000fe40003f04070 */
[----:B------:R-:W-:Y:S02]  /*1cef0*/  @!P3 IMAD.MOV R4, RZ, RZ, -R4 ;  /* 0x000000ffff04b224 */ /* 0x000fe400078e0a04 */
[----:B0-----:R-:W-:-:S05]  /*1cf00*/  IMAD.MOV.U32 R2, RZ, RZ, R27 ;  /* 0x000000ffff027224 */ /* 0x001fca00078e001b */
[----:B------:R-:W-:Y:S02]  /*1cf10*/  @!P4 IMAD.IADD R12, R12, 0x1, -R0 ;  /* 0x000000010c0cc824 */ /* 0x000fe400078e0a00 */
[----:B------:R-:W-:Y:S01]  /*1cf20*/  @!P1 IMAD.MOV R2, RZ, RZ, -R2 ;  /* 0x000000ffff029224 */ /* 0x000fe200078e0a02 */
[----:B------:R-:W-:Y:S04]  /*1cf30*/  STL [R1+0x1b8], R4 ;  /* 0x0001b80401007387 */ /* 0x000fe80000100800 */
[----:B------:R0:W-:Y:S01]  /*1cf40*/  STL [R1+0x1b0], R2 ;  /* 0x0001b00201007387 */ /* 0x0001e20000100800 */
[----:B------:R-:W-:-:S03]  /*1cf50*/  @!P0 IMAD.IADD R18, R18, 0x1, -R0 ;  /* 0x0000000112128824 */ /* 0x000fc600078e0a00 */
[----:B------:R-:W5:Y:S01]  /*1cf60*/  LDL.LU R51, [R1+0x1658] ;  /* 0x0016580001337983 */ /* 0x000f620000300800 */
[----:B0-----:R-:W-:-:S04]  /*1cf70*/  IMAD.MOV.U32 R2, RZ, RZ, R12 ;  /* 0x000000ffff027224 */ /* 0x001fc800078e000c */
[----:B------:R-:W-:-:S05]  /*1cf80*/  @!P6 IMAD.MOV R2, RZ, RZ, -R2 ;  /* 0x000000ffff02e224 */ /* 0x000fca00078e0a02 */
[----:B------:R0:W-:Y:S01]  /*1cf90*/  STL [R1+0x1b4], R2 ;  /* 0x0001b40201007387 */ /* 0x0001e20000100800 */
[----:B------:R-:W-:Y:S02]  /*1cfa0*/  IABS R31, R44 ;  /* 0x0000002c001f7213 */ /* 0x000fe40000000000 */
[----:B------:R-:W-:Y:S01]  /*1cfb0*/  ISETP.GE.AND P1, PT, R44, RZ, PT ;  /* 0x000000ff2c00720c */ /* 0x000fe20003f26270 */
[----:B------:R-:W-:Y:S01]  /*1cfc0*/  IMAD.HI.U32 R23, R25, R20, RZ ;  /* 0x0000001419177227 */ /* 0x000fe200078e00ff */
[----:B--2---:R-:W-:-:S05]  /*1cfd0*/  IABS R14, R54 ;  /* 0x00000036000e7213 */ /* 0x004fca0000000000 */
[----:B------:R-:W-:-:S04]  /*1cfe0*/  IMAD.HI.U32 R16, R25, R14, RZ ;  /* 0x0000000e19107227 */ /* 0x000fc800078e00ff */
[----:B------:R-:W-:-:S04]  /*1cff0*/  IMAD.MOV R16, RZ, RZ, -R16 ;  /* 0x000000ffff107224 */ /* 0x000fc800078e0a10 */
[----:B------:R-:W-:Y:S01]  /*1d000*/  IMAD R14, R0, R16, R14 ;  /* 0x00000010000e7224 */ /* 0x000fe200078e020e */
[----:B----4-:R-:W-:Y:S02]  /*1d010*/  ISETP.GE.AND P0, PT, R52, RZ, PT ;  /* 0x000000ff3400720c */ /* 0x010fe40003f06270 */
[----:B------:R-:W-:Y:S02]  /*1d020*/  IABS R16, R52 ;  /* 0x0000003400107213 */ /* 0x000fe40000000000 */
[----:B------:R-:W2:Y:S04]  /*1d030*/  LDL.LU R52, [R1+0x165c] ;  /* 0x00165c0001347983 */ /* 0x000ea80000300800 */
[----:B------:R-:W4:Y:S01]  /*1d040*/  LDL.LU R44, [R1+0x1660] ;  /* 0x00166000012c7983 */ /* 0x000f220000300800 */
[----:B------:R-:W-:-:S04]  /*1d050*/  IMAD.MOV R23, RZ, RZ, -R23 ;  /* 0x000000ffff177224 */ /* 0x000fc800078e0a17 */
[----:B------:R-:W-:-:S05]  /*1d060*/  IMAD R20, R0, R23, R20 ;  /* 0x0000001700147224 */ /* 0x000fca00078e0214 */
[----:B------:R-:W-:Y:S01]  /*1d070*/  ISETP.GT.U32.AND P3, PT, R0, R20, PT ;  /* 0x000000140000720c */ /* 0x000fe20003f64070 */
[----:B0-----:R-:W-:-:S04]  /*1d080*/  IMAD.MOV.U32 R2, RZ, RZ, R18 ;  /* 0x000000ffff027224 */ /* 0x001fc800078e0012 */
[----:B------:R-:W-:Y:S01]  /*1d090*/  @!P5 IMAD.MOV R2, RZ, RZ, -R2 ;  /* 0x000000ffff02d224 */ /* 0x000fe200078e0a02 */
[----:B------:R-:W-:-:S04]  /*1d0a0*/  ISETP.GE.AND P4, PT, R54, RZ, PT ;  /* 0x000000ff3600720c */ /* 0x000fc80003f86270 */
[----:B------:R0:W-:Y:S03]  /*1d0b0*/  STL [R1+0x480], R2 ;  /* 0x0004800201007387 */ /* 0x0001e60000100800 */
[----:B------:R-:W-:Y:S01]  /*1d0c0*/  @!P3 IMAD.IADD R20, R20, 0x1, -R0 ;  /* 0x000000011414b824 */ /* 0x000fe200078e0a00 */
[----:B------:R-:W4:Y:S01]  /*1d0d0*/  LDL.LU R54, [R1+0x1664] ;  /* 0x0016640001367983 */ /* 0x000f220000300800 */
[----:B---3--:R-:W-:Y:S02]  /*1d0e0*/  ISETP.GE.AND P3, PT, R53, RZ, PT ;  /* 0x000000ff3500720c */ /* 0x008fe40003f66270 */
[----:B------:R-:W-:Y:S02]  /*1d0f0*/  IABS R12, R53 ;  /* 0x00000035000c7213 */ /* 0x000fe40000000000 */
[----:B------:R-:W3:Y:S01]  /*1d100*/  LDL.LU R53, [R1+0x1668] ;  /* 0x0016680001357983 */ /* 0x000ee20000300800 */
[----:B------:R-:W-:Y:S01]  /*1d110*/  IMAD.HI.U32 R23, R25, R31, RZ ;  /* 0x0000001f19177227 */ /* 0x000fe200078e00ff */
[----:B------:R-:W-:-:S03]  /*1d120*/  ISETP.GT.U32.AND P6, PT, R0, R20, PT ;  /* 0x000000140000720c */ /* 0x000fc60003fc4070 */
[----:B------:R-:W-:-:S04]  /*1d130*/  IMAD.MOV R23, RZ, RZ, -R23 ;  /* 0x000000ffff177224 */ /* 0x000fc800078e0a17 */
[----:B------:R-:W-:-:S05]  /*1d140*/  IMAD R31, R0, R23, R31 ;  /* 0x00000017001f7224 */ /* 0x000fca00078e021f */
[----:B------:R-:W-:Y:S01]  /*1d150*/  ISETP.GT.U32.AND P5, PT, R0, R31, PT ;  /* 0x0000001f0000720c */ /* 0x000fe20003fa4070 */
[----:B------:R-:W-:Y:S01]  /*1d160*/  @!P6 IMAD.IADD R20, R20, 0x1, -R0 ;  /* 0x000000011414e824 */ /* 0x000fe200078e0a00 */
[----:B------:R-:W-:-:S11]  /*1d170*/  ISETP.GT.U32.AND P6, PT, R0, R14, PT ;  /* 0x0000000e0000720c */ /* 0x000fd60003fc4070 */
[--C-:B------:R-:W-:Y:S02]  /*1d180*/  @!P5 IMAD.IADD R31, R31, 0x1, -R0.reuse ;  /* 0x000000011f1fd824 */ /* 0x100fe400078e0a00 */
[----:B------:R-:W-:-:S03]  /*1d190*/  @!P6 IMAD.IADD R14, R14, 0x1, -R0 ;  /* 0x000000010e0ee824 */ /* 0x000fc600078e0a00 */
[----:B------:R-:W-:Y:S01]  /*1d1a0*/  ISETP.GT.U32.AND P6, PT, R0, R31, PT ;  /* 0x0000001f0000720c */ /* 0x000fe20003fc4070 */
[----:B0-----:R-:W-:Y:S02]  /*1d1b0*/  IMAD.MOV.U32 R2, RZ, RZ, R20 ;  /* 0x000000ffff027224 */ /* 0x001fe400078e0014 */
[----:B------:R-:W-:-:S04]  /*1d1c0*/  IMAD.HI.U32 R27, R25, R12, RZ ;  /* 0x0000000c191b7227 */ /* 0x000fc800078e00ff */
[----:B------:R-:W-:Y:S01]  /*1d1d0*/  @!P2 IMAD.MOV R2, RZ, RZ, -R2 ;  /* 0x000000ffff02a224 */ /* 0x000fe200078e0a02 */
[----:B------:R-:W-:Y:S01]  /*1d1e0*/  ISETP.GT.U32.AND P2, PT, R0, R14, PT ;  /* 0x0000000e0000720c */ /* 0x000fe20003f44070 */
[----:B------:R-:W-:-:S04]  /*1d1f0*/  IMAD.MOV R27, RZ, RZ, -R27 ;  /* 0x000000ffff1b7224 */ /* 0x000fc800078e0a1b */
[----:B------:R-:W-:Y:S01]  /*1d200*/  @!P6 IMAD.IADD R31, R31, 0x1, -R0 ;  /* 0x000000011f1fe824 */ /* 0x000fe200078e0a00 */
[----:B------:R0:W-:Y:S01]  /*1d210*/  STL [R1+0x19c], R2 ;  /* 0x00019c0201007387 */ /* 0x0001e20000100800 */
        /* <DEDUP_REMOVED lines=30> */
[----:B------:R-:W-:Y:S02]  /*1d400*/  ISETP.GT.U32.AND P1, PT, R0, R12, PT ;  /* 0x0000000c0000720c */ /* 0x000fe40003f24070 */
[----:B------:R-:W-:-:S05]  /*1d410*/  IABS R23, R61 ;  /* 0x0000003d00177213 */ /* 0x000fca0000000000 */
[----:B------:R-:W-:-:S04]  /*1d420*/  IMAD.HI.U32 R33, R25, R23, RZ ;  /* 0x0000001719217227 */ /* 0x000fc800078e00ff */
[--C-:B------:R-:W-:Y:S02]  /*1d430*/  @!P5 IMAD.IADD R18, R18, 0x1, -R0.reuse ;  /* 0x000000011212d824 */ /* 0x100fe400078e0a00 */
[----:B------:R-:W-:Y:S02]  /*1d440*/  @!P1 IMAD.IADD R12, R12, 0x1, -R0 ;  /* 0x000000010c0c9824 */ /* 0x000fe400078e0a00 */
[----:B------:R-:W-:Y:S01]  /*1d450*/  IMAD.MOV R33, RZ, RZ, -R33 ;  /* 0x000000ffff217224 */ /* 0x000fe200078e0a21 */
[C---:B------:R-:W-:Y:S01]  /*1d460*/  ISETP.GT.U32.AND P4, PT, R0.reuse, R18, PT ;  /* 0x000000120000720c */ /* 0x040fe20003f84070 */
[----:B0-----:R-:W-:Y:S02]  /*1d470*/  IMAD.MOV.U32 R2, RZ, RZ, R16 ;  /* 0x000000ffff027224 */ /* 0x001fe400078e0010 */
[----:B------:R-:W-:Y:S02]  /*1d480*/  IMAD R23, R0, R33, R23 ;  /* 0x0000002100177224 */ /* 0x000fe400078e0217 */
[----:B------:R-:W-:-:S03]  /*1d490*/  @!P0 IMAD.MOV R2, RZ, RZ, -R2 ;  /* 0x000000ffff028224 */ /* 0x000fc600078e0a02 */
[----:B------:R-:W-:Y:S02]  /*1d4a0*/  ISETP.GT.U32.AND P2, PT, R0, R23, PT ;  /* 0x000000170000720c */ /* 0x000fe40003f44070 */
[----:B------:R0:W-:Y:S03]  /*1d4b0*/  STL [R1+0x194], R2 ;  /* 0x0001940201007387 */ /* 0x0001e60000100800 */
[--C-:B------:R-:W-:Y:S01]  /*1d4c0*/  @!P4 IMAD.IADD R18, R18, 0x1, -R0.reuse ;  /* 0x000000011212c824 */ /* 0x100fe200078e0a00 */
[----:B------:R-:W-:Y:S02]  /*1d4d0*/  ISETP.GE.AND P4, PT, R42, RZ, PT ;  /* 0x000000ff2a00720c */ /* 0x000fe40003f86270 */
[----:B------:R-:W5:Y:S05]  /*1d4e0*/  LDL.LU R42, [R1+0x1670] ;  /* 0x00167000012a7983 */ /* 0x000f6a0000300800 */
[----:B------:R-:W-:-:S05]  /*1d4f0*/  @!P2 IMAD.IADD R23, R23, 0x1, -R0 ;  /* 0x000000011717a824 */ /* 0x000fca00078e0a00 */
[C---:B------:R-:W-:Y:S02]  /*1d500*/  ISETP.GT.U32.AND P5, PT, R0.reuse, R23, PT ;  /* 0x000000170000720c */ /* 0x040fe40003fa4070 */
[----:B------:R-:W-:Y:S02]  /*1d510*/  ISETP.GT.U32.AND P2, PT, R0, R29, PT ;  /* 0x0000001d0000720c */ /* 0x000fe40003f44070 */
[----:B--2---:R-:W-:-:S05]  /*1d520*/  IABS R27, R52 ;  /* 0x00000034001b7213 */ /* 0x004fca0000000000 */
[----:B------:R-:W-:-:S04]  /*1d530*/  IMAD.HI.U32 R40, R25, R27, RZ ;  /* 0x0000001b19287227 */ /* 0x000fc800078e00ff */
[----:B------:R-:W-:-:S04]  /*1d540*/  IMAD.MOV R40, RZ, RZ, -R40 ;  /* 0x000000ffff287224 */ /* 0x000fc800078e0a28 */
[----:B------:R-:W-:-:S05]  /*1d550*/  IMAD R27, R0, R40, R27 ;  /* 0x00000028001b7224 */ /* 0x000fca00078e021b */
[----:B------:R-:W-:Y:S02]  /*1d560*/  ISETP.GT.U32.AND P1, PT, R0, R27, PT ;  /* 0x0000001b0000720c */ /* 0x000fe40003f24070 */
[----:B----4-:R-:W-:-:S11]  /*1d570*/  IABS R20, R44 ;  /* 0x0000002c00147213 */ /* 0x010fd60000000000 */
        /* <DEDUP_REMOVED lines=15> */
[----:B------:R0:W-:Y:S04]  /*1d670*/  STL [R1+0x190], R4 ;  /* 0x0001900401007387 */ /* 0x0001e80000100800 */
[----:B------:R-:W-:Y:S01]  /*1d680*/  ISETP.GT.U32.AND P6, PT, R0, R20, PT ;  /* 0x000000140000720c */ /* 0x000fe20003fc4070 */
[----:B------:R1:W-:Y:S01]  /*1d690*/  STL [R1+0x18c], R2 ;  /* 0x00018c0201007387 */ /* 0x0003e20000100800 */
[----:B0-----:R-:W-:Y:S02]  /*1d6a0*/  IMAD.MOV.U32 R4, RZ, RZ, R23 ;  /* 0x000000ffff047224 */ /* 0x001fe400078e0017 */
[----:B-1----:R-:W-:Y:S02]  /*1d6b0*/  IMAD.MOV.U32 R2, RZ, RZ, R18 ;  /* 0x000000ffff027224 */ /* 0x002fe400078e0012 */
[----:B------:R-:W-:-:S02]  /*1d6c0*/  @!P2 IMAD.MOV R4, RZ, RZ, -R4 ;  /* 0x000000ffff04a224 */ /* 0x000fc400078e0a04 */
[----:B------:R-:W-:Y:S01]  /*1d6d0*/  @!P4 IMAD.MOV R2, RZ, RZ, -R2 ;  /* 0x000000ffff02c224 */ /* 0x000fe200078e0a02 */
[----:B---3--:R-:W-:-:S04]  /*1d6e0*/  IABS R14, R53 ;  /* 0x00000035000e7213 */ /* 0x008fc80000000000 */
[----:B------:R-:W-:Y:S01]  /*1d6f0*/  @!P6 IMAD.IADD R20, R20, 0x1, -R0 ;  /* 0x000000011414e824 */ /* 0x000fe200078e0a00 */
[----:B------:R-:W-:Y:S01]  /*1d700*/  STL [R1+0x188], R4 ;  /* 0x0001880401007387 */ /* 0x000fe20000100800 */
[----:B------:R-:W-:-:S03]  /*1d710*/  ISETP.GE.AND P6, PT, R53, RZ, PT ;  /* 0x000000ff3500720c */ /* 0x000fc60003fc6270 */
[----:B------:R0:W-:Y:S04]  /*1d720*/  STL [R1+0x184], R2 ;  /* 0x0001840201007387 */ /* 0x0001e80000100800 */
[----:B------:R-:W3:Y:S01]  /*1d730*/  LDL.LU R53, [R1+0x1678] ;  /* 0x0016780001357983 */ /* 0x000ee20000300800 */
[----:B------:R-:W-:Y:S02]  /*1d740*/  IABS R16, R54 ;  /* 0x0000003600107213 */ /* 0x000fe40000000000 */
[----:B------:R-:W-:-:S03]  /*1d750*/  ISETP.GT.U32.AND P5, PT, R0, R27, PT ;  /* 0x0000001b0000720c */ /* 0x000fc60003fa4070 */
[----:B------:R-:W-:-:S04]  /*1d760*/  IMAD.HI.U32 R35, R25, R16, RZ ;  /* 0x0000001019237227 */ /* 0x000fc800078e00ff */
[----:B------:R-:W-:-:S04]  /*1d770*/  IMAD.MOV R35, RZ, RZ, -R35 ;  /* 0x000000ffff237224 */ /* 0x000fc800078e0a23 */
[----:B------:R-:W-:Y:S02]  /*1d780*/  IMAD R16, R0, R35, R16 ;  /* 0x0000002300107224 */ /* 0x000fe400078e0210 */
[----:B------:R-:W-:Y:S01]  /*1d790*/  @!P5 IMAD.IADD R27, R27, 0x1, -R0 ;  /* 0x000000011b1bd824 */ /* 0x000fe200078e0a00 */
[----:B------:R-:W-:Y:S02]  /*1d7a0*/  ISETP.GE.AND P5, PT, R54, RZ, PT ;  /* 0x000000ff3600720c */ /* 0x000fe40003fa6270 */
[----:B------:R-:W-:Y:S01]  /*1d7b0*/  ISETP.GT.U32.AND P2, PT, R0, R16, PT ;  /* 0x000000100000720c */ /* 0x000fe20003f44070 */
[----:B------:R-:W4:-:S12]  /*1d7c0*/  LDL.LU R54, [R1+0x167c] ;  /* 0x00167c0001367983 */ /* 0x000f180000300800 */
[----:B------:R-:W-:Y:S01]  /*1d7d0*/  @!P2 IMAD.IADD R16, R16, 0x1, -R0 ;  /* 0x000000011010a824 */ /* 0x000fe200078e0a00 */
[----:B-----5:R-:W-:Y:S02]  /*1d7e0*/  IABS R12, R55 ;  /* 0x00000037000c7213 */ /* 0x020fe40000000000 */
[----:B------:R-:W-:Y:S02]  /*1d7f0*/  ISETP.GE.AND P2, PT, R55, RZ, PT ;  /* 0x000000ff3700720c */ /* 0x000fe40003f46270 */
[----:B------:R-:W5:Y:S01]  /*1d800*/  LDL.LU R55, [R1+0x1680] ;  /* 0x0016800001377983 */ /* 0x000f620000300800 */
[----:B------:R-:W-:-:S05]  /*1d810*/  IABS R33, R51 ;  /* 0x0000003300217213 */ /* 0x000fca0000000000 */
[----:B------:R-:W-:-:S04]  /*1d820*/  IMAD.HI.U32 R31, R25, R33, RZ ;  /* 0x00000021191f7227 */ /* 0x000fc800078e00ff */
[----:B------:R-:W-:-:S04]  /*1d830*/  IMAD.MOV R31, RZ, RZ, -R31 ;  /* 0x000000ffff1f7224 */ /* 0x000fc800078e0a1f */
[----:B------:R-:W-:-:S05]  /*1d840*/  IMAD R31, R0, R31, R33 ;  /* 0x0000001f001f7224 */ /* 0x000fca00078e0221 */
[----:B------:R-:W-:Y:S01]  /*1d850*/  ISETP.GT.U32.AND P0, PT, R0, R31, PT ;  /* 0x0000001f0000720c */ /* 0x000fe20003f04070 */
[----:B------:R-:W-:-:S12]  /*1d860*/  IMAD.HI.U32 R33, R25, R14, RZ ;  /* 0x0000000e19217227 */ /* 0x000fd800078e00ff */
[----:B------:R-:W-:-:S05]  /*1d870*/  @!P0 IMAD.IADD R31, R31, 0x1, -R0 ;  /* 0x000000011f1f8824 */ /* 0x000fca00078e0a00 */
[----:B------:R-:W-:Y:S01]  /*1d880*/  ISETP.GT.U32.AND P3, PT, R0, R31, PT ;  /* 0x0000001f0000720c */ /* 0x000fe20003f64070 */
[----:B------:R-:W-:-:S04]  /*1d890*/  IMAD.MOV R33, RZ, RZ, -R33 ;  /* 0x000000ffff217224 */ /* 0x000fc800078e0a21 */
[----:B------:R-:W-:Y:S01]  /*1d8a0*/  IMAD R14, R0, R33, R14 ;  /* 0x00000021000e7224 */ /* 0x000fe200078e020e */
[----:B------:R-:W-:-:S07]  /*1d8b0*/  ISETP.GE.AND P0, PT, R51, RZ, PT ;  /* 0x000000ff3300720c */ /* 0x000fce0003f06270 */
[----:B------:R-:W-:Y:S01]  /*1d8c0*/  @!P3 IMAD.IADD R31, R31, 0x1, -R0 ;  /* 0x000000011f1fb824 */ /* 0x000fe200078e0a00 */
[----:B------:R-:W-:Y:S02]  /*1d8d0*/  ISETP.GT.U32.AND P3, PT, R0, R14, PT ;  /* 0x0000000e0000720c */ /* 0x000fe40003f64070 */
[----:B------:R-:W-:Y:S01]  /*1d8e0*/  ISETP.GE.AND P4, PT, R44, RZ, PT ;  /* 0x000000ff2c00720c */ /* 0x000fe20003f86270 */
[----:B0-----:R-:W-:-:S04]  /*1d8f0*/  IMAD.MOV.U32 R2, RZ, RZ, R31 ;  /* 0x000000ffff027224 */ /* 0x001fc800078e001f */
[----:B------:R-:W-:-:S06]  /*1d900*/  @!P0 IMAD.MOV R2, RZ, RZ, -R2 ;  /* 0x000000ffff028224 */ /* 0x000fcc00078e0a02 */
[----:B------:R-:W-:Y:S01]  /*1d910*/  @!P3 IMAD.IADD R14, R14, 0x1, -R0 ;  /* 0x000000010e0eb824 */ /* 0x000fe200078e0a00 */
[----:B------:R0:W-:Y:S04]  /*1d920*/  STL [R1+0x180], R2 ;  /* 0x0001800201007387 */ /* 0x0001e80000100800 */
[----:B------:R-:W-:Y:S01]  /*1d930*/  ISETP.GT.U32.AND P0, PT, R0, R14, PT ;  /* 0x0000000e0000720c */ /* 0x000fe20003f04070 */
[----:B------:R-:W-:Y:S02]  /*1d940*/  IMAD.MOV.U32 R4, RZ, RZ, R27 ;  /* 0x000000ffff047224 */ /* 0x000fe400078e001b */
[----:B------:R-:W-:-:S04]  /*1d950*/  IMAD.HI.U32 R18, R25, R12, RZ ;  /* 0x0000000c19127227 */ /* 0x000fc800078e00ff */
[----:B0-----:R-:W-:Y:S02]  /*1d960*/  IMAD.MOV.U32 R2, RZ, RZ, R20 ;  /* 0x000000ffff027224 */ /* 0x001fe400078e0014 */
[----:B------:R-:W-:Y:S02]  /*1d970*/  @!P1 IMAD.MOV R4, RZ, RZ, -R4 ;  /* 0x000000ffff049224 */ /* 0x000fe400078e0a04 */
[----:B------:R-:W-:Y:S02]  /*1d980*/  IMAD.MOV R29, RZ, RZ, -R18 ;  /* 0x000000ffff1d7224 */ /* 0x000fe400078e0a12 */
[----:B------:R-:W-:Y:S01]  /*1d990*/  @!P4 IMAD.MOV R2, RZ, RZ, -R2 ;  /* 0x000000ffff02c224 */ /* 0x000fe200078e0a02 */
[----:B------:R-:W-:Y:S01]  /*1d9a0*/  STL [R1+0x17c], R4 ;  /* 0x00017c0401007387 */ /* 0x000fe20000100800 */
[----:B------:R-:W-:Y:S02]  /*1d9b0*/  IMAD R12, R0, R29, R12 ;  /* 0x0000001d000c7224 */ /* 0x000fe400078e020c */
[----:B------:R-:W-:Y:S01]  /*1d9c0*/  @!P0 IMAD.IADD R14, R14, 0x1, -R0 ;  /* 0x000000010e0e8824 */ /* 0x000fe200078e0a00 */
[----:B------:R0:W-:Y:S01]  /*1d9d0*/  STL [R1+0x178], R2 ;  /* 0x0001780201007387 */ /* 0x0001e20000100800 */
[----:B------:R-:W-:-:S02]  /*1d9e0*/  IABS R23, R42 ;  /* 0x0000002a00177213 */ /* 0x000fc40000000000 */
[----:B------:R-:W-:Y:S02]  /*1d9f0*/  ISETP.GE.AND P4, PT, R42, RZ, PT ;  /* 0x000000ff2a00720c */ /* 0x000fe40003f86270 */
[C---:B------:R-:W-:Y:S02]  /*1da00*/  ISETP.GT.U32.AND P3, PT, R0.reuse, R16, PT ;  /* 0x000000100000720c */ /* 0x040fe40003f64070 */
[----:B------:R-:W-:-:S11]  /*1da10*/  ISETP.GT.U32.AND P1, PT, R0, R12, PT ;  /* 0x0000000c0000720c */ /* 0x000fd60003f24070 */
[----:B------:R-:W-:-:S04]  /*1da20*/  @!P3 IMAD.IADD R16, R16, 0x1, -R0 ;  /* 0x000000011010b824 */ /* 0x000fc800078e0a00 */
[----:B0-----:R-:W-:-:S04]  /*1da30*/  IMAD.MOV.U32 R2, RZ, RZ, R16 ;  /* 0x000000ffff027224 */ /* 0x001fc800078e0010 */
[----:B------:R-:W-:Y:S02]  /*1da40*/  @!P5 IMAD.MOV R2, RZ, RZ, -R2 ;  /* 0x000000ffff02d224 */ /* 0x000fe400078e0a02 */
[----:B------:R-:W-:Y:S01]  /*1da50*/  @!P1 IMAD.IADD R12, R12, 0x1, -R0 ;  /* 0x000000010c0c9824 */ /* 0x000fe200078e0a00 */
[----:B--2---:R-:W-:Y:S02]  /*1da60*/  IABS R29, R52 ;  /* 0x00000034001d7213 */ /* 0x004fe40000000000 */
[----:B------:R-:W-:Y:S02]  /*1da70*/  ISETP.GE.AND P0, PT, R52, RZ, PT ;  /* 0x000000ff3400720c */ /* 0x000fe40003f06270 */
[----:B------:R-:W2:Y:S04]  /*1da80*/  LDL.LU R52, [R1+0x1684] ;  /* 0x0016840001347983 */ /* 0x000ea80000300800 */
[----:B------:R-:W2:Y:S04]  /*1da90*/  LDL.LU R42, [R1+0x1688] ;  /* 0x00168800012a7983 */ /* 0x000ea80000300800 */
[----:B------:R0:W-:Y:S01]  /*1daa0*/  STL [R1+0x160], R2 ;  /* 0x0001600201007387 */ /* 0x0001e20000100800 */
[----:B---3--:R-:W-:-:S02]  /*1dab0*/  IABS R20, R53 ;  /* 0x0000003500147213 */ /* 0x008fc40000000000 */
[----:B------:R-:W-:Y:S02]  /*1dac0*/  ISETP.GE.AND P1, PT, R53, RZ, PT ;  /* 0x000000ff3500720c */ /* 0x000fe40003f26270 */
[----:B------:R-:W3:Y:S04]  /*1dad0*/  LDL.LU R53, [R1+0x168c] ;  /* 0x00168c0001357983 */ /* 0x000ee80000300800 */
[----:B------:R-:W3:Y:S01]  /*1dae0*/  LDL.LU R61, [R1+0x1690] ;  /* 0x00169000013d7983 */ /* 0x000ee20000300800 */
[----:B------:R-:W-:Y:S01]  /*1daf0*/  ISETP.GT.U32.AND P5, PT, R0, R12, PT ;  /* 0x0000000c0000720c */ /* 0x000fe20003fa4070 */
[----:B0-----:R-:W-:Y:S02]  /*1db00*/  IMAD.MOV.U32 R2, RZ, RZ, R14 ;  /* 0x000000ffff027224 */ /* 0x001fe400078e000e */
[----:B------:R-:W-:-:S04]  /*1db10*/  IMAD.HI.U32 R18, R25, R23, RZ ;  /* 0x0000001719127227 */ /* 0x000fc800078e00ff */
[----:B------:R-:W-:Y:S02]  /*1db20*/  @!P6 IMAD.MOV R2, RZ, RZ, -R2 ;  /* 0x000000ffff02e224 */ /* 0x000fe400078e0a02 */
[----:B------:R-:W-:Y:S01]  /*1db30*/  IMAD.MOV R18, RZ, RZ, -R18 ;  /* 0x000000ffff127224 */ /* 0x000fe200078e0a12 */
[----:B----4-:R-:W-:Y:S02]  /*1db40*/  IABS R16, R54 ;  /* 0x0000003600107213 */ /* 0x010fe40000000000 */
[----:B------:R0:W-:Y:S01]  /*1db50*/  STL [R1+0x168], R2 ;  /* 0x0001680201007387 */ /* 0x0001e20000100800 */
[----:B------:R-:W-:Y:S01]  /*1db60*/  @!P5 IMAD.IADD R12, R12, 0x1, -R0 ;  /* 0x000000010c0cd824 */ /* 0x000fe200078e0a00 */
[----:B------:R-:W-:Y:S02]  /*1db70*/  ISETP.GE.AND P5, PT, R54, RZ, PT ;  /* 0x000000ff3600720c */ /* 0x000fe40003fa6270 */
[----:B------:R-:W4:Y:S01]  /*1db80*/  LDL.LU R54, [R1+0x1694] ;  /* 0x0016940001367983 */ /* 0x000f220000300800 */
[----:B------:R-:W-:-:S02]  /*1db90*/  IMAD R23, R0, R18, R23 ;  /* 0x0000001200177224 */ /* 0x000fc400078e0217 */
[----:B------:R-:W-:-:S04]  /*1dba0*/  IMAD.HI.U32 R18, R25, R29, RZ ;  /* 0x0000001d19127227 */ /* 0x000fc800078e00ff */
[----:B0-----:R-:W-:Y:S02]  /*1dbb0*/  IMAD.MOV.U32 R2, RZ, RZ, R12 ;  /* 0x000000ffff027224 */ /* 0x001fe400078e000c */
[----:B------:R-:W-:Y:S02]  /*1dbc0*/  IMAD.MOV R18, RZ, RZ, -R18 ;  /* 0x000000ffff127224 */ /* 0x000fe400078e0a12 */
[----:B------:R-:W-:Y:S02]  /*1dbd0*/  @!P2 IMAD.MOV R2, RZ, RZ, -R2 ;  /* 0x000000ffff02a224 */ /* 0x000fe400078e0a02 */
[----:B------:R-:W-:-:S03]  /*1dbe0*/  IMAD R29, R0, R18, R29 ;  /* 0x00000012001d7224 */ /* 0x000fc600078e021d */
[----:B------:R0:W-:Y:S01]  /*1dbf0*/  STL [R1+0x16c], R2 ;  /* 0x00016c0201007387 */ /* 0x0001e20000100800 */
[----:B-----5:R-:W-:Y:S02]  /*1dc00*/  IABS R18, R55 ;  /* 0x0000003700127213 */ /* 0x020fe40000000000 */
[----:B------:R-:W-:Y:S02]  /*1dc10*/  ISETP.GE.AND P2, PT, R55, RZ, PT ;  /* 0x000000ff3700720c */ /* 0x000fe40003f46270 */
[----:B------:R-:W5:Y:S01]  /*1dc20*/  LDL.LU R55, [R1+0x1698] ;  /* 0x0016980001377983 */ /* 0x000f620000300800 */
[C---:B------:R-:W-:Y:S02]  /*1dc30*/  ISETP.GT.U32.AND P3, PT, R0.reuse, R23, PT ;  /* 0x000000170000720c */ /* 0x040fe40003f64070 */
[----:B------:R-:W-:-:S11]  /*1dc40*/  ISETP.GT.U32.AND P6, PT, R0, R29, PT ;  /* 0x0000001d0000720c */ /* 0x000fd60003fc4070 */
[----:B------:R-:W-:-:S05]  /*1dc50*/  @!P3 IMAD.IADD R23, R23, 0x1, -R0 ;  /* 0x000000011717b824 */ /* 0x000fca00078e0a00 */
[----:B------:R-:W-:Y:S01]  /*1dc60*/  ISETP.GT.U32.AND P3, PT, R0, R23, PT ;  /* 0x000000170000720c */ /* 0x000fe20003f64070 */
[----:B------:R-:W-:Y:S02]  /*1dc70*/  @!P6 IMAD.IADD R29, R29, 0x1, -R0 ;  /* 0x000000011d1de824 */ /* 0x000fe400078e0a00 */
[----:B------:R-:W-:-:S04]  /*1dc80*/  IMAD.HI.U32 R14, R25, R16, RZ ;  /* 0x00000010190e7227 */ /* 0x000fc800078e00ff */
[----:B------:R-:W-:-:S06]  /*1dc90*/  IMAD.HI.U32 R27, R25, R20, RZ ;  /* 0x00000014191b7227 */ /* 0x000fcc00078e00ff */
[----:B------:R-:W-:-:S04]  /*1dca0*/  @!P3 IMAD.IADD R23, R23, 0x1, -R0 ;  /* 0x000000011717b824 */ /* 0x000fc800078e0a00 */
[----:B0-----:R-:W-:Y:S01]  /*1dcb0*/  IMAD.MOV.U32 R2, RZ, RZ, R23 ;  /* 0x000000ffff027224 */ /* 0x001fe200078e0017 */
[C---:B------:R-:W-:Y:S01]  /*1dcc0*/  ISETP.GT.U32.AND P6, PT, R0.reuse, R29, PT ;  /* 0x0000001d0000720c */ /* 0x040fe20003fc4070 */
[----:B------:R-:W-:Y:S02]  /*1dcd0*/  IMAD.MOV R14, RZ, RZ, -R14 ;  /* 0x000000ffff0e7224 */ /* 0x000fe400078e0a0e */
[----:B------:R-:W-:Y:S02]  /*1dce0*/  @!P4 IMAD.MOV R2, RZ, RZ, -R2 ;  /* 0x000000ffff02c224 */ /* 0x000fe400078e0a02 */
[----:B------:R-:W-:Y:S02]  /*1dcf0*/  IMAD.MOV R27, RZ, RZ, -R27 ;  /* 0x000000ffff1b7224 */ /* 0x000fe400078e0a1b */
[C---:B------:R-:W-:Y:S01]  /*1dd00*/  IMAD R16, R0.reuse, R14, R16 ;  /* 0x0000000e00107224 */ /* 0x040fe200078e0210 */
[----:B------:R0:W-:Y:S01]  /*1dd10*/  STL [R1+0x174], R2 ;  /* 0x0001740201007387 */ /* 0x0001e20000100800 */
[----:B------:R-:W-:-:S02]  /*1dd20*/  IMAD R20, R0, R27, R20 ;  /* 0x0000001b00147224 */ /* 0x000fc400078e0214 */
[----:B------:R-:W-:-:S03]  /*1dd30*/  IMAD.HI.U32 R27, R25, R18, RZ ;  /* 0x00000012191b7227 */ /* 0x000fc600078e00ff */
[C---:B------:R-:W-:Y:S01]  /*1dd40*/  ISETP.GT.U32.AND P3, PT, R0.reuse, R20, PT ;  /* 0x000000140000720c */ /* 0x040fe20003f64070 */
[----:B------:R-:W-:Y:S02]  /*1dd50*/  IMAD.MOV R12, RZ, RZ, -R27 ;  /* 0x000000ffff0c7224 */ /* 0x000fe400078e0a1b */
[----:B------:R-:W-:Y:S01]  /*1dd60*/  @!P6 IMAD.IADD R29, R29, 0x1, -R0 ;  /* 0x000000011d1de824 */ /* 0x000fe200078e0a00 */
[C---:B------:R-:W-:Y:S01]  /*1dd70*/  ISETP.GT.U32.AND P6, PT, R0.reuse, R16, PT ;  /* 0x000000100000720c */ /* 0x040fe20003fc4070 */
[----:B------:R-:W-:Y:S02]  /*1dd80*/  IMAD R18, R0, R12, R18 ;  /* 0x0000000c00127224 */ /* 0x000fe400078e0212 */
[----:B0-----:R-:W-:-:S04]  /*1dd90*/  IMAD.MOV.U32 R2, RZ, RZ, R29 ;  /* 0x000000ffff027224 */ /* 0x001fc800078e001d */
[----:B------:R-:W-:Y:S01]  /*1dda0*/  @!P0 IMAD.MOV R2, RZ, RZ, -R2 ;  /* 0x000000ffff028224 */ /* 0x000fe200078e0a02 */
[----:B------:R-:W-:Y:S01]  /*1ddb0*/  ISETP.GT.U32.AND P0, PT, R0, R18, PT ;  /* 0x000000120000720c */ /* 0x000fe20003f04070 */
[----:B------:R-:W-:-:S05]  /*1ddc0*/  @!P3 IMAD.IADD R20, R20, 0x1, -R0 ;  /* 0x000000011414b824 */ /* 0x000fca00078e0a00 */
[----:B------:R-:W-:Y:S01]  /*1ddd0*/  ISETP.GT.U32.AND P3, PT, R0, R20, PT ;  /* 0x000000140000720c */ /* 0x000fe20003f64070 */
[----:B------:R-:W-:-:S06]  /*1dde0*/  @!P6 IMAD.IADD R16, R16, 0x1, -R0 ;  /* 0x000000011010e824 */ /* 0x000fcc00078e0a00 */
[----:B------:R-:W-:Y:S01]  /*1ddf0*/  @!P0 IMAD.IADD R18, R18, 0x1, -R0 ;  /* 0x0000000112128824 */ /* 0x000fe200078e0a00 */
[----:B------:R-:W-:-:S05]  /*1de00*/  ISETP.GT.U32.AND P0, PT, R0, R16, PT ;  /* 0x000000100000720c */ /* 0x000fca0003f04070 */
[----:B------:R-:W-:-:S08]  /*1de10*/  @!P3 IMAD.IADD R20, R20, 0x1, -R0 ;  /* 0x000000011414b824 */ /* 0x000fd000078e0a00 */
[----:B------:R-:W-:Y:S01]  /*1de20*/  @!P0 IMAD.IADD R16, R16, 0x1, -R0 ;  /* 0x0000000110108824 */ /* 0x000fe200078e0a00 */
[----:B--2---:R-:W-:Y:S02]  /*1de30*/  ISETP.GE.AND P4, PT, R52, RZ, PT ;  /* 0x000000ff3400720c */ /* 0x004fe40003f86270 */
[----:B------:R-:W-:Y:S02]  /*1de40*/  IABS R14, R52 ;  /* 0x00000034000e7213 */ /* 0x000fe40000000000 */
[----:B------:R-:W2:Y:S01]  /*1de50*/  LDL.LU R52, [R1+0x169c] ;  /* 0x00169c0001347983 */ /* 0x000ea20000300800 */
[----:B------:R-:W-:-:S03]  /*1de60*/  IABS R12, R42 ;  /* 0x0000002a000c7213 */ /* 0x000fc60000000000 */
[----:B------:R0:W-:Y:S04]  /*1de70*/  STL [R1+0x170], R2 ;  /* 0x0001700201007387 */ /* 0x0001e80000100800 */
[----:B------:R-:W2:Y:S04]  /*1de80*/  LDL.LU R51, [R1+0x16a0] ;  /* 0x0016a00001337983 */ /* 0x000ea80000300800 */
[----:B------:R-:W2:Y:S01]  /*1de90*/  LDL.LU R44, [R1+0x16a4] ;  /* 0x0016a400012c7983 */ /* 0x000ea20000300800 */
[----:B------:R-:W-:-:S04]  /*1dea0*/  IMAD.HI.U32 R27, R25, R12, RZ ;  /* 0x0000000c191b7227 */ /* 0x000fc800078e00ff */
[----:B------:R-:W-:Y:S02]  /*1deb0*/  IMAD.MOV R27, RZ, RZ, -R27 ;  /* 0x000000ffff1b7224 */ /* 0x000fe400078e0a1b */
[----:B0-----:R-:W-:Y:S02]  /*1dec0*/  IMAD.MOV.U32 R2, RZ, RZ, R20 ;  /* 0x000000ffff027224 */ /* 0x001fe400078e0014 */
[----:B------:R-:W-:Y:S02]  /*1ded0*/  IMAD R12, R0, R27, R12 ;  /* 0x0000001b000c7224 */ /* 0x000fe400078e020c */
[----:B------:R-:W-:-:S03]  /*1dee0*/  @!P1 IMAD.MOV R2, RZ, RZ, -R2 ;  /* 0x000000ffff029224 */ /* 0x000fc600078e0a02 */
[----:B------:R-:W-:Y:S02]  /*1def0*/  ISETP.GT.U32.AND P0, PT, R0, R12, PT ;  /* 0x0000000c0000720c */ /* 0x000fe40003f04070 */
[----:B------:R0:W-:Y:S01]  /*1df00*/  STL [R1+0x164], R2 ;  /* 0x0001640201007387 */ /* 0x0001e20000100800 */
[----:B------:R-:W-:-:S03]  /*1df10*/  ISETP.GE.AND P3, PT, R42, RZ, PT ;  /* 0x000000ff2a00720c */ /* 0x000fc60003f66270 */
[----:B------:R-:W2:Y:S01]  /*1df20*/  LDL.LU R42, [R1+0x16a8] ;  /* 0x0016a800012a7983 */ /* 0x000ea20000300800 */
[----:B0-----:R-:W-:-:S04]  /*1df30*/  IMAD.MOV.U32 R2, RZ, RZ, R16 ;  /* 0x000000ffff027224 */ /* 0x001fc800078e0010 */
[----:B------:R-:W-:Y:S02]  /*1df40*/  @!P5 IMAD.MOV R2, RZ, RZ, -R2 ;  /* 0x000000ffff02d224 */ /* 0x000fe400078e0a02 */
[----:B------:R-:W-:-:S03]  /*1df50*/  @!P0 IMAD.IADD R12, R12, 0x1, -R0 ;  /* 0x000000010c0c8824 */ /* 0x000fc600078e0a00 */
[----:B------:R0:W-:Y:S01]  /*1df60*/  STL [R1+0x15c], R2 ;  /* 0x00015c0201007387 */ /* 0x0001e20000100800 */
[----:B---3--:R-:W-:Y:S02]  /*1df70*/  IABS R33, R53 ;  /* 0x0000003500217213 */ /* 0x008fe40000000000 */
[----:B------:R-:W-:Y:S02]  /*1df80*/  ISETP.GE.AND P0, PT, R53, RZ, PT ;  /* 0x000000ff3500720c */ /* 0x000fe40003f06270 */
[----:B------:R-:W3:Y:S01]  /*1df90*/  LDL.LU R53, [R1+0x16ac] ;  /* 0x0016ac0001357983 */ /* 0x000ee20000300800 */
[----:B------:R-:W-:Y:S01]  /*1dfa0*/  IMAD.HI.U32 R23, R25, R14, RZ ;  /* 0x0000000e19177227 */ /* 0x000fe200078e00ff */
[----:B------:R-:W-:-:S03]  /*1dfb0*/  IABS R31, R61 ;  /* 0x0000003d001f7213 */ /* 0x000fc60000000000 */
[----:B------:R-:W-:Y:S01]  /*1dfc0*/  IMAD.MOV R23, RZ, RZ, -R23 ;  /* 0x000000ffff177224 */ /* 0x000fe200078e0a17 */
[----:B------:R-:W-:-:S03]  /*1dfd0*/  ISETP.GT.U32.AND P1, PT, R0, R18, PT ;  /* 0x000000120000720c */ /* 0x000fc60003f24070 */
[----:B------:R-:W-:Y:S02]  /*1dfe0*/  IMAD R14, R0, R23, R14 ;  /* 0x00000017000e7224 */ /* 0x000fe400078e020e */
[----:B------:R-:W-:-:S03]  /*1dff0*/  IMAD.HI.U32 R23, R25, R31, RZ ;  /* 0x0000001f19177227 */ /* 0x000fc600078e00ff */
[----:B------:R-:W-:Y:S01]  /*1e000*/  ISETP.GT.U32.AND P6, PT, R0, R14, PT ;  /* 0x0000000e0000720c */ /* 0x000fe20003fc4070 */
[----:B------:R-:W-:-:S04]  /*1e010*/  IMAD.MOV R23, RZ, RZ, -R23 ;  /* 0x000000ffff177224 */ /* 0x000fc800078e0a17 */
[----:B------:R-:W-:Y:S02]  /*1e020*/  IMAD R31, R0, R23, R31 ;  /* 0x00000017001f7224 */ /* 0x000fe400078e021f */
[----:B------:R-:W-:-:S03]  /*1e030*/  @!P1 IMAD.IADD R18, R18, 0x1, -R0 ;  /* 0x0000000112129824 */ /* 0x000fc600078e0a00 */
[----:B------:R-:W-:-:S03]  /*1e040*/  ISETP.GT.U32.AND P1, PT, R0, R31, PT ;  /* 0x0000001f0000720c */ /* 0x000fc60003f24070 */
[----:B------:R-:W-:-:S05]  /*1e050*/  @!P6 IMAD.IADD R14, R14, 0x1, -R0 ;  /* 0x000000010e0ee824 */ /* 0x000fca00078e0a00 */
[----:B------:R-:W-:Y:S01]  /*1e060*/  ISETP.GT.U32.AND P6, PT, R0, R14, PT ;  /* 0x0000000e0000720c */ /* 0x000fe20003fc4070 */
[----:B0-----:R-:W-:-:S04]  /*1e070*/  IMAD.MOV.U32 R2, RZ, RZ, R18 ;  /* 0x000000ffff027224 */ /* 0x001fc800078e0012 */
[----:B------:R-:W-:Y:S02]  /*1e080*/  @!P1 IMAD.IADD R31, R31, 0x1, -R0 ;  /* 0x000000011f1f9824 */ /* 0x000fe400078e0a00 */
[----:B------:R-:W-:-:S03]  /*1e090*/  @!P2 IMAD.MOV R2, RZ, RZ, -R2 ;  /* 0x000000ffff02a224 */ /* 0x000fc600078e0a02 */
[----:B------:R-:W-:-:S03]  /*1e0a0*/  ISETP.GT.U32.AND P2, PT, R0, R31, PT ;  /* 0x0000001f0000720c */ /* 0x000fc60003f44070 */
[----:B------:R-:W-:Y:S01]  /*1e0b0*/  @!P6 IMAD.IADD R14, R14, 0x1, -R0 ;  /* 0x000000010e0ee824 */ /* 0x000fe200078e0a00 */
[----:B------:R0:W-:Y:S01]  /*1e0c0*/  STL [R1+0x154], R2 ;  /* 0x0001540201007387 */ /* 0x0001e20000100800 */
[----:B----4-:R-:W-:Y:S02]  /*1e0d0*/  IABS R29, R54 ;  /* 0x00000036001d7213 */ /* 0x010fe40000000000 */
[----:B0-----:R-:W-:-:S04]  /*1e0e0*/  IMAD.MOV.U32 R2, RZ, RZ, R14 ;  /* 0x000000ffff027224 */ /* 0x001fc800078e000e */
[----:B------:R-:W-:Y:S02]  /*1e0f0*/  @!P4 IMAD.MOV R2, RZ, RZ, -R2 ;  /* 0x000000ffff02c224 */ /* 0x000fe400078e0a02 */
[----:B------:R-:W-:Y:S01]  /*1e100*/  @!P2 IMAD.IADD R31, R31, 0x1, -R0 ;  /* 0x000000011f1fa824 */ /* 0x000fe200078e0a00 */
[----:B------:R-:W-:Y:S02]  /*1e110*/  ISETP.GE.AND P2, PT, R54, RZ, PT ;  /* 0x000000ff3600720c */ /* 0x000fe40003f46270 */
[----:B------:R0:W-:Y:S04]  /*1e120*/  STL [R1+0x158], R2 ;  /* 0x0001580201007387 */ /* 0x0001e80000100800 */
[----:B------:R-:W4:Y:S01]  /*1e130*/  LDL.LU R54, [R1+0x16b0] ;  /* 0x0016b00001367983 */ /* 0x000f220000300800 */
[----:B-----5:R-:W-:-:S05]  /*1e140*/  IABS R35, R55 ;  /* 0x0000003700237213 */ /* 0x020fca0000000000 */
[----:B------:R-:W-:-:S04]  /*1e150*/  IMAD.MOV.U32 R20, RZ, RZ, R35 ;  /* 0x000000ffff147224 */ /* 0x000fc800078e0023 */
[----:B------:R-:W-:-:S04]  /*1e160*/  IMAD.HI.U32 R35, R25, R20, RZ ;  /* 0x0000001419237227 */ /* 0x000fc800078e00ff */
[----:B------:R-:W-:-:S04]  /*1e170*/  IMAD.MOV R35, RZ, RZ, -R35 ;  /* 0x000000ffff237224 */ /* 0x000fc800078e0a23 */
[----:B------:R-:W-:-:S05]  /*1e180*/  IMAD R20, R0, R35, R20 ;  /* 0x0000002300147224 */ /* 0x000fca00078e0214 */
[----:B------:R-:W-:-:S13]  /*1e190*/  ISETP.GT.U32.AND P4, PT, R0, R20, PT ;  /* 0x000000140000720c */ /* 0x000fda0003f84070 */
[----:B------:R-:W-:Y:S01]  /*1e1a0*/  @!P4 IMAD.IADD R20, R20, 0x1, -R0 ;  /* 0x000000011414c824 */ /* 0x000fe200078e0a00 */
[----:B------:R-:W-:Y:S02]  /*1e1b0*/  ISETP.GE.AND P4, PT, R55, RZ, PT ;  /* 0x000000ff3700720c */ /* 0x000fe40003f86270 */
[----:B------:R-:W5:Y:S01]  /*1e1c0*/  LDL.LU R55, [R1+0x16b4] ;  /* 0x0016b40001377983 */ /* 0x000f620000300800 */
        /* <DEDUP_REMOVED lines=8> */
[C---:B------:R-:W-:Y:S01]  /*1e250*/  IMAD R29, R0.reuse, R23, R29 ;  /* 0x00000017001d7224 */ /* 0x040fe200078e021d */
[----:B------:R-:W-:-:S04]  /*1e260*/  ISETP.GT.U32.AND P5, PT, R0, R12, PT ;  /* 0x0000000c0000720c */ /* 0x000fc80003fa4070 */
[----:B------:R-:W-:-:S07]  /*1e270*/  ISETP.GT.U32.AND P6, PT, R0, R29, PT ;  /* 0x0000001d0000720c */ /* 0x000fce0003fc4070 */
[--C-:B------:R-:W-:Y:S02]  /*1e280*/  @!P1 IMAD.IADD R33, R33, 0x1, -R0.reuse ;  /* 0x0000000121219824 */ /* 0x100fe400078e0a00 */
[----:B------:R-:W-:Y:S01]  /*1e290*/  @!P5 IMAD.IADD R12, R12, 0x1, -R0 ;  /* 0x000000010c0cd824 */ /* 0x000fe200078e0a00 */
[----:B------:R-:W-:-:S03]  /*1e2a0*/  ISETP.GE.AND P5, PT, R61, RZ, PT ;  /* 0x000000ff3d00720c */ /* 0x000fc60003fa6270 */
[----:B------:R-:W-:Y:S02]  /*1e2b0*/  @!P6 IMAD.IADD R29, R29, 0x1, -R0 ;  /* 0x000000011d1de824 */ /* 0x000fe400078e0a00 */
[----:B------:R-:W-:-:S03]  /*1e2c0*/  IMAD.MOV.U32 R4, RZ, RZ, R12 ;  /* 0x000000ffff047224 */ /* 0x000fc600078e000c */
[----:B------:R-:W-:Y:S01]  /*1e2d0*/  ISETP.GT.U32.AND P6, PT, R0, R29, PT ;  /* 0x0000001d0000720c */ /* 0x000fe20003fc4070 */
[----:B------:R-:W-:Y:S02]  /*1e2e0*/  @!P3 IMAD.MOV R4, RZ, RZ, -R4 ;  /* 0x000000ffff04b224 */ /* 0x000fe400078e0a04 */
[----:B0-----:R-:W-:-:S04]  /*1e2f0*/  IMAD.MOV.U32 R2, RZ, RZ, R33 ;  /* 0x000000ffff027224 */ /* 0x001fc800078e0021 */
[----:B------:R-:W-:-:S06]  /*1e300*/  @!P0 IMAD.MOV R2, RZ, RZ, -R2 ;  /* 0x000000ffff028224 */ /* 0x000fcc00078e0a02 */
[----:B------:R-:W-:Y:S01]  /*1e310*/  @!P6 IMAD.IADD R29, R29, 0x1, -R0 ;  /* 0x000000011d1de824 */ /* 0x000fe200078e0a00 */
[----:B--2---:R-:W-:-:S05]  /*1e320*/  IABS R27, R52 ;  /* 0x00000034001b7213 */ /* 0x004fca0000000000 */
[----:B------:R-:W-:-:S04]  /*1e330*/  IMAD.HI.U32 R16, R25, R27, RZ ;  /* 0x0000001b19107227 */ /* 0x000fc800078e00ff */
[----:B------:R-:W-:-:S04]  /*1e340*/  IMAD.MOV R16, RZ, RZ, -R16 ;  /* 0x000000ffff107224 */ /* 0x000fc800078e0a10 */
[----:B------:R-:W-:-:S05]  /*1e350*/  IMAD R27, R0, R16, R27 ;  /* 0x00000010001b7224 */ /* 0x000fca00078e021b */
[----:B------:R-:W-:Y:S02]  /*1e360*/  ISETP.GT.U32.AND P1, PT, R0, R27, PT ;  /* 0x0000001b0000720c */ /* 0x000fe40003f24070 */
[----:B------:R-:W-:-:S05]  /*1e370*/  IABS R14, R44 ;  /* 0x0000002c000e7213 */ /* 0x000fca0000000000 */
[----:B------:R-:W-:-:S06]  /*1e380*/  IMAD.HI.U32 R35, R25, R14, RZ ;  /* 0x0000000e19237227 */ /* 0x000fcc00078e00ff */
[----:B------:R-:W-:Y:S01]  /*1e390*/  @!P1 IMAD.IADD R27, R27, 0x1, -R0 ;  /* 0x000000011b1b9824 */ /* 0x000fe200078e0a00 */
[----:B------:R-:W-:Y:S02]  /*1e3a0*/  ISETP.GE.AND P1, PT, R52, RZ, PT ;  /* 0x000000ff3400720c */ /* 0x000fe40003f26270 */
[----:B------:R-:W2:Y:S01]  /*1e3b0*/  LDL.LU R52, [R1+0x16b8] ;  /* 0x0016b80001347983 */ /* 0x000ea20000300800 */
[----:B------:R-:W-:-:S03]  /*1e3c0*/  IMAD.MOV R35, RZ, RZ, -R35 ;  /* 0x000000ffff237224 */ /* 0x000fc600078e0a23 */
[----:B------:R0:W-:Y:S01]  /*1e3d0*/  STL [R1+0x120], R4 ;  /* 0x0001200401007387 */ /* 0x0001e20000100800 */
[----:B------:R-:W-:Y:S01]  /*1e3e0*/  IMAD R14, R0, R35, R14 ;  /* 0x00000023000e7224 */ /* 0x000fe200078e020e */
[----:B------:R-:W-:Y:S01]  /*1e3f0*/  IABS R23, R51 ;  /* 0x0000003300177213 */ /* 0x000fe20000000000 */
[----:B0-----:R-:W-:-:S04]  /*1e400*/  IMAD.MOV.U32 R4, RZ, RZ, R31 ;  /* 0x000000ffff047224 */ /* 0x001fc800078e001f */
[----:B------:R-:W-:Y:S01]  /*1e410*/  @!P5 IMAD.MOV R4, RZ, RZ, -R4 ;  /* 0x000000ffff04d224 */ /* 0x000fe200078e0a04 */
[----:B------:R-:W-:Y:S01]  /*1e420*/  ISETP.GT.U32.AND P5, PT, R0, R14, PT ;  /* 0x0000000e0000720c */ /* 0x000fe20003fa4070 */
[----:B------:R0:W-:Y:S01]  /*1e430*/  STL [R1+0x130], R2 ;  /* 0x0001300201007387 */ /* 0x0001e20000100800 */
[----:B------:R-:W-:-:S04]  /*1e440*/  IMAD.HI.U32 R16, R25, R23, RZ ;  /* 0x0000001719107227 */ /* 0x000fc800078e00ff */
[----:B------:R-:W-:Y:S02]  /*1e450*/  IMAD.MOV R16, RZ, RZ, -R16 ;  /* 0x000000ffff107224 */ /* 0x000fe400078e0a10 */
[----:B0-----:R-:W-:-:S04]  /*1e460*/  IMAD.MOV.U32 R2, RZ, RZ, R29 ;  /* 0x000000ffff027224 */ /* 0x001fc800078e001d */
[----:B------:R-:W-:Y:S01]  /*1e470*/  @!P2 IMAD.MOV R2, RZ, RZ, -R2 ;  /* 0x000000ffff02a224 */ /* 0x000fe200078e0a02 */
[----:B------:R0:W-:Y:S01]  /*1e480*/  STL [R1+0x138], R4 ;  /* 0x0001380401007387 */ /* 0x0001e20000100800 */
[----:B------:R-:W-:Y:S01]  /*1e490*/  IMAD R23, R0, R16, R23 ;  /* 0x0000001000177224 */ /* 0x000fe200078e0217 */
[----:B---3--:R-:W-:Y:S01]  /*1e4a0*/  IABS R16, R53 ;  /* 0x0000003500107213 */ /* 0x008fe20000000000 */
[----:B------:R-:W-:Y:S01]  /*1e4b0*/  @!P5 IMAD.IADD R14, R14, 0x1, -R0 ;  /* 0x000000010e0ed824 */ /* 0x000fe200078e0a00 */
[----:B------:R1:W-:Y:S01]  /*1e4c0*/  STL [R1+0x150], R2 ;  /* 0x0001500201007387 */ /* 0x0003e20000100800 */
[----:B------:R-:W-:-:S03]  /*1e4d0*/  ISETP.GE.AND P5, PT, R53, RZ, PT ;  /* 0x000000ff3500720c */ /* 0x000fc60003fa6270 */
[----:B------:R-:W3:Y:S01]  /*1e4e0*/  LDL.LU R53, [R1+0x16bc] ;  /* 0x0016bc0001357983 */ /* 0x000ee20000300800 */
[C---:B------:R-:W-:Y:S02]  /*1e4f0*/  ISETP.GT.U32.AND P3, PT, R0.reuse, R20, PT ;  /* 0x000000140000720c */ /* 0x040fe40003f64070 */
[----:B------:R-:W-:-:S11]  /*1e500*/  ISETP.GT.U32.AND P6, PT, R0, R23, PT ;  /* 0x000000170000720c */ /* 0x000fd60003fc4070 */
[--C-:B------:R-:W-:Y:S01]  /*1e510*/  @!P3 IMAD.IADD R20, R20, 0x1, -R0.reuse ;  /* 0x000000011414b824 */ /* 0x100fe200078e0a00 */
[----:B------:R-:W-:Y:S02]  /*1e520*/  ISETP.GE.AND P3, PT, R44, RZ, PT ;  /* 0x000000ff2c00720c */ /* 0x000fe40003f66270 */
[----:B------:R-:W3:Y:S01]  /*1e530*/  LDL.LU R44, [R1+0x16c0] ;  /* 0x0016c000012c7983 */ /* 0x000ee20000300800 */
[----:B------:R-:W-:Y:S01]  /*1e540*/  @!P6 IMAD.IADD R23, R23, 0x1, -R0 ;  /* 0x000000011717e824 */ /* 0x000fe200078e0a00 */
[----:B------:R-:W-:Y:S02]  /*1e550*/  IABS R18, R42 ;  /* 0x0000002a00127213 */ /* 0x000fe40000000000 */
[----:B------:R-:W3:Y:S02]  /*1e560*/  LDL.LU R56, [R1+0x17f0] ;  /* 0x0017f00001387983 */ /* 0x000ee40000300800 */
[C---:B------:R-:W-:Y:S02]  /*1e570*/  ISETP.GT.U32.AND P6, PT, R0.reuse, R23, PT ;  /* 0x000000170000720c */ /* 0x040fe40003fc4070 */
[----:B------:R-:W-:-:S11]  /*1e580*/  ISETP.GT.U32.AND P0, PT, R0, R27, PT ;  /* 0x0000001b0000720c */ /* 0x000fd60003f04070 */
[--C-:B------:R-:W-:Y:S01]  /*1e590*/  @!P6 IMAD.IADD R23, R23, 0x1, -R0.reuse ;  /* 0x000000011717e824 */ /* 0x100fe200078e0a00 */
[----:B------:R-:W-:Y:S02]  /*1e5a0*/  ISETP.GE.AND P6, PT, R42, RZ, PT ;  /* 0x000000ff2a00720c */ /* 0x000fe40003fc6270 */
[----:B------:R-:W3:Y:S01]  /*1e5b0*/  LDL.LU R42, [R1+0x16c4] ;  /* 0x0016c400012a7983 */ /* 0x000ee20000300800 */
[----:B------:R-:W-:Y:S02]  /*1e5c0*/  @!P0 IMAD.IADD R27, R27, 0x1, -R0 ;  /* 0x000000011b1b8824 */ /* 0x000fe400078e0a00 */
[----:B0-----:R-:W-:Y:S01]  /*1e5d0*/  IMAD.MOV.U32 R4, RZ, RZ, R20 ;  /* 0x000000ffff047224 */ /* 0x001fe200078e0014 */
[----:B------:R-:W-:Y:S01]  /*1e5e0*/  ISETP.GE.AND P2, PT, R51, RZ, PT ;  /* 0x000000ff3300720c */ /* 0x000fe20003f46270 */
[----:B-1----:R-:W-:Y:S02]  /*1e5f0*/  IMAD.MOV.U32 R2, RZ, RZ, R27 ;  /* 0x000000ffff027224 */ /* 0x002fe400078e001b */
[----:B------:R-:W-:-:S02]  /*1e600*/  @!P4 IMAD.MOV R4, RZ, RZ, -R4 ;  /* 0x000000ffff04c224 */ /* 0x000fc400078e0a04 */
[----:B------:R-:W-:-:S03]  /*1e610*/  @!P1 IMAD.MOV R2, RZ, RZ, -R2 ;  /* 0x000000ffff029224 */ /* 0x000fc600078e0a02 */
[----:B------:R-:W-:Y:S01]  /*1e620*/  STL [R1+0x148], R4 ;  /* 0x0001480401007387 */ /* 0x000fe20000100800 */
[----:B------:R-:W-:-:S03]  /*1e630*/  IMAD.HI.U32 R12, R25, R18, RZ ;  /* 0x00000012190c7227 */ /* 0x000fc600078e00ff */
[----:B------:R0:W-:Y:S01]  /*1e640*/  STL [R1+0x13c], R2 ;  /* 0x00013c0201007387 */ /* 0x0001e20000100800 */
[----:B------:R-:W-:Y:S02]  /*1e650*/  IMAD.MOV R12, RZ, RZ, -R12 ;  /* 0x000000ffff0c7224 */ /* 0x000fe400078e0a0c */
[----:B0-----:R-:W-:-:S04]  /*1e660*/  IMAD.MOV.U32 R2, RZ, RZ, R23 ;  /* 0x000000ffff027224 */ /* 0x001fc800078e0017 */
[----:B------:R-:W-:Y:S01]  /*1e670*/  @!P2 IMAD.MOV R2, RZ, RZ, -R2 ;  /* 0x000000ffff02a224 */ /* 0x000fe200078e0a02 */
[----:B----4-:R-:W-:Y:S01]  /*1e680*/  ISETP.GE.AND P2, PT, R54, RZ, PT ;  /* 0x000000ff3600720c */ /* 0x010fe20003f46270 */
[C---:B------:R-:W-:Y:S01]  /*1e690*/  IMAD R18, R0.reuse, R12, R18 ;  /* 0x0000000c00127224 */ /* 0x040fe200078e0212 */
[----:B------:R-:W-:Y:S02]  /*1e6a0*/  IABS R12, R54 ;  /* 0x00000036000c7213 */ /* 0x000fe40000000000 */
[----:B------:R0:W-:Y:S04]  /*1e6b0*/  STL [R1+0x134], R2 ;  /* 0x0001340201007387 */ /* 0x0001e80000100800 */
[----:B------:R-:W4:Y:S01]  /*1e6c0*/  LDL.LU R54, [R1+0x16c8] ;  /* 0x0016c80001367983 */ /* 0x000f220000300800 */
[----:B------:R-:W-:-:S13]  /*1e6d0*/  ISETP.GT.U32.AND P0, PT, R0, R18, PT ;  /* 0x000000120000720c */ /* 0x000fda0003f04070 */
[----:B------:R-:W-:Y:S01]  /*1e6e0*/  @!P0 IMAD.IADD R18, R18, 0x1, -R0 ;  /* 0x0000000112128824 */ /* 0x000fe200078e0a00 */
[----:B------:R-:W-:-:S04]  /*1e6f0*/  ISETP.GT.U32.AND P0, PT, R0, R14, PT ;  /* 0x0000000e0000720c */ /* 0x000fc80003f04070 */
[----:B------:R-:W-:-:S09]  /*1e700*/  ISETP.GT.U32.AND P1, PT, R0, R18, PT ;  /* 0x000000120000720c */ /* 0x000fd20003f24070 */
[----:B------:R-:W-:-:S04]  /*1e710*/  @!P0 IMAD.IADD R14, R14, 0x1, -R0 ;  /* 0x000000010e0e8824 */ /* 0x000fc800078e0a00 */
        /* <DEDUP_REMOVED lines=15> */
[----:B------:R-:W-:-:S05]  /*1e810*/  @!P4 IMAD.IADD R16, R16, 0x1, -R0 ;  /* 0x000000011010c824 */ /* 0x000fca00078e0a00 */
[----:B------:R-:W-:Y:S01]  /*1e820*/  ISETP.GT.U32.AND P3, PT, R0, R16, PT ;  /* 0x000000100000720c */ /* 0x000fe20003f64070 */
[----:B------:R-:W-:-:S05]  /*1e830*/  @!P0 IMAD.IADD R12, R12, 0x1, -R0 ;  /* 0x000000010c0c8824 */ /* 0x000fca00078e0a00 */
[----:B------:R-:W-:Y:S01]  /*1e840*/  ISETP.GT.U32.AND P0, PT, R0, R12, PT ;  /* 0x0000000c0000720c */ /* 0x000fe20003f04070 */
[----:B0-----:R-:W-:-:S06]  /*1e850*/  IMAD.MOV.U32 R2, RZ, RZ, R18 ;  /* 0x000000ffff027224 */ /* 0x001fcc00078e0012 */
[----:B------:R-:W-:Y:S02]  /*1e860*/  @!P3 IMAD.IADD R16, R16, 0x1, -R0 ;  /* 0x000000011010b824 */ /* 0x000fe400078e0a00 */
[----:B------:R-:W-:-:S04]  /*1e870*/  @!P6 IMAD.MOV R2, RZ, RZ, -R2 ;  /* 0x000000ffff02e224 */ /* 0x000fc800078e0a02 */
[----:B------:R-:W-:Y:S01]  /*1e880*/  @!P0 IMAD.IADD R12, R12, 0x1, -R0 ;  /* 0x000000010c0c8824 */ /* 0x000fe200078e0a00 */
[----:B------:R0:W-:Y:S01]  /*1e890*/  STL [R1+0x324], R2 ;  /* 0x0003240201007387 */ /* 0x0001e20000100800 */
[----:B------:R-:W-:-:S04]  /*1e8a0*/  IMAD.HI.U32 R23, R25, R33, RZ ;  /* 0x0000002119177227 */ /* 0x000fc800078e00ff */
[----:B0-----:R-:W-:Y:S02]  /*1e8b0*/  IMAD.MOV.U32 R2, RZ, RZ, R16 ;  /* 0x000000ffff027224 */ /* 0x001fe400078e0010 */
[----:B------:R-:W-:Y:S02]  /*1e8c0*/  IMAD.MOV R23, RZ, RZ, -R23 ;  /* 0x000000ffff177224 */ /* 0x000fe400078e0a17 */
[----:B------:R-:W-:Y:S02]  /*1e8d0*/  @!P5 IMAD.MOV R2, RZ, RZ, -R2 ;  /* 0x000000ffff02d224 */ /* 0x000fe400078e0a02 */
[----:B------:R-:W-:-:S05]  /*1e8e0*/  IMAD R33, R0, R23, R33 ;  /* 0x0000001700217224 */ /* 0x000fca00078e0221 */
[----:B------:R-:W-:Y:S02]  /*1e8f0*/  ISETP.GT.U32.AND P6, PT, R0, R33, PT ;  /* 0x000000210000720c */ /* 0x000fe40003fc4070 */
[----:B--2---:R-:W-:-:S05]  /*1e900*/  IABS R31, R52 ;  /* 0x00000034001f7213 */ /* 0x004fca0000000000 */
[----:B------:R-:W-:-:S04]  /*1e910*/  IMAD.HI.U32 R20, R25, R31, RZ ;  /* 0x0000001f19147227 */ /* 0x000fc800078e00ff */
[----:B------:R-:W-:-:S04]  /*1e920*/  IMAD.MOV R20, RZ, RZ, -R20 ;  /* 0x000000ffff147224 */ /* 0x000fc800078e0a14 */
[----:B------:R-:W-:-:S05]  /*1e930*/  IMAD R31, R0, R20, R31 ;  /* 0x00000014001f7224 */ /* 0x000fca00078e021f */
[----:B------:R-:W-:-:S13]  /*1e940*/  ISETP.GT.U32.AND P3, PT, R0, R31, PT ;  /* 0x0000001f0000720c */ /* 0x000fda0003f64070 */
[----:B------:R-:W-:Y:S01]  /*1e950*/  @!P3 IMAD.IADD R31, R31, 0x1, -R0 ;  /* 0x000000011f1fb824 */ /* 0x000fe200078e0a00 */
[----:B---3--:R-:W-:Y:S02]  /*1e960*/  IABS R29, R53 ;  /* 0x00000035001d7213 */ /* 0x008fe40000000000 */
[----:B------:R-:W-:Y:S02]  /*1e970*/  ISETP.GE.AND P0, PT, R53, RZ, PT ;  /* 0x000000ff3500720c */ /* 0x000fe40003f06270 */
[----:B------:R-:W2:Y:S01]  /*1e980*/  LDL.LU R53, [R1+0x16d0] ;  /* 0x0016d00001357983 */ /* 0x000ea20000300800 */
[----:B------:R-:W-:-:S03]  /*1e990*/  ISETP.GT.U32.AND P5, PT, R0, R31, PT ;  /* 0x0000001f0000720c */ /* 0x000fc60003fa4070 */
[----:B------:R0:W-:Y:S04]  /*1e9a0*/  STL [R1+0x12c], R2 ;  /* 0x00012c0201007387 */ /* 0x0001e80000100800 */
[----:B------:R-:W3:Y:S04]  /*1e9b0*/  LDL.LU R61, [R1+0x16d4] ;  /* 0x0016d400013d7983 */ /* 0x000ee80000300800 */
[----:B------:R-:W3:Y:S01]  /*1e9c0*/  LDL.LU R51, [R1+0x16d8] ;  /* 0x0016d80001337983 */ /* 0x000ee20000300800 */
[----:B0-----:R-:W-:-:S04]  /*1e9d0*/  IMAD.MOV.U32 R2, RZ, RZ, R12 ;  /* 0x000000ffff027224 */ /* 0x001fc800078e000c */
[----:B------:R-:W-:Y:S01]  /*1e9e0*/  @!P2 IMAD.MOV R2, RZ, RZ, -R2 ;  /* 0x000000ffff02a224 */ /* 0x000fe200078e0a02 */
[----:B------:R-:W-:Y:S01]  /*1e9f0*/  IABS R27, R44 ;  /* 0x0000002c001b7213 */ /* 0x000fe20000000000 */
[--C-:B------:R-:W-:Y:S01]  /*1ea00*/  @!P5 IMAD.IADD R31, R31, 0x1, -R0.reuse ;  /* 0x000000011f1fd824 */ /* 0x100fe200078e0a00 */
[----:B------:R-:W-:Y:S02]  /*1ea10*/  ISETP.GE.AND P5, PT, R44, RZ, PT ;  /* 0x000000ff2c00720c */ /* 0x000fe40003fa6270 */
[----:B------:R0:W-:Y:S04]  /*1ea20*/  STL [R1+0x124], R2 ;  /* 0x0001240201007387 */ /* 0x0001e80000100800 */
[----:B------:R-:W3:Y:S01]  /*1ea30*/  LDL.LU R44, [R1+0x16dc] ;  /* 0x0016dc00012c7983 */ /* 0x000ee20000300800 */
[----:B------:R-:W-:-:S02]  /*1ea40*/  @!P6 IMAD.IADD R33, R33, 0x1, -R0 ;  /* 0x000000012121e824 */ /* 0x000fc400078e0a00 */
[----:B------:R-:W-:-:S03]  /*1ea50*/  IMAD.HI.U32 R23, R25, R29, RZ ;  /* 0x0000001d19177227 */ /* 0x000fc600078e00ff */
[----:B------:R-:W-:Y:S01]  /*1ea60*/  ISETP.GT.U32.AND P6, PT, R0, R33, PT ;  /* 0x000000210000720c */ /* 0x000fe20003fc4070 */
[----:B------:R-:W-:-:S04]  /*1ea70*/  IMAD.MOV R23, RZ, RZ, -R23 ;  /* 0x000000ffff177224 */ /* 0x000fc800078e0a17 */
[----:B------:R-:W-:-:S05]  /*1ea80*/  IMAD R29, R0, R23, R29 ;  /* 0x00000017001d7224 */ /* 0x000fca00078e021d */
[----:B------:R-:W-:-:S03]  /*1ea90*/  ISETP.GT.U32.AND P2, PT, R0, R29, PT ;  /* 0x0000001d0000720c */ /* 0x000fc60003f44070 */
[----:B------:R-:W-:-:S04]  /*1eaa0*/  @!P6 IMAD.IADD R33, R33, 0x1, -R0 ;  /* 0x000000012121e824 */ /* 0x000fc800078e0a00 */
[----:B------:R-:W-:-:S04]  /*1eab0*/  IMAD.MOV.U32 R4, RZ, RZ, R33 ;  /* 0x000000ffff047224 */ /* 0x000fc800078e0021 */
[----:B------:R-:W-:Y:S01]  /*1eac0*/  @!P1 IMAD.MOV R4, RZ, RZ, -R4 ;  /* 0x000000ffff049224 */ /* 0x000fe200078e0a04 */
[----:B------:R-:W-:Y:S01]  /*1ead0*/  IABS R14, R42 ;  /* 0x0000002a000e7213 */ /* 0x000fe20000000000 */
[----:B------:R-:W-:Y:S01]  /*1eae0*/  @!P2 IMAD.IADD R29, R29, 0x1, -R0 ;  /* 0x000000011d1da824 */ /* 0x000fe200078e0a00 */
[----:B------:R-:W-:Y:S02]  /*1eaf0*/  ISETP.GE.AND P2, PT, R42, RZ, PT ;  /* 0x000000ff2a00720c */ /* 0x000fe40003f46270 */
[----:B------:R-:W-:Y:S04]  /*1eb00*/  STL [R1+0x11c], R4 ;  /* 0x00011c0401007387 */ /* 0x000fe80000100800 */
[----:B------:R-:W3:Y:S01]  /*1eb10*/  LDL.LU R42, [R1+0x16e0] ;  /* 0x0016e000012a7983 */ /* 0x000ee20000300800 */
[----:B------:R-:W-:-:S02]  /*1eb20*/  ISETP.GE.AND P4, PT, R52, RZ, PT ;  /* 0x000000ff3400720c */ /* 0x000fc40003f86270 */
[----:B------:R-:W-:Y:S01]  /*1eb30*/  IABS R52, R56 ;  /* 0x0000003800347213 */ /* 0x000fe20000000000 */
[----:B0-----:R-:W-:-:S04]  /*1eb40*/  IMAD.MOV.U32 R2, RZ, RZ, R31 ;  /* 0x000000ffff027224 */ /* 0x001fc800078e001f */
[----:B------:R-:W-:-:S04]  /*1eb50*/  IMAD.HI.U32 R20, R25, R52, RZ ;  /* 0x0000003419147227 */ /* 0x000fc800078e00ff */
[----:B------:R-:W-:Y:S02]  /*1eb60*/  IMAD.MOV R20, RZ, RZ, -R20 ;  /* 0x000000ffff147224 */ /* 0x000fe400078e0a14 */
[----:B------:R-:W-:Y:S02]  /*1eb70*/  @!P4 IMAD.MOV R2, RZ, RZ, -R2 ;  /* 0x000000ffff02c224 */ /* 0x000fe400078e0a02 */
[----:B------:R-:W-:Y:S01]  /*1eb80*/  IMAD.HI.U32 R18, R25, R27, RZ ;  /* 0x0000001b19127227 */ /* 0x000fe200078e00ff */
[----:B----4-:R-:W-:Y:S02]  /*1eb90*/  IABS R12, R54 ;  /* 0x00000036000c7213 */ /* 0x010fe40000000000 */
[----:B------:R-:W-:Y:S01]  /*1eba0*/  ISETP.GE.AND P4, PT, R54, RZ, PT ;  /* 0x000000ff3600720c */ /* 0x000fe20003f86270 */
[----:B------:R-:W-:Y:S01]  /*1ebb0*/  IMAD R52, R0, R20, R52 ;  /* 0x0000001400347224 */ /* 0x000fe200078e0234 */
[----:B------:R0:W-:Y:S01]  /*1ebc0*/  STL [R1+0x2dc], R2 ;  /* 0x0002dc0201007387 */ /* 0x0001e20000100800 */
[----:B------:R-:W-:-:S03]  /*1ebd0*/  IMAD.MOV R18, RZ, RZ, -R18 ;  /* 0x000000ffff127224 */ /* 0x000fc600078e0a12 */
[----:B------:R-:W4:Y:S01]  /*1ebe0*/  LDL.LU R54, [R1+0x16e4] ;  /* 0x0016e40001367983 */ /* 0x000f220000300800 */
[----:B------:R-:W-:Y:S01]  /*1ebf0*/  ISETP.GT.U32.AND P3, PT, R0, R52, PT ;  /* 0x000000340000720c */ /* 0x000fe20003f64070 */
[----:B------:R-:W-:-:S04]  /*1ec00*/  IMAD.HI.U32 R20, R25, R14, RZ ;  /* 0x0000000e19147227 */ /* 0x000fc800078e00ff */
[----:B------:R-:W-:Y:S02]  /*1ec10*/  IMAD R27, R0, R18, R27 ;  /* 0x00000012001b7224 */ /* 0x000fe400078e021b */
[----:B------:R-:W-:-:S03]  /*1ec20*/  IMAD.MOV R20, RZ, RZ, -R20 ;  /* 0x000000ffff147224 */ /* 0x000fc600078e0a14 */
[C---:B------:R-:W-:Y:S01]  /*1ec30*/  ISETP.GT.U32.AND P6, PT, R0.reuse, R27, PT ;  /* 0x0000001b0000720c */ /* 0x040fe20003fc4070 */
[----:B------:R-:W-:Y:S02]  /*1ec40*/  IMAD R14, R0, R20, R14 ;  /* 0x00000014000e7224 */ /* 0x000fe400078e020e */
[----:B------:R-:W-:-:S03]  /*1ec50*/  @!P3 IMAD.IADD R52, R52, 0x1, -R0 ;  /* 0x000000013434b824 */ /* 0x000fc600078e0a00 */
[----:B------:R-:W-:-:S07]  /*1ec60*/  ISETP.GT.U32.AND P3, PT, R0, R14, PT ;  /* 0x0000000e0000720c */ /* 0x000fce0003f64070 */
[----:B------:R-:W-:Y:S01]  /*1ec70*/  @!P6 IMAD.IADD R27, R27, 0x1, -R0 ;  /* 0x000000011b1be824 */ /* 0x000fe200078e0a00 */
[----:B------:R-:W-:-:S05]  /*1ec80*/  ISETP.GT.U32.AND P6, PT, R0, R29, PT ;  /* 0x0000001d0000720c */ /* 0x000fca0003fc4070 */
[----:B------:R-:W-:-:S05]  /*1ec90*/  @!P3 IMAD.IADD R14, R14, 0x1, -R0 ;  /* 0x000000010e0eb824 */ /* 0x000fca00078e0a00 */
[----:B------:R-:W-:-:S03]  /*1eca0*/  ISETP.GT.U32.AND P3, PT, R0, R14, PT ;  /* 0x0000000e0000720c */ /* 0x000fc60003f64070 */
        /* <DEDUP_REMOVED lines=9> */
[----:B------:R-:W-:Y:S01]  /*1ed40*/  IMAD.MOV R18, RZ, RZ, -R18 ;  /* 0x000000ffff127224 */ /* 0x000fe200078e0a12 */
        /* <DEDUP_REMOVED lines=8> */
[----:B------:R-:W-:-:S05]  /*1edd0*/  @!P6 IMAD.IADD R12, R12, 0x1, -R0 ;  /* 0x000000010c0ce824 */ /* 0x000fca00078e0a00 */
[----:B------:R-:W-:Y:S01]  /*1ede0*/  ISETP.GT.U32.AND P0, PT, R0, R12, PT ;  /* 0x0000000c0000720c */ /* 0x000fe20003f04070 */
[----:B------:R-:W-:Y:S02]  /*1edf0*/  @!P1 IMAD.IADD R23, R23, 0x1, -R0 ;  /* 0x0000000117179824 */ /* 0x000fe400078e0a00 */
[----:B0-----:R-:W-:-:S04]  /*1ee00*/  IMAD.MOV.U32 R2, RZ, RZ, R27 ;  /* 0x000000ffff027224 */ /* 0x001fc800078e001b */
[----:B------:R-:W-:Y:S01]  /*1ee10*/  @!P5 IMAD.MOV R2, RZ, RZ, -R2 ;  /* 0x000000ffff02d224 */ /* 0x000fe200078e0a02 */
[----:B------:R-:W-:Y:S01]  /*1ee20*/  ISETP.GT.U32.AND P5, PT, R0, R23, PT ;  /* 0x000000170000720c */ /* 0x000fe20003fa4070 */
[----:B------:R-:W-:-:S04]  /*1ee30*/  IMAD.MOV.U32 R4, RZ, RZ, R14 ;  /* 0x000000ffff047224 */ /* 0x000fc800078e000e */
[----:B------:R-:W-:Y:S02]  /*1ee40*/  @!P0 IMAD.IADD R12, R12, 0x1, -R0 ;  /* 0x000000010c0c8824 */ /* 0x000fe400078e0a00 */
[----:B------:R-:W-:-:S06]  /*1ee50*/  @!P2 IMAD.MOV R4, RZ, RZ, -R4 ;  /* 0x000000ffff04a224 */ /* 0x000fcc00078e0a04 */
[----:B------:R-:W-:Y:S01]  /*1ee60*/  @!P5 IMAD.IADD R23, R23, 0x1, -R0 ;  /* 0x000000011717d824 */ /* 0x000fe200078e0a00 */
[----:B--2---:R-:W-:-:S05]  /*1ee70*/  IABS R20, R53 ;  /* 0x0000003500147213 */ /* 0x004fca0000000000 */
[----:B------:R-:W-:-:S04]  /*1ee80*/  IMAD.HI.U32 R16, R25, R20, RZ ;  /* 0x0000001419107227 */ /* 0x000fc800078e00ff */
[----:B------:R-:W-:Y:S01]  /*1ee90*/  IMAD.MOV R16, RZ, RZ, -R16 ;  /* 0x000000ffff107224 */ /* 0x000fe200078e0a10 */
[----:B---3--:R-:W-:-:S03]  /*1eea0*/  IABS R18, R61 ;  /* 0x0000003d00127213 */ /* 0x008fc60000000000 */
[C---:B------:R-:W-:Y:S01]  /*1eeb0*/  IMAD R20, R0.reuse, R16, R20 ;  /* 0x0000001000147224 */ /* 0x040fe200078e0214 */
[----:B------:R-:W-:Y:S01]  /*1eec0*/  IABS R31, R51 ;  /* 0x00000033001f7213 */ /* 0x000fe20000000000 */
[----:B------:R-:W-:Y:S01]  /*1eed0*/  IMAD.HI.U32 R35, R25, R18, RZ ;  /* 0x0000001219237227 */ /* 0x000fe200078e00ff */
[----:B------:R-:W-:Y:S02]  /*1eee0*/  ISETP.GE.AND P1, PT, R53, RZ, PT ;  /* 0x000000ff3500720c */ /* 0x000fe40003f26270 */
[----:B------:R-:W2:Y:S01]  /*1eef0*/  LDL.LU R53, [R1+0x16ec] ;  /* 0x0016ec0001357983 */ /* 0x000ea20000300800 */
[C---:B------:R-:W-:Y:S01]  /*1ef00*/  ISETP.GT.U32.AND P6, PT, R0.reuse, R20, PT ;  /* 0x000000140000720c */ /* 0x040fe20003fc4070 */
[----:B------:R-:W-:Y:S02]  /*1ef10*/  IMAD.HI.U32 R33, R25, R31, RZ ;  /* 0x0000001f19217227 */ /* 0x000fe400078e00ff */
[----:B------:R-:W3:Y:S02]  /*1ef20*/  LDL.LU R60, [R1+0x16f0] ;  /* 0x0016f000013c7983 */ /* 0x000ee40000300800 */
[----:B------:R-:W-:Y:S01]  /*1ef30*/  IMAD.MOV R35, RZ, RZ, -R35 ;  /* 0x000000ffff237224 */ /* 0x000fe200078e0a23 */
[----:B------:R-:W-:Y:S01]  /*1ef40*/  IABS R16, R44 ;  /* 0x0000002c00107213 */ /* 0x000fe20000000000 */
[----:B------:R-:W-:Y:S01]  /*1ef50*/  IMAD.MOV R33, RZ, RZ, -R33 ;  /* 0x000000ffff217224 */ /* 0x000fe200078e0a21 */
[----:B------:R0:W-:Y:S01]  /*1ef60*/  STL [R1+0x118], R2 ;  /* 0x0001180201007387 */ /* 0x0001e20000100800 */
[----:B------:R-:W-:-:S02]  /*1ef70*/  IMAD R18, R0, R35, R18 ;  /* 0x0000002300127224 */ /* 0x000fc400078e0212 */
[----:B------:R-:W-:Y:S02]  /*1ef80*/  IMAD.MOV.U32 R35, RZ, RZ, R16 ;  /* 0x000000ffff237224 */ /* 0x000fe400078e0010 */
[C---:B------:R-:W-:Y:S01]  /*1ef90*/  IMAD R16, R0.reuse, R33, R31 ;  /* 0x0000002100107224 */ /* 0x040fe200078e021f */
[----:B------:R-:W-:Y:S01]  /*1efa0*/  ISETP.GT.U32.AND P0, PT, R0, R18, PT ;  /* 0x000000120000720c */ /* 0x000fe20003f04070 */
[----:B0-----:R-:W-:Y:S02]  /*1efb0*/  IMAD.MOV.U32 R2, RZ, RZ, R12 ;  /* 0x000000ffff027224 */ /* 0x001fe400078e000c */
[----:B------:R-:W-:Y:S02]  /*1efc0*/  @!P6 IMAD.IADD R20, R20, 0x1, -R0 ;  /* 0x000000011414e824 */ /* 0x000fe400078e0a00 */
[----:B------:R-:W-:Y:S01]  /*1efd0*/  @!P4 IMAD.MOV R2, RZ, RZ, -R2 ;  /* 0x000000ffff02c224 */ /* 0x000fe200078e0a02 */
[----:B------:R-:W-:Y:S01]  /*1efe0*/  STL [R1+0x114], R4 ;  /* 0x0001140401007387 */ /* 0x000fe20000100800 */
[----:B------:R-:W-:-:S02]  /*1eff0*/  ISETP.GT.U32.AND P4, PT, R0, R16, PT ;  /* 0x000000100000720c */ /* 0x000fc40003f84070 */
[----:B------:R-:W-:Y:S01]  /*1f000*/  ISETP.GT.U32.AND P6, PT, R0, R20, PT ;  /* 0x000000140000720c */ /* 0x000fe20003fc4070 */
[----:B------:R0:W-:Y:S03]  /*1f010*/  STL [R1+0x110], R2 ;  /* 0x0001100201007387 */ /* 0x0001e60000100800 */
[----:B------:R-:W-:Y:S02]  /*1f020*/  @!P0 IMAD.IADD R18, R18, 0x1, -R0 ;  /* 0x0000000112128824 */ /* 0x000fe400078e0a00 */
[----:B0-----:R-:W-:-:S04]  /*1f030*/  IMAD.MOV.U32 R2, RZ, RZ, R23 ;  /* 0x000000ffff027224 */ /* 0x001fc800078e0017 */
[----:B------:R-:W-:Y:S01]  /*1f040*/  @!P3 IMAD.MOV R2, RZ, RZ, -R2 ;  /* 0x000000ffff02b224 */ /* 0x000fe200078e0a02 */
[----:B------:R-:W-:Y:S01]  /*1f050*/  ISETP.GE.AND P5, PT, R51, RZ, PT ;  /* 0x000000ff3300720c */ /* 0x000fe20003fa6270 */
[----:B------:R-:W-:-:S03]  /*1f060*/  @!P4 IMAD.IADD R16, R16, 0x1, -R0 ;  /* 0x000000011010c824 */ /* 0x000fc600078e0a00 */
[----:B------:R0:W-:Y:S01]  /*1f070*/  STL [R1+0x10c], R2 ;  /* 0x00010c0201007387 */ /* 0x0001e20000100800 */
[----:B------:R-:W-:-:S03]  /*1f080*/  ISETP.GT.U32.AND P4, PT, R0, R18, PT ;  /* 0x000000120000720c */ /* 0x000fc60003f84070 */
[----:B------:R-:W3:Y:S01]  /*1f090*/  LDL.LU R51, [R1+0x16f4] ;  /* 0x0016f40001337983 */ /* 0x000ee20000300800 */
[----:B------:R-:W-:Y:S01]  /*1f0a0*/  @!P6 IMAD.IADD R20, R20, 0x1, -R0 ;  /* 0x000000011414e824 */ /* 0x000fe200078e0a00 */
[----:B------:R-:W-:Y:S02]  /*1f0b0*/  ISETP.GE.AND P0, PT, R44, RZ, PT ;  /* 0x000000ff2c00720c */ /* 0x000fe40003f06270 */
[----:B------:R-:W3:Y:S01]  /*1f0c0*/  LDL.LU R44, [R1+0x16f8] ;  /* 0x0016f800012c7983 */ /* 0x000ee20000300800 */
[----:B0-----:R-:W-:Y:S02]  /*1f0d0*/  IMAD.MOV.U32 R2, RZ, RZ, R20 ;  /* 0x000000ffff027224 */ /* 0x001fe400078e0014 */
[----:B------:R-:W-:-:S04]  /*1f0e0*/  IMAD.HI.U32 R27, R25, R35, RZ ;  /* 0x00000023191b7227 */ /* 0x000fc800078e00ff */
[----:B------:R-:W-:Y:S02]  /*1f0f0*/  @!P1 IMAD.MOV R2, RZ, RZ, -R2 ;  /* 0x000000ffff029224 */ /* 0x000fe400078e0a02 */
[----:B------:R-:W-:Y:S01]  /*1f100*/  IMAD.MOV R27, RZ, RZ, -R27 ;  /* 0x000000ffff1b7224 */ /* 0x000fe200078e0a1b */
[----:B------:R-:W-:Y:S01]  /*1f110*/  IABS R29, R42 ;  /* 0x0000002a001d7213 */ /* 0x000fe20000000000 */
[----:B------:R-:W-:Y:S01]  /*1f120*/  @!P4 IMAD.IADD R18, R18, 0x1, -R0 ;  /* 0x000000011212c824 */ /* 0x000fe200078e0a00 */
[----:B------:R0:W-:Y:S01]  /*1f130*/  STL [R1+0x108], R2 ;  /* 0x0001080201007387 */ /* 0x0001e20000100800 */
[----:B------:R-:W-:Y:S01]  /*1f140*/  ISETP.GE.AND P4, PT, R42, RZ, PT ;  /* 0x000000ff2a00720c */ /* 0x000fe20003f86270 */
[C---:B------:R-:W-:Y:S02]  /*1f150*/  IMAD R14, R0.reuse, R27, R35 ;  /* 0x0000001b000e7224 */ /* 0x040fe400078e0223 */
[----:B------:R-:W3:Y:S03]  /*1f160*/  LDL.LU R42, [R1+0x16fc] ;  /* 0x0016fc00012a7983 */ /* 0x000ee60000300800 */
[----:B------:R-:W-:-:S02]  /*1f170*/  ISETP.GT.U32.AND P6, PT, R0, R14, PT ;  /* 0x0000000e0000720c */ /* 0x000fc40003fc4070 */
[----:B------:R-:W-:-:S11]  /*1f180*/  ISETP.GE.AND P2, PT, R61, RZ, PT ;  /* 0x000000ff3d00720c */ /* 0x000fd60003f46270 */
[----:B------:R-:W-:Y:S01]  /*1f190*/  @!P6 IMAD.IADD R14, R14, 0x1, -R0 ;  /* 0x000000010e0ee824 */ /* 0x000fe200078e0a00 */
[----:B------:R-:W-:-:S04]  /*1f1a0*/  ISETP.GT.U32.AND P6, PT, R0, R16, PT ;  /* 0x000000100000720c */ /* 0x000fc80003fc4070 */
[----:B------:R-:W-:Y:S01]  /*1f1b0*/  ISETP.GT.U32.AND P3, PT, R0, R14, PT ;  /* 0x0000000e0000720c */ /* 0x000fe20003f64070 */
[----:B------:R-:W-:-:S08]  /*1f1c0*/  IMAD.MOV.U32 R4, RZ, RZ, R18 ;  /* 0x000000ffff047224 */ /* 0x000fd000078e0012 */
[----:B------:R-:W-:-:S04]  /*1f1d0*/  @!P6 IMAD.IADD R16, R16, 0x1, -R0 ;  /* 0x000000011010e824 */ /* 0x000fc800078e0a00 */
[----:B0-----:R-:W-:Y:S02]  /*1f1e0*/  IMAD.MOV.U32 R2, RZ, RZ, R16 ;  /* 0x000000ffff027224 */ /* 0x001fe400078e0010 */
        /* <DEDUP_REMOVED lines=8> */
[----:B------:R-:W-:-:S04]  /*1f270*/  IMAD.HI.U32 R12, R25, R29, RZ ;  /* 0x0000001d190c7227 */ /* 0x000fc800078e00ff */
[----:B------:R-:W-:-:S04]  /*1f280*/  IMAD.MOV R12, RZ, RZ, -R12 ;  /* 0x000000ffff0c7224 */ /* 0x000fc800078e0a0c */
[----:B------:R-:W-:-:S05]  /*1f290*/  IMAD R12, R0, R12, R29 ;  /* 0x0000000c000c7224 */ /* 0x000fca00078e021d */
[----:B------:R-:W-:Y:S02]  /*1f2a0*/  ISETP.GT.U32.AND P1, PT, R0, R12, PT ;  /* 0x0000000c0000720c */ /* 0x000fe40003f24070 */
[----:B-----5:R-:W-:-:S11]  /*1f2b0*/  IABS R27, R55 ;  /* 0x00000037001b7213 */ /* 0x020fd60000000000 */
        /* <DEDUP_REMOVED lines=8> */
[----:B------:R-:W-:-:S04]  /*1f340*/  IMAD.MOV R35, RZ, RZ, -R35 ;  /* 0x000000ffff237224 */ /* 0x000fc800078e0a23 */
[----:B------:R-:W-:-:S04]  /*1f350*/  IMAD R27, R0, R35, R27 ;  /* 0x00000023001b7224 */ /* 0x000fc800078e021b */
[----:B------:R-:W-:Y:S01]  /*1f360*/  @!P6 IMAD.IADD R23, R23, 0x1, -R0 ;  /* 0x000000011717e824 */ /* 0x000fe200078e0a00 */
[C---:B------:R-:W-:Y:S02]  /*1f370*/  ISETP.GT.U32.AND P2, PT, R0.reuse, R12, PT ;  /* 0x0000000c0000720c */ /* 0x040fe40003f44070 */
[C---:B------:R-:W-:Y:S02]  /*1f380*/  ISETP.GT.U32.AND P5, PT, R0.reuse, R27, PT ;  /* 0x0000001b0000720c */ /* 0x040fe40003fa4070 */
[----:B------:R-:W-:Y:S01]  /*1f390*/  ISETP.GT.U32.AND P6, PT, R0, R23, PT ;  /* 0x000000170000720c */ /* 0x000fe20003fc4070 */
[----:B0-----:R-:W-:-:S04]  /*1f3a0*/  IMAD.MOV.U32 R2, RZ, RZ, R14 ;  /* 0x000000ffff027224 */ /* 0x001fc800078e000e */
[----:B------:R-:W-:-:S04]  /*1f3b0*/  @!P0 IMAD.MOV R2, RZ, RZ, -R2 ;  /* 0x000000ffff028224 */ /* 0x000fc800078e0a02 */
[--C-:B------:R-:W-:Y:S01]  /*1f3c0*/  @!P2 IMAD.IADD R12, R12, 0x1, -R0.reuse ;  /* 0x000000010c0ca824 */ /* 0x100fe200078e0a00 */
[----:B------:R0:W-:Y:S01]  /*1f3d0*/  STL [R1+0xfc], R2 ;  /* 0x0000fc0201007387 */ /* 0x0001e20000100800 */
[--C-:B------:R-:W-:Y:S02]  /*1f3e0*/  @!P5 IMAD.IADD R27, R27, 0x1, -R0.reuse ;  /* 0x000000011b1bd824 */ /* 0x100fe400078e0a00 */
[----:B------:R-:W-:-:S03]  /*1f3f0*/  @!P6 IMAD.IADD R23, R23, 0x1, -R0 ;  /* 0x000000011717e824 */ /* 0x000fc600078e0a00 */
[----:B------:R-:W-:Y:S01]  /*1f400*/  ISETP.GT.U32.AND P5, PT, R0, R27, PT ;  /* 0x0000001b0000720c */ /* 0x000fe20003fa4070 */
[----:B0-----:R-:W-:-:S04]  /*1f410*/  IMAD.MOV.U32 R2, RZ, RZ, R12 ;  /* 0x000000ffff027224 */ /* 0x001fc800078e000c */
[----:B------:R-:W-:-:S08]  /*1f420*/  @!P4 IMAD.MOV R2, RZ, RZ, -R2 ;  /* 0x000000ffff02c224 */ /* 0x000fd000078e0a02 */
[----:B------:R-:W-:Y:S02]  /*1f430*/  @!P5 IMAD.IADD R27, R27, 0x1, -R0 ;  /* 0x000000011b1bd824 */ /* 0x000fe400078e0a00 */
[----:B------:R-:W-:-:S04]  /*1f440*/  IMAD.MOV.U32 R4, RZ, RZ, R23 ;  /* 0x000000ffff047224 */ /* 0x000fc800078e0017 */
[----:B------:R-:W-:Y:S01]  /*1f450*/  @!P3 IMAD.MOV R4, RZ, RZ, -R4 ;  /* 0x000000ffff04b224 */ /* 0x000fe200078e0a04 */
[----:B--2---:R-:W-:-:S05]  /*1f460*/  IABS R33, R53 ;  /* 0x0000003500217213 */ /* 0x004fca0000000000 */
[----:B------:R-:W-:Y:S01]  /*1f470*/  IMAD.MOV.U32 R20, RZ, RZ, R33 ;  /* 0x000000ffff147224 */ /* 0x000fe200078e0021 */
[----:B---3--:R-:W-:-:S03]  /*1f480*/  IABS R29, R60 ;  /* 0x0000003c001d7213 */ /* 0x008fc60000000000 */
[----:B------:R-:W-:-:S04]  /*1f490*/  IMAD.HI.U32 R33, R25, R20, RZ ;  /* 0x0000001419217227 */ /* 0x000fc800078e00ff */
[----:B------:R-:W-:Y:S02]  /*1f4a0*/  IMAD.MOV R33, RZ, RZ, -R33 ;  /* 0x000000ffff217224 */ /* 0x000fe400078e0a21 */
[----:B------:R-:W-:-:S04]  /*1f4b0*/  IMAD.HI.U32 R31, R25, R29, RZ ;  /* 0x0000001d191f7227 */ /* 0x000fc800078e00ff */
[----:B------:R-:W-:Y:S02]  /*1f4c0*/  IMAD R20, R0, R33, R20 ;  /* 0x0000002100147224 */ /* 0x000fe400078e0214 */
[----:B------:R-:W-:-:S03]  /*1f4d0*/  IMAD.MOV R31, RZ, RZ, -R31 ;  /* 0x000000ffff1f7224 */ /* 0x000fc600078e0a1f */
[C---:B------:R-:W-:Y:S01]  /*1f4e0*/  ISETP.GT.U32.AND P0, PT, R0.reuse, R20, PT ;  /* 0x000000140000720c */ /* 0x040fe20003f04070 */
[C---:B------:R-:W-:Y:S01]  /*1f4f0*/  IMAD R18, R0.reuse, R31, R29 ;  /* 0x0000001f00127224 */ /* 0x040fe200078e021d */
[----:B------:R-:W-:Y:S02]  /*1f500*/  ISETP.GE.AND P6, PT, R53, RZ, PT ;  /* 0x000000ff3500720c */ /* 0x000fe40003fc6270 */
[----:B------:R-:W2:Y:S02]  /*1f510*/  LDL.LU R53, [R1+0x1708] ;  /* 0x0017080001357983 */ /* 0x000ea40000300800 */
[----:B------:R-:W-:Y:S02]  /*1f520*/  ISETP.GT.U32.AND P2, PT, R0, R18, PT ;  /* 0x000000120000720c */ /* 0x000fe40003f44070 */
[----:B------:R-:W3:Y:S05]  /*1f530*/  LDL.LU R61, [R1+0x170c] ;  /* 0x00170c00013d7983 */ /* 0x000eea0000300800 */
[----:B------:R-:W-:-:S05]  /*1f540*/  @!P0 IMAD.IADD R20, R20, 0x1, -R0 ;  /* 0x0000000114148824 */ /* 0x000fca00078e0a00 */
[----:B------:R-:W-:Y:S02]  /*1f550*/  ISETP.GT.U32.AND P0, PT, R0, R20, PT ;  /* 0x000000140000720c */ /* 0x000fe40003f04070 */
[----:B------:R-:W-:-:S05]  /*1f560*/  IABS R31, R51 ;  /* 0x00000033001f7213 */ /* 0x000fca0000000000 */
[----:B------:R-:W-:Y:S01]  /*1f570*/  IMAD.HI.U32 R14, R25, R31, RZ ;  /* 0x0000001f190e7227 */ /* 0x000fe200078e00ff */
[----:B------:R-:W-:-:S03]  /*1f580*/  IABS R29, R44 ;  /* 0x0000002c001d7213 */ /* 0x000fc60000000000 */
[----:B------:R-:W-:Y:S02]  /*1f590*/  IMAD.MOV R14, RZ, RZ, -R14 ;  /* 0x000000ffff0e7224 */ /* 0x000fe400078e0a0e */
[----:B------:R-:W-:-:S04]  /*1f5a0*/  IMAD.HI.U32 R33, R25, R29, RZ ;  /* 0x0000001d19217227 */ /* 0x000fc800078e00ff */
[----:B------:R-:W-:Y:S02]  /*1f5b0*/  @!P2 IMAD.IADD R18, R18, 0x1, -R0 ;  /* 0x000000011212a824 */ /* 0x000fe400078e0a00 */
[C---:B------:R-:W-:Y:S02]  /*1f5c0*/  IMAD R14, R0.reuse, R14, R31 ;  /* 0x0000000e000e7224 */ /* 0x040fe400078e021f */
[----:B------:R-:W-:Y:S01]  /*1f5d0*/  IMAD.MOV R33, RZ, RZ, -R33 ;  /* 0x000000ffff217224 */ /* 0x000fe200078e0a21 */
[C---:B------:R-:W-:Y:S02]  /*1f5e0*/  ISETP.GT.U32.AND P4, PT, R0.reuse, R18, PT ;  /* 0x000000120000720c */ /* 0x040fe40003f84070 */
[----:B------:R-:W-:Y:S02]  /*1f5f0*/  IABS R16, R42 ;  /* 0x0000002a00107213 */ /* 0x000fe40000000000 */
[C---:B------:R-:W-:Y:S01]  /*1f600*/  ISETP.GT.U32.AND P5, PT, R0.reuse, R14, PT ;  /* 0x0000000e0000720c */ /* 0x040fe20003fa4070 */
[----:B------:R-:W-:-:S02]  /*1f610*/  IMAD R12, R0, R33, R29 ;  /* 0x00000021000c7224 */ /* 0x000fc400078e021d */
[----:B------:R-:W-:-:S04]  /*1f620*/  IMAD.HI.U32 R33, R25, R16, RZ ;  /* 0x0000001019217227 */ /* 0x000fc800078e00ff */
[--C-:B------:R-:W-:Y:S01]  /*1f630*/  @!P0 IMAD.IADD R20, R20, 0x1, -R0.reuse ;  /* 0x0000000114148824 */ /* 0x100fe200078e0a00 */
[----:B------:R-:W-:Y:S01]  /*1f640*/  ISETP.GT.U32.AND P0, PT, R0, R12, PT ;  /* 0x0000000c0000720c */ /* 0x000fe20003f04070 */
[----:B------:R-:W-:Y:S01]  /*1f650*/  IMAD.MOV R33, RZ, RZ, -R33 ;  /* 0x000000ffff217224 */ /* 0x000fe200078e0a21 */
[----:B------:R0:W-:Y:S01]  /*1f660*/  STL [R1+0xf8], R2 ;  /* 0x0000f80201007387 */ /* 0x0001e20000100800 */
[----:B------:R-:W-:Y:S01]  /*1f670*/  @!P4 IMAD.IADD R18, R18, 0x1, -R0 ;  /* 0x000000011212c824 */ /* 0x000fe200078e0a00 */
[----:B------:R-:W-:Y:S01]  /*1f680*/  ISETP.GE.AND P4, PT, R51, RZ, PT ;  /* 0x000000ff3300720c */ /* 0x000fe20003f86270 */
[----:B------:R-:W-:Y:S01]  /*1f690*/  IMAD R16, R0, R33, R16 ;  /* 0x0000002100107224 */ /* 0x000fe200078e0210 */
[----:B------:R-:W3:Y:S01]  /*1f6a0*/  LDL.LU R51, [R1+0x1710] ;  /* 0x0017100001337983 */ /* 0x000ee20000300800 */
[--C-:B------:R-:W-:Y:S01]  /*1f6b0*/  @!P5 IMAD.IADD R14, R14, 0x1, -R0.reuse ;  /* 0x000000010e0ed824 */ /* 0x100fe200078e0a00 */
[----:B------:R-:W-:Y:S02]  /*1f6c0*/  ISETP.GE.AND P2, PT, R60, RZ, PT ;  /* 0x000000ff3c00720c */ /* 0x000fe40003f46270 */
[C---:B------:R-:W-:Y:S01]  /*1f6d0*/  ISETP.GT.U32.AND P5, PT, R0.reuse, R16, PT ;  /* 0x000000100000720c */ /* 0x040fe20003fa4070 */
[----:B0-----:R-:W-:Y:S01]  /*1f6e0*/  IMAD.MOV.U32 R2, RZ, RZ, R27 ;  /* 0x000000ffff027224 */ /* 0x001fe200078e001b */
[----:B------:R-:W-:Y:S01]  /*1f6f0*/  ISETP.GT.U32.AND P3, PT, R0, R14, PT ;  /* 0x0000000e0000720c */ /* 0x000fe20003f64070 */
[----:B------:R-:W-:-:S02]  /*1f700*/  @!P0 IMAD.IADD R12, R12, 0x1, -R0 ;  /* 0x000000010c0c8824 */ /* 0x000fc400078e0a00 */
[----:B------:R-:W-:Y:S01]  /*1f710*/  @!P1 IMAD.MOV R2, RZ, RZ, -R2 ;  /* 0x000000ffff029224 */ /* 0x000fe200078e0a02 */
[----:B------:R-:W-:Y:S02]  /*1f720*/  ISETP.GE.AND P0, PT, R44, RZ, PT ;  /* 0x000000ff2c00720c */ /* 0x000fe40003f06270 */
[----:B------:R-:W3:Y:S04]  /*1f730*/  LDL.LU R44, [R1+0x1714] ;  /* 0x00171400012c7983 */ /* 0x000ee80000300800 */
[----:B------:R0:W-:Y:S04]  /*1f740*/  STL [R1+0xf4], R4 ;  /* 0x0000f40401007387 */ /* 0x0001e80000100800 */
[----:B------:R1:W-:Y:S01]  /*1f750*/  STL [R1+0xf0], R2 ;  /* 0x0000f00201007387 */ /* 0x0003e20000100800 */
[----:B0-----:R-:W-:-:S02]  /*1f760*/  IMAD.MOV.U32 R4, RZ, RZ, R20 ;  /* 0x000000ffff047224 */ /* 0x001fc400078e0014 */
[----:B-1----:R-:W-:Y:S02]  /*1f770*/  IMAD.MOV.U32 R2, RZ, RZ, R18 ;  /* 0x000000ffff027224 */ /* 0x002fe400078e0012 */
[----:B------:R-:W-:Y:S02]  /*1f780*/  @!P6 IMAD.MOV R4, RZ, RZ, -R4 ;  /* 0x000000ffff04e224 */ /* 0x000fe400078e0a04 */
[----:B------:R-:W-:Y:S02]  /*1f790*/  @!P2 IMAD.MOV R2, RZ, RZ, -R2 ;  /* 0x000000ffff02a224 */ /* 0x000fe400078e0a02 */
[--C-:B------:R-:W-:Y:S01]  /*1f7a0*/  @!P5 IMAD.IADD R16, R16, 0x1, -R0.reuse ;  /* 0x000000011010d824 */ /* 0x100fe200078e0a00 */
[----:B------:R-:W-:Y:S01]  /*1f7b0*/  ISETP.GT.U32.AND P5, PT, R0, R12, PT ;  /* 0x0000000c0000720c */ /* 0x000fe20003fa4070 */
[----:B------:R-:W-:Y:S01]  /*1f7c0*/  @!P3 IMAD.IADD R14, R14, 0x1, -R0 ;  /* 0x000000010e0eb824 */ /* 0x000fe200078e0a00 */
[----:B------:R-:W-:Y:S04]  /*1f7d0*/  STL [R1+0xec], R4 ;  /* 0x0000ec0401007387 */ /* 0x000fe80000100800 */
[----:B------:R0:W-:Y:S01]  /*1f7e0*/  STL [R1+0x224], R2 ;  /* 0x0002240201007387 */ /* 0x0001e20000100800 */
[----:B------:R-:W-:Y:S01]  /*1f7f0*/  ISETP.GE.AND P2, PT, R42, RZ, PT ;  /* 0x000000ff2a00720c */ /* 0x000fe20003f46270 */
[----:B0-----:R-:W-:-:S04]  /*1f800*/  IMAD.MOV.U32 R2, RZ, RZ, R14 ;  /* 0x000000ffff027224 */ /* 0x001fc800078e000e */
[----:B------:R-:W-:Y:S01]  /*1f810*/  @!P4 IMAD.MOV R2, RZ, RZ, -R2 ;  /* 0x000000ffff02c224 */ /* 0x000fe200078e0a02 */
[----:B----4-:R-:W-:Y:S01]  /*1f820*/  IABS R29, R54 ;  /* 0x00000036001d7213 */ /* 0x010fe20000000000 */
[----:B------:R-:W-:Y:S01]  /*1f830*/  @!P5 IMAD.IADD R12, R12, 0x1, -R0 ;  /* 0x000000010c0cd824 */ /* 0x000fe200078e0a00 */
[----:B------:R-:W-:Y:S02]  /*1f840*/  ISETP.GE.AND P5, PT, R54, RZ, PT ;  /* 0x000000ff3600720c */ /* 0x000fe40003fa6270 */
[----:B------:R0:W-:Y:S04]  /*1f850*/  STL [R1+0xe4], R2 ;  /* 0x0000e40201007387 */ /* 0x0001e80000100800 */
[----:B------:R-:W4:Y:S04]  /*1f860*/  LDL.LU R42, [R1+0x1718] ;  /* 0x00171800012a7983 */ /* 0x000f280000300800 */
[----:B------:R-:W4:Y:S01]  /*1f870*/  LDL.LU R54, [R1+0x171c] ;  /* 0x00171c0001367983 */ /* 0x000f220000300800 */
[----:B-----5:R-:W-:-:S02]  /*1f880*/  IABS R31, R55 ;  /* 0x00000037001f7213 */ /* 0x020fc40000000000 */
[----:B------:R-:W-:Y:S02]  /*1f890*/  ISETP.GE.AND P4, PT, R55, RZ, PT ;  /* 0x000000ff3700720c */ /* 0x000fe40003f86270 */
[----:B------:R-:W5:Y:S01]  /*1f8a0*/  LDL.LU R55, [R1+0x1720] ;  /* 0x0017200001377983 */ /* 0x000f620000300800 */
[----:B------:R-:W-:-:S04]  /*1f8b0*/  IMAD.HI.U32 R33, R25, R29, RZ ;  /* 0x0000001d19217227 */ /* 0x000fc800078e00ff */
[----:B------:R-:W-:-:S04]  /*1f8c0*/  IMAD.MOV R33, RZ, RZ, -R33 ;  /* 0x000000ffff217224 */ /* 0x000fc800078e0a21 */
[----:B------:R-:W-:-:S05]  /*1f8d0*/  IMAD R29, R0, R33, R29 ;  /* 0x00000021001d7224 */ /* 0x000fca00078e021d */
[----:B------:R-:W-:Y:S01]  /*1f8e0*/  ISETP.GT.U32.AND P6, PT, R0, R29, PT ;  /* 0x0000001d0000720c */ /* 0x000fe20003fc4070 */
[----:B------:R-:W-:-:S04]  /*1f8f0*/  IMAD.HI.U32 R40, R25, R31, RZ ;  /* 0x0000001f19287227 */ /* 0x000fc800078e00ff */
[----:B------:R-:W-:Y:S01]  /*1f900*/  IMAD.MOV R40, RZ, RZ, -R40 ;  /* 0x000000ffff287224 */ /* 0x000fe200078e0a28 */
[----:B------:R-:W-:-:S03]  /*1f910*/  ISETP.GT.U32.AND P1, PT, R0, R16, PT ;  /* 0x000000100000720c */ /* 0x000fc60003f24070 */
[----:B------:R-:W-:-:S04]  /*1f920*/  IMAD R40, R0, R40, R31 ;  /* 0x0000002800287224 */ /* 0x000fc800078e021f */
[----:B------:R-:W-:Y:S01]  /*1f930*/  @!P6 IMAD.IADD R29, R29, 0x1, -R0 ;  /* 0x000000011d1de824 */ /* 0x000fe200078e0a00 */
[----:B------:R-:W-:-:S04]  /*1f940*/  ISETP.GT.U32.AND P3, PT, R0, R40, PT ;  /* 0x000000280000720c */ /* 0x000fc80003f64070 */
[----:B------:R-:W-:Y:S01]  /*1f950*/  ISETP.GT.U32.AND P6, PT, R0, R29, PT ;  /* 0x0000001d0000720c */ /* 0x000fe20003fc4070 */
[----:B0-----:R-:W-:Y:S02]  /*1f960*/  IMAD.MOV.U32 R2, RZ, RZ, R12 ;  /* 0x000000ffff027224 */ /* 0x001fe400078e000c */
[----:B------:R-:W-:Y:S02]  /*1f970*/  @!P1 IMAD.IADD R16, R16, 0x1, -R0 ;  /* 0x0000000110109824 */ /* 0x000fe400078e0a00 */
[----:B------:R-:W-:-:S04]  /*1f980*/  @!P0 IMAD.MOV R2, RZ, RZ, -R2 ;  /* 0x000000ffff028224 */ /* 0x000fc800078e0a02 */
[----:B------:R-:W-:-:S04]  /*1f990*/  @!P3 IMAD.IADD R40, R40, 0x1, -R0 ;  /* 0x000000012828b824 */ /* 0x000fc800078e0a00 */
[----:B------:R-:W-:Y:S02]  /*1f9a0*/  @!P6 IMAD.IADD R29, R29, 0x1, -R0 ;  /* 0x000000011d1de824 */ /* 0x000fe400078e0a00 */
[----:B------:R-:W-:-:S04]  /*1f9b0*/  IMAD.MOV.U32 R4, RZ, RZ, R16 ;  /* 0x000000ffff047224 */ /* 0x000fc800078e0010 */
[----:B------:R-:W-:Y:S01]  /*1f9c0*/  @!P2 IMAD.MOV R4, RZ, RZ, -R4 ;  /* 0x000000ffff04a224 */ /* 0x000fe200078e0a04 */
[----:B------:R-:W-:-:S13]  /*1f9d0*/  ISETP.GT.U32.AND P0, PT, R0, R40, PT ;  /* 0x000000280000720c */ /* 0x000fda0003f04070 */
[----:B------:R-:W-:Y:S01]  /*1f9e0*/  @!P0 IMAD.IADD R40, R40, 0x1, -R0 ;  /* 0x0000000128288824 */ /* 0x000fe200078e0a00 */
[----:B--2---:R-:W-:-:S05]  /*1f9f0*/  IABS R35, R53 ;  /* 0x0000003500237213 */ /* 0x004fca0000000000 */
[----:B------:R-:W-:-:S04]  /*1fa00*/  IMAD.HI.U32 R23, R25, R35, RZ ;  /* 0x0000002319177227 */ /* 0x000fc800078e00ff */
[----:B------:R-:W-:-:S04]  /*1fa10*/  IMAD.MOV R23, RZ, RZ, -R23 ;  /* 0x000000ffff177224 */ /* 0x000fc800078e0a17 */
[C---:B------:R-:W-:Y:S01]  /*1fa20*/  IMAD R35, R0.reuse, R23, R35 ;  /* 0x0000001700237224 */ /* 0x040fe200078e0223 */
[----:B------:R-:W-:Y:S02]  /*1fa30*/  ISETP.GE.AND P3, PT, R53, RZ, PT ;  /* 0x000000ff3500720c */ /* 0x000fe40003f66270 */
[----:B------:R-:W2:Y:S02]  /*1fa40*/  LDL.LU R53, [R1+0x1724] ;  /* 0x0017240001357983 */ /* 0x000ea40000300800 */
[----:B------:R-:W-:Y:S02]  /*1fa50*/  ISETP.GT.U32.AND P1, PT, R0, R35, PT ;  /* 0x000000230000720c */ /* 0x000fe40003f24070 */
[----:B------:R0:W-:Y:S01]  /*1fa60*/  STL [R1+0xe0], R2 ;  /* 0x0000e00201007387 */ /* 0x0001e20000100800 */
[----:B---3--:R-:W-:Y:S01]  /*1fa70*/  IABS R31, R61 ;  /* 0x0000003d001f7213 */ /* 0x008fe20000000000 */
[----:B0-----:R-:W-:-:S04]  /*1fa80*/  IMAD.MOV.U32 R2, RZ, RZ, R29 ;  /* 0x000000ffff027224 */ /* 0x001fc800078e001d */
[----:B------:R-:W-:Y:S01]  /*1fa90*/  @!P5 IMAD.MOV R2, RZ, RZ, -R2 ;  /* 0x000000ffff02d224 */ /* 0x000fe200078e0a02 */
[----:B------:R-:W-:Y:S04]  /*1faa0*/  STL [R1+0x3c], R4 ;  /* 0x00003c0401007387 */ /* 0x000fe80000100800 */
[----:B------:R-:W-:Y:S02]  /*1fab0*/  @!P1 IMAD.IADD R35, R35, 0x1, -R0 ;  /* 0x0000000123239824 */ /* 0x000fe400078e0a00 */
[----:B------:R-:W-:Y:S01]  /*1fac0*/  IMAD.MOV.U32 R18, RZ, RZ, R31 ;  /* 0x000000ffff127224 */ /* 0x000fe200078e001f */
[----:B------:R0:W-:Y:S02]  /*1fad0*/  STL [R1+0x38], R2 ;  /* 0x0000380201007387 */ /* 0x0001e40000100800 */
[----:B------:R-:W-:Y:S01]  /*1fae0*/  ISETP.GT.U32.AND P1, PT, R0, R35, PT ;  /* 0x000000230000720c */ /* 0x000fe20003f24070 */
[----:B------:R-:W-:-:S04]  /*1faf0*/  IMAD.HI.U32 R20, R25, R18, RZ ;  /* 0x0000001219147227 */ /* 0x000fc800078e00ff */
[----:B------:R-:W-:-:S04]  /*1fb00*/  IMAD.MOV R14, RZ, RZ, -R20 ;  /* 0x000000ffff0e7224 */ /* 0x000fc800078e0a14 */
[----:B------:R-:W-:Y:S01]  /*1fb10*/  IMAD R18, R0, R14, R18 ;  /* 0x0000000e00127224 */ /* 0x000fe200078e0212 */
[----:B------:R-:W-:Y:S02]  /*1fb20*/  IABS R33, R51 ;  /* 0x0000003300217213 */ /* 0x000fe40000000000 */
[----:B------:R-:W-:Y:S02]  /*1fb30*/  ISETP.GE.AND P5, PT, R51, RZ, PT ;  /* 0x000000ff3300720c */ /* 0x000fe40003fa6270 */
[----:B------:R-:W3:Y:S01]  /*1fb40*/  LDL.LU R51, [R1+0x1728] ;  /* 0x0017280001337983 */ /* 0x000ee20000300800 */
[----:B------:R-:W-:-:S04]  /*1fb50*/  IMAD.HI.U32 R12, R25, R33, RZ ;  /* 0x00000021190c7227 */ /* 0x000fc800078e00ff */
[----:B------:R-:W-:-:S04]  /*1fb60*/  IMAD.MOV R12, RZ, RZ, -R12 ;  /* 0x000000ffff0c7224 */ /* 0x000fc800078e0a0c */
[C---:B------:R-:W-:Y:S01]  /*1fb70*/  IMAD R33, R0.reuse, R12, R33 ;  /* 0x0000000c00217224 */ /* 0x040fe200078e0221 */
[----:B------:R-:W-:Y:S01]  /*1fb80*/  ISETP.GT.U32.AND P6, PT, R0, R18, PT ;  /* 0x000000120000720c */ /* 0x000fe20003fc4070 */
[----:B------:R-:W-:-:S03]  /*1fb90*/  @!P1 IMAD.IADD R35, R35, 0x1, -R0 ;  /* 0x0000000123239824 */ /* 0x000fc600078e0a00 */
[----:B------:R-:W-:Y:S01]  /*1fba0*/  ISETP.GT.U32.AND P1, PT, R0, R33, PT ;  /* 0x000000210000720c */ /* 0x000fe20003f24070 */
[----:B0-----:R-:W-:Y:S01]  /*1fbb0*/  IMAD.MOV.U32 R2, RZ, RZ, R40 ;  /* 0x000000ffff027224 */ /* 0x001fe200078e0028 */
[----:B------:R-:W-:-:S03]  /*1fbc0*/  IABS R31, R44 ;  /* 0x0000002c001f7213 */ /* 0x000fc60000000000 */
[----:B------:R-:W-:Y:S01]  /*1fbd0*/  @!P4 IMAD.MOV R2, RZ, RZ, -R2 ;  /* 0x000000ffff02c224 */ /* 0x000fe200078e0a02 */
[----:B------:R-:W-:Y:S02]  /*1fbe0*/  ISETP.GE.AND P0, PT, R44, RZ, PT ;  /* 0x000000ff2c00720c */ /* 0x000fe40003f06270 */
[----:B------:R-:W3:Y:S01]  /*1fbf0*/  LDL.LU R44, [R1+0x172c] ;  /* 0x00172c00012c7983 */ /* 0x000ee20000300800 */
[----:B------:R-:W-:-:S03]  /*1fc00*/  @!P6 IMAD.IADD R18, R18, 0x1, -R0 ;  /* 0x000000011212e824 */ /* 0x000fc600078e0a00 */
[----:B------:R0:W-:Y:S01]  /*1fc10*/  STL [R1+0x34], R2 ;  /* 0x0000340201007387 */ /* 0x0001e20000100800 */
[----:B------:R-:W-:-:S05]  /*1fc20*/  @!P1 IMAD.IADD R33, R33, 0x1, -R0 ;  /* 0x0000000121219824 */ /* 0x000fca00078e0a00 */
[C---:B------:R-:W-:Y:S01]  /*1fc30*/  ISETP.GT.U32.AND P1, PT, R0.reuse, R33, PT ;  /* 0x000000210000720c */ /* 0x040fe20003f24070 */
[----:B------:R-:W-:Y:S01]  /*1fc40*/  IMAD.HI.U32 R14, R25, R31, RZ ;  /* 0x0000001f190e7227 */ /* 0x000fe200078e00ff */
[----:B------:R-:W-:-:S03]  /*1fc50*/  ISETP.GT.U32.AND P4, PT, R0, R18, PT ;  /* 0x000000120000720c */ /* 0x000fc60003f84070 */
[----:B------:R-:W-:Y:S02]  /*1fc60*/  IMAD.MOV R14, RZ, RZ, -R14 ;  /* 0x000000ffff0e7224 */ /* 0x000fe400078e0a0e */
[----:B0-----:R-:W-:Y:S02]  /*1fc70*/  IMAD.MOV.U32 R2, RZ, RZ, R35 ;  /* 0x000000ffff027224 */ /* 0x001fe400078e0023 */
[----:B------:R-:W-:-:S04]  /*1fc80*/  IMAD R31, R0, R14, R31 ;  /* 0x0000000e001f7224 */ /* 0x000fc800078e021f */
[----:B------:R-:W-:Y:S01]  /*1fc90*/  @!P1 IMAD.IADD R33, R33, 0x1, -R0 ;  /* 0x0000000121219824 */ /* 0x000fe200078e0a00 */
[----:B----4-:R-:W-:Y:S02]  /*1fca0*/  ISETP.GE.AND P6, PT, R42, RZ, PT ;  /* 0x000000ff2a00720c */ /* 0x010fe40003fc6270 */
[----:B------:R-:W-:Y:S02]  /*1fcb0*/  IABS R27, R42 ;  /* 0x0000002a001b7213 */ /* 0x000fe40000000000 */
[----:B------:R-:W-:Y:S01]  /*1fcc0*/  IABS R23, R54 ;  /* 0x0000003600177213 */ /* 0x000fe20000000000 */
[----:B------:R-:W4:Y:S04]  /*1fcd0*/  LDL.LU R42, [R1+0x1730] ;  /* 0x00173000012a7983 */ /* 0x000f280000300800 */
[----:B------:R-:W-:-:S04]  /*1fce0*/  IMAD.HI.U32 R12, R25, R23, RZ ;  /* 0x00000017190c7227 */ /* 0x000fc800078e00ff */
[----:B------:R-:W-:-:S04]  /*1fcf0*/  IMAD.MOV R12, RZ, RZ, -R12 ;  /* 0x000000ffff0c7224 */ /* 0x000fc800078e0a0c */
[----:B------:R-:W-:Y:S01]  /*1fd00*/  IMAD R23, R0, R12, R23 ;  /* 0x0000000c00177224 */ /* 0x000fe200078e0217 */
[----:B------:R-:W-:-:S04]  /*1fd10*/  ISETP.GE.AND P2, PT, R61, RZ, PT ;  /* 0x000000ff3d00720c */ /* 0x000fc80003f46270 */
[C---:B------:R-:W-:Y:S01]  /*1fd20*/  ISETP.GT.U32.AND P1, PT, R0.reuse, R23, PT ;  /* 0x000000170000720c */ /* 0x040fe20003f24070 */
[----:B------:R-:W-:Y:S01]  /*1fd30*/  @!P3 IMAD.MOV R2, RZ, RZ, -R2 ;  /* 0x000000ffff02b224 */ /* 0x000fe200078e0a02 */
[----:B------:R-:W-:Y:S01]  /*1fd40*/  ISETP.GT.U32.AND P3, PT, R0, R31, PT ;  /* 0x0000001f0000720c */ /* 0x000fe20003f64070 */
[----:B------:R-:W-:-:S03]  /*1fd50*/  @!P4 IMAD.IADD R18, R18, 0x1, -R0 ;  /* 0x000000011212c824 */ /* 0x000fc600078e0a00 */
[----:B------:R0:W-:Y:S07]  /*1fd60*/  STL [R1+0x30], R2 ;  /* 0x0000300201007387 */ /* 0x0001ee0000100800 */
[----:B------:R-:W-:Y:S02]  /*1fd70*/  @!P1 IMAD.IADD R23, R23, 0x1, -R0 ;  /* 0x0000000117179824 */ /* 0x000fe400078e0a00 */
[----:B0-----:R-:W-:Y:S02]  /*1fd80*/  IMAD.MOV.U32 R2, RZ, RZ, R18 ;  /* 0x000000ffff027224 */ /* 0x001fe400078e0012 */
[----:B------:R-:W-:Y:S01]  /*1fd90*/  @!P3 IMAD.IADD R31, R31, 0x1, -R0 ;  /* 0x000000011f1fb824 */ /* 0x000fe200078e0a00 */
[----:B------:R-:W-:Y:S01]  /*1fda0*/  ISETP.GT.U32.AND P1, PT, R0, R23, PT ;  /* 0x000000170000720c */ /* 0x000fe20003f24070 */
[----:B------:R-:W-:Y:S01]  /*1fdb0*/  @!P2 IMAD.MOV R2, RZ, RZ, -R2 ;  /* 0x000000ffff02a224 */ /* 0x000fe200078e0a02 */
[----:B------:R-:W-:-:S02]  /*1fdc0*/  ISETP.GE.AND P3, PT, R54, RZ, PT ;  /* 0x000000ff3600720c */ /* 0x000fc40003f66270 */
[----:B------:R-:W4:Y:S04]  /*1fdd0*/  LDL.LU R54, [R1+0x1734] ;  /* 0x0017340001367983 */ /* 0x000f280000300800 */
[----:B------:R0:W-:Y:S01]  /*1fde0*/  STL [R1+0x2c], R2 ;  /* 0x00002c0201007387 */ /* 0x0001e20000100800 */
[----:B-----5:R-:W-:-:S03]  /*1fdf0*/  IABS R14, R55 ;  /* 0x00000037000e7213 */ /* 0x020fc60000000000 */
[----:B------:R-:W5:Y:S01]  /*1fe00*/  LDL.LU R61, [R1+0x1738] ;  /* 0x00173800013d7983 */ /* 0x000f620000300800 */
        /* <DEDUP_REMOVED lines=16> */
[----:B------:R-:W-:-:S09]  /*1ff10*/  ISETP.GT.U32.AND P2, PT, R0, R27, PT ;  /* 0x0000001b0000720c */ /* 0x000fd20003f44070 */
[--C-:B------:R-:W-:Y:S02]  /*1ff20*/  @!P4 IMAD.IADD R31, R31, 0x1, -R0.reuse ;  /* 0x000000011f1fc824 */ /* 0x100fe400078e0a00 */
[--C-:B------:R-:W-:Y:S02]  /*1ff30*/  @!P5 IMAD.IADD R14, R14, 0x1, -R0.reuse ;  /* 0x000000010e0ed824 */ /* 0x100fe400078e0a00 */
[----:B------:R-:W-:Y:S02]  /*1ff40*/  @!P2 IMAD.IADD R27, R27, 0x1, -R0 ;  /* 0x000000011b1ba824 */ /* 0x000fe400078e0a00 */
[----:B0-----:R-:W-:-:S04]  /*1ff50*/  IMAD.MOV.U32 R2, RZ, RZ, R31 ;  /* 0x000000ffff027224 */ /* 0x001fc800078e001f */
[----:B------:R-:W-:Y:S02]  /*1ff60*/  @!P0 IMAD.MOV R2, RZ, RZ, -R2 ;  /* 0x000000ffff028224 */ /* 0x000fe400078e0a02 */
[----:B------:R-:W-:-:S04]  /*1ff70*/  IMAD.MOV.U32 R4, RZ, RZ, R27 ;  /* 0x000000ffff047224 */ /* 0x000fc800078e001b */
[----:B------:R-:W-:Y:S01]  /*1ff80*/  @!P6 IMAD.MOV R4, RZ, RZ, -R4 ;  /* 0x000000ffff04e224 */ /* 0x000fe200078e0a04 */
        /* <DEDUP_REMOVED lines=8> */
[----:B---3--:R-:W-:-:S05]  /*20010*/  IABS R20, R51 ;  /* 0x0000003300147213 */ /* 0x008fca0000000000 */
[----:B------:R-:W-:-:S04]  /*20020*/  IMAD.HI.U32 R12, R25, R20, RZ ;  /* 0x00000014190c7227 */ /* 0x000fc800078e00ff */
[----:B------:R-:W-:-:S04]  /*20030*/  IMAD.MOV R12, RZ, RZ, -R12 ;  /* 0x000000ffff0c7224 */ /* 0x000fc800078e0a0c */
[----:B------:R-:W-:-:S05]  /*20040*/  IMAD R20, R0, R12, R20 ;  /* 0x0000000c00147224 */ /* 0x000fca00078e0214 */
[----:B------:R-:W-:Y:S01]  /*20050*/  ISETP.GT.U32.AND P2, PT, R0, R20, PT ;  /* 0x000000140000720c */ /* 0x000fe20003f44070 */
[----:B0-----:R-:W-:Y:S02]  /*20060*/  IMAD.MOV.U32 R2, RZ, RZ, R23 ;  /* 0x000000ffff027224 */ /* 0x001fe400078e0017 */
[----:B------:R-:W-:Y:S02]  /*20070*/  @!P4 IMAD.IADD R16, R16, 0x1, -R0 ;  /* 0x000000011010c824 */ /* 0x000fe400078e0a00 */
[----:B------:R-:W-:Y:S01]  /*20080*/  @!P3 IMAD.MOV R2, RZ, RZ, -R2 ;  /* 0x000000ffff02b224 */ /* 0x000fe200078e0a02 */
[C---:B------:R-:W-:Y:S01]  /*20090*/  ISETP.GT.U32.AND P4, PT, R0.reuse, R14, PT ;  /* 0x0000000e0000720c */ /* 0x040fe20003f84070 */
[----:B------:R0:W-:Y:S01]  /*200a0*/  STL [R1+0xd8], R4 ;  /* 0x0000d80401007387 */ /* 0x0001e20000100800 */
[----:B------:R-:W-:-:S05]  /*200b0*/  ISETP.GT.U32.AND P0, PT, R0, R16, PT ;  /* 0x000000100000720c */ /* 0x000fca0003f04070 */
[----:B------:R-:W-:Y:S01]  /*200c0*/  @!P2 IMAD.IADD R20, R20, 0x1, -R0 ;  /* 0x000000011414a824 */ /* 0x000fe200078e0a00 */
[----:B------:R-:W-:Y:S01]  /*200d0*/  IABS R29, R44 ;  /* 0x0000002c001d7213 */ /* 0x000fe20000000000 */
[----:B------:R1:W-:Y:S01]  /*200e0*/  STL [R1+0xdc], R2 ;  /* 0x0000dc0201007387 */ /* 0x0003e20000100800 */
[----:B------:R-:W-:Y:S02]  /*200f0*/  ISETP.GE.AND P6, PT, R51, RZ, PT ;  /* 0x000000ff3300720c */ /* 0x000fe40003fc6270 */
[----:B------:R-:W-:Y:S01]  /*20100*/  ISETP.GT.U32.AND P2, PT, R0, R20, PT ;  /* 0x000000140000720c */ /* 0x000fe20003f44070 */
[----:B------:R-:W3:Y:S01]  /*20110*/  LDL.LU R51, [R1+0x1744] ;  /* 0x0017440001337983 */ /* 0x000ee20000300800 */
[----:B------:R-:W-:-:S04]  /*20120*/  IMAD.HI.U32 R18, R25, R29, RZ ;  /* 0x0000001d19127227 */ /* 0x000fc800078e00ff */
[----:B------:R-:W-:Y:S02]  /*20130*/  IMAD.MOV R18, RZ, RZ, -R18 ;  /* 0x000000ffff127224 */ /* 0x000fe400078e0a12 */
[--C-:B------:R-:W-:Y:S01]  /*20140*/  @!P4 IMAD.IADD R14, R14, 0x1, -R0.reuse ;  /* 0x000000010e0ec824 */ /* 0x100fe200078e0a00 */
[----:B------:R-:W-:Y:S01]  /*20150*/  ISETP.GE.AND P4, PT, R44, RZ, PT ;  /* 0x000000ff2c00720c */ /* 0x000fe20003f86270 */
[--C-:B------:R-:W-:Y:S01]  /*20160*/  @!P0 IMAD.IADD R16, R16, 0x1, -R0.reuse ;  /* 0x0000000110108824 */ /* 0x100fe200078e0a00 */
[----:B------:R-:W3:Y:S01]  /*20170*/  LDL.LU R44, [R1+0x1748] ;  /* 0x00174800012c7983 */ /* 0x000ee20000300800 */
[----:B------:R-:W-:Y:S02]  /*20180*/  IMAD R29, R0, R18, R29 ;  /* 0x00000012001d7224 */ /* 0x000fe400078e021d */
[----:B------:R-:W-:Y:S01]  /*20190*/  @!P2 IMAD.IADD R20, R20, 0x1, -R0 ;  /* 0x000000011414a824 */ /* 0x000fe200078e0a00 */
[----:B----4-:R-:W-:-:S05]  /*201a0*/  IABS R33, R42 ;  /* 0x0000002a00217213 */ /* 0x010fca0000000000 */
[----:B------:R-:W-:-:S04]  /*201b0*/  IMAD.HI.U32 R12, R25, R33, RZ ;  /* 0x00000021190c7227 */ /* 0x000fc800078e00ff */
[----:B------:R-:W-:-:S04]  /*201c0*/  IMAD.MOV R12, RZ, RZ, -R12 ;  /* 0x000000ffff0c7224 */ /* 0x000fc800078e0a0c */
[----:B------:R-:W-:Y:S01]  /*201d0*/  IMAD R33, R0, R12, R33 ;  /* 0x0000000c00217224 */ /* 0x000fe200078e0221 */
[----:B------:R-:W-:Y:S02]  /*201e0*/  ISETP.GE.AND P2, PT, R42, RZ, PT ;  /* 0x000000ff2a00720c */ /* 0x000fe40003f46270 */
[----:B------:R-:W4:Y:S02]  /*201f0*/  LDL.LU R42, [R1+0x174c] ;  /* 0x00174c00012a7983 */ /* 0x000f240000300800 */
[C---:B------:R-:W-:Y:S02]  /*20200*/  ISETP.GT.U32.AND P0, PT, R0.reuse, R33, PT ;  /* 0x000000210000720c */ /* 0x040fe40003f04070 */
[----:B------:R-:W-:Y:S01]  /*20210*/  ISETP.GT.U32.AND P3, PT, R0, R29, PT ;  /* 0x0000001d0000720c */ /* 0x000fe20003f64070 */
[----:B0-----:R-:W-:Y:S02]  /*20220*/  IMAD.MOV.U32 R4, RZ, RZ, R14 ;  /* 0x000000ffff047224 */ /* 0x001fe400078e000e */
[----:B-1----:R-:W-:-:S02]  /*20230*/  IMAD.MOV.U32 R2, RZ, RZ, R16 ;  /* 0x000000ffff027224 */ /* 0x002fc400078e0010 */
[----:B------:R-:W-:Y:S02]  /*20240*/  @!P1 IMAD.MOV R4, RZ, RZ, -R4 ;  /* 0x000000ffff049224 */ /* 0x000fe400078e0a04 */
[----:B------:R-:W-:-:S04]  /*20250*/  @!P5 IMAD.MOV R2, RZ, RZ, -R2 ;  /* 0x000000ffff02d224 */ /* 0x000fc800078e0a02 */
[--C-:B------:R-:W-:Y:S02]  /*20260*/  @!P0 IMAD.IADD R33, R33, 0x1, -R0.reuse ;  /* 0x0000000121218824 */ /* 0x100fe400078e0a00 */
[----:B------:R-:W-:-:S03]  /*20270*/  @!P3 IMAD.IADD R29, R29, 0x1, -R0 ;  /* 0x000000011d1db824 */ /* 0x000fc600078e0a00 */
[----:B------:R-:W-:Y:S02]  /*20280*/  ISETP.GT.U32.AND P1, PT, R0, R33, PT ;  /* 0x000000210000720c */ /* 0x000fe40003f24070 */
[----:B------:R-:W-:Y:S02]  /*20290*/  IABS R18, R54 ;  /* 0x0000003600127213 */ /* 0x000fe40000000000 */
[----:B------:R-:W-:Y:S02]  /*202a0*/  ISETP.GE.AND P3, PT, R54, RZ, PT ;  /* 0x000000ff3600720c */ /* 0x000fe40003f66270 */
[----:B------:R-:W4:Y:S04]  /*202b0*/  LDL.LU R54, [R1+0x1750] ;  /* 0x0017500001367983 */ /* 0x000f280000300800 */
[----:B------:R-:W-:Y:S04]  /*202c0*/  STL [R1+0xd4], R4 ;  /* 0x0000d40401007387 */ /* 0x000fe80000100800 */
[----:B------:R0:W-:Y:S01]  /*202d0*/  STL [R1+0xd0], R2 ;  /* 0x0000d00201007387 */ /* 0x0001e20000100800 */
[----:B------:R-:W-:-:S02]  /*202e0*/  @!P1 IMAD.IADD R33, R33, 0x1, -R0 ;  /* 0x0000000121219824 */ /* 0x000fc400078e0a00 */
[----:B0-----:R-:W-:-:S04]  /*202f0*/  IMAD.MOV.U32 R2, RZ, RZ, R20 ;  /* 0x000000ffff027224 */ /* 0x001fc800078e0014 */
[----:B------:R-:W-:Y:S01]  /*20300*/  @!P6 IMAD.MOV R2, RZ, RZ, -R2 ;  /* 0x000000ffff02e224 */ /* 0x000fe200078e0a02 */
[----:B-----5:R-:W-:Y:S02]  /*20310*/  IABS R27, R55 ;  /* 0x00000037001b7213 */ /* 0x020fe40000000000 */
[----:B------:R-:W-:Y:S02]  /*20320*/  ISETP.GE.AND P1, PT, R55, RZ, PT ;  /* 0x000000ff3700720c */ /* 0x000fe40003f26270 */
[----:B------:R0:W-:Y:S04]  /*20330*/  STL [R1+0xc8], R2 ;  /* 0x0000c80201007387 */ /* 0x0001e80000100800 */
[----:B------:R-:W5:Y:S01]  /*20340*/  LDL.LU R55, [R1+0x1754] ;  /* 0x0017540001377983 */ /* 0x000f620000300800 */
[----:B------:R-:W-:Y:S01]  /*20350*/  IABS R31, R61 ;  /* 0x0000003d001f7213 */ /* 0x000fe20000000000 */
[----:B------:R-:W-:Y:S01]  /*20360*/  IMAD.HI.U32 R12, R25, R18, RZ ;  /* 0x00000012190c7227 */ /* 0x000fe200078e00ff */
[----:B------:R-:W-:-:S03]  /*20370*/  ISETP.GT.U32.AND P0, PT, R0, R29, PT ;  /* 0x0000001d0000720c */ /* 0x000fc60003f04070 */
[----:B------:R-:W-:Y:S02]  /*20380*/  IMAD.MOV R12, RZ, RZ, -R12 ;  /* 0x000000ffff0c7224 */ /* 0x000fe400078e0a0c */
[----:B------:R-:W-:-:S04]  /*20390*/  IMAD.HI.U32 R23, R25, R31, RZ ;  /* 0x0000001f19177227 */ /* 0x000fc800078e00ff */
[----:B------:R-:W-:Y:S02]  /*203a0*/  IMAD R18, R0, R12, R18 ;  /* 0x0000000c00127224 */ /* 0x000fe400078e0212 */
[----:B------:R-:W-:-:S03]  /*203b0*/  IMAD.MOV R16, RZ, RZ, -R23 ;  /* 0x000000ffff107224 */ /* 0x000fc600078e0a17 */
[C---:B------:R-:W-:Y:S01]  /*203c0*/  ISETP.GT.U32.AND P5, PT, R0.reuse, R18, PT ;  /* 0x000000120000720c */ /* 0x040fe20003fa4070 */
[----:B------:R-:W-:Y:S02]  /*203d0*/  IMAD R31, R0, R16, R31 ;  /* 0x00000010001f7224 */ /* 0x000fe400078e021f */
[----:B------:R-:W-:-:S03]  /*203e0*/  @!P0 IMAD.IADD R29, R29, 0x1, -R0 ;  /* 0x000000011d1d8824 */ /* 0x000fc600078e0a00 */
[----:B------:R-:W-:Y:S01]  /*203f0*/  ISETP.GT.U32.AND P0, PT, R0, R31, PT ;  /* 0x0000001f0000720c */ /* 0x000fe20003f04070 */
[----:B0-----:R-:W-:-:S06]  /*20400*/  IMAD.MOV.U32 R2, RZ, RZ, R29 ;  /* 0x000000ffff027224 */ /* 0x001fcc00078e001d */
[----:B------:R-:W-:Y:S02]  /*20410*/  @!P5 IMAD.IADD R18, R18, 0x1, -R0 ;  /* 0x000000011212d824 */ /* 0x000fe400078e0a00 */
[----:B------:R-:W-:-:S04]  /*20420*/  @!P4 IMAD.MOV R2, RZ, RZ, -R2 ;  /* 0x000000ffff02c224 */ /* 0x000fc800078e0a02 */
[----:B------:R-:W-:Y:S01]  /*20430*/  @!P0 IMAD.IADD R31, R31, 0x1, -R0 ;  /* 0x000000011f1f8824 */ /* 0x000fe200078e0a00 */
[----:B------:R-:W-:Y:S01]  /*20440*/  ISETP.GT.U32.AND P0, PT, R0, R18, PT ;  /* 0x000000120000720c */ /* 0x000fe20003f04070 */
[----:B------:R-:W-:Y:S01]  /*20450*/  IMAD.HI.U32 R14, R25, R27, RZ ;  /* 0x0000001b190e7227 */ /* 0x000fe200078e00ff */
[----:B------:R0:W-:Y:S03]  /*20460*/  STL [R1+0xc4], R2 ;  /* 0x0000c40201007387 */ /* 0x0001e60000100800 */
[----:B------:R-:W-:Y:S02]  /*20470*/  IMAD.MOV R14, RZ, RZ, -R14 ;  /* 0x000000ffff0e7224 */ /* 0x000fe400078e0a0e */
[----:B0-----:R-:W-:-:S04]  /*20480*/  IMAD.MOV.U32 R2, RZ, RZ, R33 ;  /* 0x000000ffff027224 */ /* 0x001fc800078e0021 */
[----:B------:R-:W-:Y:S02]  /*20490*/  @!P2 IMAD.MOV R2, RZ, RZ, -R2 ;  /* 0x000000ffff02a224 */ /* 0x000fe400078e0a02 */
[----:B------:R-:W-:Y:S02]  /*204a0*/  IMAD R27, R0, R14, R27 ;  /* 0x0000000e001b7224 */ /* 0x000fe400078e021b */
[----:B------:R-:W-:Y:S01]  /*204b0*/  @!P0 IMAD.IADD R18, R18, 0x1, -R0 ;  /* 0x0000000112128824 */ /* 0x000fe200078e0a00 */
[----:B------:R0:W-:Y:S02]  /*204c0*/  STL [R1+0xc0], R2 ;  /* 0x0000c00201007387 */ /* 0x0001e40000100800 */
[----:B------:R-:W-:-:S13]  /*204d0*/  ISETP.GT.U32.AND P5, PT, R0, R27, PT ;  /* 0x0000001b0000720c */ /* 0x000fda0003fa4070 */
[----:B------:R-:W-:Y:S01]  /*204e0*/  @!P5 IMAD.IADD R27, R27, 0x1, -R0 ;  /* 0x000000011b1bd824 */ /* 0x000fe200078e0a00 */
[C---:B------:R-:W-:Y:S01]  /*204f0*/  ISETP.GT.U32.AND P5, PT, R0.reuse, R31, PT ;  /* 0x0000001f0000720c */ /* 0x040fe20003fa4070 */
[----:B0-----:R-:W-:Y:S01]  /*20500*/  IMAD.MOV.U32 R2, RZ, RZ, R18 ;  /* 0x000000ffff027224 */ /* 0x001fe200078e0012 */
[----:B------:R-:W-:Y:S02]  /*20510*/  ISETP.GE.AND P6, PT, R61, RZ, PT ;  /* 0x000000ff3d00720c */ /* 0x000fe40003fc6270 */
[----:B------:R-:W-:Y:S01]  /*20520*/  ISETP.GT.U32.AND P4, PT, R0, R27, PT ;  /* 0x0000001b0000720c */ /* 0x000fe20003f84070 */
[----:B------:R-:W-:Y:S01]  /*20530*/  @!P3 IMAD.MOV R2, RZ, RZ, -R2 ;  /* 0x000000ffff02b224 */ /* 0x000fe200078e0a02 */
[----:B--2---:R-:W-:Y:S02]  /*20540*/  IABS R12, R53 ;  /* 0x00000035000c7213 */ /* 0x004fe40000000000 */
[----:B------:R-:W-:Y:S02]  /*20550*/  ISETP.GE.AND P0, PT, R53, RZ, PT ;  /* 0x000000ff3500720c */ /* 0x000fe40003f06270 */
[----:B------:R-:W2:Y:S01]  /*20560*/  LDL.LU R53, [R1+0x1758] ;  /* 0x0017580001357983 */ /* 0x000ea20000300800 */
[----:B------:R-:W-:-:S04]  /*20570*/  IMAD.HI.U32 R16, R25, R12, RZ ;  /* 0x0000000c19107227 */ /* 0x000fc800078e00ff */
[----:B------:R-:W-:-:S04]  /*20580*/  IMAD.MOV R16, RZ, RZ, -R16 ;  /* 0x000000ffff107224 */ /* 0x000fc800078e0a10 */
[----:B------:R-:W-:-:S05]  /*20590*/  IMAD R12, R0, R16, R12 ;  /* 0x00000010000c7224 */ /* 0x000fca00078e020c */
[----:B------:R-:W-:Y:S01]  /*205a0*/  ISETP.GT.U32.AND P2, PT, R0, R12, PT ;  /* 0x0000000c0000720c */ /* 0x000fe20003f44070 */
[----:B------:R-:W-:-:S12]  /*205b0*/  @!P5 IMAD.IADD R31, R31, 0x1, -R0 ;  /* 0x000000011f1fd824 */ /* 0x000fd800078e0a00 */
[----:B------:R-:W-:-:S05]  /*205c0*/  @!P2 IMAD.IADD R12, R12, 0x1, -R0 ;  /* 0x000000010c0ca824 */ /* 0x000fca00078e0a00 */
[----:B------:R-:W-:Y:S01]  /*205d0*/  ISETP.GT.U32.AND P2, PT, R0, R12, PT ;  /* 0x0000000c0000720c */ /* 0x000fe20003f44070 */
[----:B------:R0:W-:Y:S01]  /*205e0*/  STL [R1+0x20], R2 ;  /* 0x0000200201007387 */ /* 0x0001e20000100800 */
[----:B------:R-:W-:Y:S02]  /*205f0*/  @!P4 IMAD.IADD R27, R27, 0x1, -R0 ;  /* 0x000000011b1bc824 */ /* 0x000fe400078e0a00 */
[----:B0-----:R-:W-:Y:S01]  /*20600*/  IMAD.MOV.U32 R2, RZ, RZ, R31 ;  /* 0x000000ffff027224 */ /* 0x001fe200078e001f */
[----:B---3--:R-:W-:-:S05]  /*20610*/  IABS R16, R51 ;  /* 0x0000003300107213 */ /* 0x008fca0000000000 */
[----:B------:R-:W-:-:S04]  /*20620*/  IMAD.HI.U32 R35, R25, R16, RZ ;  /* 0x0000001019237227 */ /* 0x000fc800078e00ff */
[----:B------:R-:W-:-:S04]  /*20630*/  IMAD.MOV R35, RZ, RZ, -R35 ;  /* 0x000000ffff237224 */ /* 0x000fc800078e0a23 */
[----:B------:R-:W-:-:S05]  /*20640*/  IMAD R16, R0, R35, R16 ;  /* 0x0000002300107224 */ /* 0x000fca00078e0210 */
[----:B------:R-:W-:Y:S02]  /*20650*/  ISETP.GT.U32.AND P5, PT, R0, R16, PT ;  /* 0x000000100000720c */ /* 0x000fe40003fa4070 */
[----:B------:R-:W-:Y:S01]  /*20660*/  ISETP.GE.AND P3, PT, R51, RZ, PT ;  /* 0x000000ff3300720c */ /* 0x000fe20003f66270 */
[----:B------:R-:W-:Y:S01]  /*20670*/  @!P6 IMAD.MOV R2, RZ, RZ, -R2 ;  /* 0x000000ffff02e224 */ /* 0x000fe200078e0a02 */
[----:B------:R-:W3:Y:S01]  /*20680*/  LDL.LU R51, [R1+0x175c] ;  /* 0x00175c0001337983 */ /* 0x000ee20000300800 */
[----:B------:R-:W-:Y:S01]  /*20690*/  @!P2 IMAD.IADD R12, R12, 0x1, -R0 ;  /* 0x000000010c0ca824 */ /* 0x000fe200078e0a00 */
[----:B------:R-:W-:Y:S01]  /*206a0*/  IABS R23, R44 ;  /* 0x0000002c00177213 */ /* 0x000fe20000000000 */
[----:B------:R-:W-:Y:S01]  /*206b0*/  IMAD.MOV.U32 R4, RZ, RZ, R27 ;  /* 0x000000ffff047224 */ /* 0x000fe200078e001b */
[----:B----4-:R-:W-:-:S05]  /*206c0*/  IABS R14, R42 ;  /* 0x0000002a000e7213 */ /* 0x010fca0000000000 */
[----:B------:R-:W-:-:S04]  /*206d0*/  IMAD.HI.U32 R33, R25, R14, RZ ;  /* 0x0000000e19217227 */ /* 0x000fc800078e00ff */
[----:B------:R-:W-:-:S04]  /*206e0*/  IMAD.MOV R33, RZ, RZ, -R33 ;  /* 0x000000ffff217224 */ /* 0x000fc800078e0a21 */
[----:B------:R-:W-:Y:S02]  /*206f0*/  IMAD R14, R0, R33, R14 ;  /* 0x00000021000e7224 */ /* 0x000fe400078e020e */
[----:B------:R-:W-:Y:S01]  /*20700*/  @!P5 IMAD.IADD R16, R16, 0x1, -R0 ;  /* 0x000000011010d824 */ /* 0x000fe200078e0a00 */
[----:B------:R-:W-:Y:S02]  /*20710*/  ISETP.GE.AND P5, PT, R44, RZ, PT ;  /* 0x000000ff2c00720c */ /* 0x000fe40003fa6270 */
[----:B------:R-:W-:Y:S01]  /*20720*/  ISETP.GT.U32.AND P2, PT, R0, R14, PT ;  /* 0x0000000e0000720c */ /* 0x000fe20003f44070 */
[----:B------:R-:W4:Y:S04]  /*20730*/  LDL.LU R44, [R1+0x1760] ;  /* 0x00176000012c7983 */ /* 0x000f280000300800 */
[----:B------:R0:W-:Y:S01]  /*20740*/  STL [R1+0x78], R2 ;  /* 0x0000780201007387 */ /* 0x0001e20000100800 */
[----:B------:R-:W-:-:S02]  /*20750*/  @!P1 IMAD.MOV R4, RZ, RZ, -R4 ;  /* 0x000000ffff049224 */ /* 0x000fc400078e0a04 */
[----:B0-----:R-:W-:-:S04]  /*20760*/  IMAD.MOV.U32 R2, RZ, RZ, R12 ;  /* 0x000000ffff027224 */ /* 0x001fc800078e000c */
[----:B------:R-:W-:Y:S01]  /*20770*/  @!P0 IMAD.MOV R2, RZ, RZ, -R2 ;  /* 0x000000ffff028224 */ /* 0x000fe200078e0a02 */
[----:B------:R-:W-:Y:S01]  /*20780*/  STL [R1+0xb0], R4 ;  /* 0x0000b00401007387 */ /* 0x000fe20000100800 */
[----:B------:R-:W-:Y:S01]  /*20790*/  ISETP.GE.AND P1, PT, R42, RZ, PT ;  /* 0x000000ff2a00720c */ /* 0x000fe20003f26270 */
[----:B------:R-:W-:Y:S02]  /*207a0*/  @!P2 IMAD.IADD R14, R14, 0x1, -R0 ;  /* 0x000000010e0ea824 */ /* 0x000fe400078e0a00 */
[----:B------:R0:W-:Y:S04]  /*207b0*/  STL [R1+0xb8], R2 ;  /* 0x0000b80201007387 */ /* 0x0001e80000100800 */
[----:B------:R-:W4:Y:S01]  /*207c0*/  LDL.LU R42, [R1+0x1764] ;  /* 0x00176400012a7983 */ /* 0x000f220000300800 */
[----:B-----5:R-:W-:-:S02]  /*207d0*/  IABS R18, R55 ;  /* 0x0000003700127213 */ /* 0x020fc40000000000 */
[----:B------:R-:W-:Y:S02]  /*207e0*/  ISETP.GE.AND P2, PT, R55, RZ, PT ;  /* 0x000000ff3700720c */ /* 0x000fe40003f46270 */
[----:B------:R-:W5:Y:S01]  /*207f0*/  LDL.LU R55, [R1+0x1768] ;  /* 0x0017680001377983 */ /* 0x000f620000300800 */
[----:B------:R-:W-:Y:S01]  /*20800*/  ISETP.GT.U32.AND P6, PT, R0, R16, PT ;  /* 0x000000100000720c */ /* 0x000fe20003fc4070 */
[----:B------:R-:W-:-:S04]  /*20810*/  IMAD.HI.U32 R29, R25, R23, RZ ;  /* 0x00000017191d7227 */ /* 0x000fc800078e00ff */
[----:B------:R-:W-:-:S04]  /*20820*/  IMAD.MOV R29, RZ, RZ, -R29 ;  /* 0x000000ffff1d7224 */ /* 0x000fc800078e0a1d */
[----:B------:R-:W-:-:S04]  /*20830*/  IMAD R23, R0, R29, R23 ;  /* 0x0000001d00177224 */ /* 0x000fc800078e0217 */
[----:B------:R-:W-:Y:S01]  /*20840*/  @!P6 IMAD.IADD R16, R16, 0x1, -R0 ;  /* 0x000000011010e824 */ /* 0x000fe200078e0a00 */
[----:B------:R-:W-:-:S03]  /*20850*/  ISETP.GT.U32.AND P4, PT, R0, R23, PT ;  /* 0x000000170000720c */ /* 0x000fc60003f84070 */
[----:B0-----:R-:W-:-:S04]  /*20860*/  IMAD.MOV.U32 R2, RZ, RZ, R16 ;  /* 0x000000ffff027224 */ /* 0x001fc800078e0010 */
[----:B------:R-:W-:Y:S01]  /*20870*/  @!P3 IMAD.MOV R2, RZ, RZ, -R2 ;  /* 0x000000ffff02b224 */ /* 0x000fe200078e0a02 */
[----:B------:R-:W-:Y:S02]  /*20880*/  IABS R20, R54 ;  /* 0x0000003600147213 */ /* 0x000fe40000000000 */
[----:B------:R-:W-:Y:S02]  /*20890*/  ISETP.GE.AND P6, PT, R54, RZ, PT ;  /* 0x000000ff3600720c */ /* 0x000fe40003fc6270 */
[----:B------:R0:W-:Y:S01]  /*208a0*/  STL [R1+0xbc], R2 ;  /* 0x0000bc0201007387 */ /* 0x0001e20000100800 */
[----:B------:R-:W-:-:S03]  /*208b0*/  @!P4 IMAD.IADD R23, R23, 0x1, -R0 ;  /* 0x000000011717c824 */ /* 0x000fc600078e0a00 */
[----:B------:R-:W5:Y:S01]  /*208c0*/  LDL.LU R54, [R1+0x176c] ;  /* 0x00176c0001367983 */ /* 0x000f620000300800 */
[----:B------:R-:W-:Y:S01]  /*208d0*/  IMAD.HI.U32 R29, R25, R20, RZ ;  /* 0x00000014191d7227 */ /* 0x000fe200078e00ff */
[----:B------:R-:W-:-:S03]  /*208e0*/  ISETP.GT.U32.AND P4, PT, R0, R23, PT ;  /* 0x000000170000720c */ /* 0x000fc60003f84070 */
[----:B------:R-:W-:-:S04]  /*208f0*/  IMAD.MOV R29, RZ, RZ, -R29 ;  /* 0x000000ffff1d7224 */ /* 0x000fc800078e0a1d */
[----:B------:R-:W-:Y:S02]  /*20900*/  IMAD R20, R0, R29, R20 ;  /* 0x0000001d00147224 */ /* 0x000fe400078e0214 */
[----:B------:R-:W-:-:S04]  /*20910*/  IMAD.HI.U32 R29, R25, R18, RZ ;  /* 0x00000012191d7227 */ /* 0x000fc800078e00ff */
[----:B------:R-:W-:Y:S02]  /*20920*/  IMAD.MOV R29, RZ, RZ, -R29 ;  /* 0x000000ffff1d7224 */ /* 0x000fe400078e0a1d */
[----:B------:R-:W-:Y:S01]  /*20930*/  @!P4 IMAD.IADD R23, R23, 0x1, -R0 ;  /* 0x000000011717c824 */ /* 0x000fe200078e0a00 */
[C---:B------:R-:W-:Y:S01]  /*20940*/  ISETP.GT.U32.AND P3, PT, R0.reuse, R14, PT ;  /* 0x0000000e0000720c */ /* 0x040fe20003f64070 */
[C---:B------:R-:W-:Y:S02]  /*20950*/  IMAD R18, R0.reuse, R29, R18 ;  /* 0x0000001d00127224 */ /* 0x040fe400078e0212 */
[----:B0-----:R-:W-:Y:S01]  /*20960*/  IMAD.MOV.U32 R2, RZ, RZ, R23 ;  /* 0x000000ffff027224 */ /* 0x001fe200078e0017 */
[C---:B------:R-:W-:Y:S02]  /*20970*/  ISETP.GT.U32.AND P0, PT, R0.reuse, R20, PT ;  /* 0x000000140000720c */ /* 0x040fe40003f04070 */
[----:B------:R-:W-:Y:S01]  /*20980*/  ISETP.GT.U32.AND P4, PT, R0, R18, PT ;  /* 0x000000120000720c */ /* 0x000fe20003f84070 */
[----:B------:R-:W-:-:S06]  /*20990*/  @!P5 IMAD.MOV R2, RZ, RZ, -R2 ;  /* 0x000000ffff02d224 */ /* 0x000fcc00078e0a02 */
[----:B------:R-:W-:-:S04]  /*209a0*/  @!P3 IMAD.IADD R14, R14, 0x1, -R0 ;  /* 0x000000010e0eb824 */ /* 0x000fc800078e0a00 */
[--C-:B------:R-:W-:Y:S02]  /*209b0*/  @!P0 IMAD.IADD R20, R20, 0x1, -R0.reuse ;  /* 0x0000000114148824 */ /* 0x100fe400078e0a00 */
[----:B------:R-:W-:-:S03]  /*209c0*/  @!P4 IMAD.IADD R18, R18, 0x1, -R0 ;  /* 0x000000011212c824 */ /* 0x000fc600078e0a00 */
[C---:B------:R-:W-:Y:S02]  /*209d0*/  ISETP.GT.U32.AND P0, PT, R0.reuse, R20, PT ;  /* 0x000000140000720c */ /* 0x040fe40003f04070 */
[----:B------:R-:W-:-:S11]  /*209e0*/  ISETP.GT.U32.AND P4, PT, R0, R18, PT ;  /* 0x000000120000720c */ /* 0x000fd60003f84070 */
[----:B------:R-:W-:Y:S01]  /*209f0*/  @!P0 IMAD.IADD R20, R20, 0x1, -R0 ;  /* 0x0000000114148824 */ /* 0x000fe200078e0a00 */
[----:B--2---:R-:W-:Y:S02]  /*20a00*/  IABS R12, R53 ;  /* 0x00000035000c7213 */ /* 0x004fe40000000000 */
[----:B------:R-:W-:Y:S02]  /*20a10*/  ISETP.GE.AND P5, PT, R53, RZ, PT ;  /* 0x000000ff3500720c */ /* 0x000fe40003fa6270 */
[----:B------:R-:W2:Y:S01]  /*20a20*/  LDL.LU R53, [R1+0x1770] ;  /* 0x0017700001357983 */ /* 0x000ea20000300800 */
[----:B------:R-:W-:-:S04]  /*20a30*/  IMAD.HI.U32 R16, R25, R12, RZ ;  /* 0x0000000c19107227 */ /* 0x000fc800078e00ff */
[----:B------:R-:W-:-:S04]  /*20a40*/  IMAD.MOV R16, RZ, RZ, -R16 ;  /* 0x000000ffff107224 */ /* 0x000fc800078e0a10 */
[----:B------:R-:W-:-:S05]  /*20a50*/  IMAD R12, R0, R16, R12 ;  /* 0x00000010000c7224 */ /* 0x000fca00078e020c */
[----:B------:R-:W-:Y:S01]  /*20a60*/  ISETP.GT.U32.AND P3, PT, R0, R12, PT ;  /* 0x0000000c0000720c */ /* 0x000fe20003f64070 */
[----:B------:R0:W-:Y:S01]  /*20a70*/  STL [R1+0xb4], R2 ;  /* 0x0000b40201007387 */ /* 0x0001e20000100800 */
[----:B------:R-:W-:Y:S02]  /*20a80*/  @!P4 IMAD.IADD R18, R18, 0x1, -R0 ;  /* 0x000000011212c824 */ /* 0x000fe400078e0a00 */
[----:B0-----:R-:W-:-:S09]  /*20a90*/  IMAD.MOV.U32 R2, RZ, RZ, R14 ;  /* 0x000000ffff027224 */ /* 0x001fd200078e000e */
[----:B------:R-:W-:Y:S02]  /*20aa0*/  @!P3 IMAD.IADD R12, R12, 0x1, -R0 ;  /* 0x000000010c0cb824 */ /* 0x000fe400078e0a00 */
[----:B------:R-:W-:-:S03]  /*20ab0*/  @!P1 IMAD.MOV R2, RZ, RZ, -R2 ;  /* 0x000000ffff029224 */ /* 0x000fc600078e0a02 */
[----:B------:R-:W-:Y:S01]  /*20ac0*/  ISETP.GT.U32.AND P3, PT, R0, R12, PT ;  /* 0x0000000c0000720c */ /* 0x000fe20003f64070 */
[----:B------:R-:W-:-:S04]  /*20ad0*/  IMAD.MOV.U32 R4, RZ, RZ, R20 ;  /* 0x000000ffff047224 */ /* 0x000fc800078e0014 */
[----:B------:R-:W-:-:S08]  /*20ae0*/  @!P6 IMAD.MOV R4, RZ, RZ, -R4 ;  /* 0x000000ffff04e224 */ /* 0x000fd000078e0a04 */
[----:B------:R-:W-:Y:S01]  /*20af0*/  @!P3 IMAD.IADD R12, R12, 0x1, -R0 ;  /* 0x000000010c0cb824 */ /* 0x000fe200078e0a00 */
[----:B---3--:R-:W-:Y:S02]  /*20b00*/  IABS R29, R51 ;  /* 0x00000033001d7213 */ /* 0x008fe40000000000 */
[----:B------:R-:W-:Y:S02]  /*20b10*/  ISETP.GE.AND P0, PT, R51, RZ, PT ;  /* 0x000000ff3300720c */ /* 0x000fe40003f06270 */
[----:B------:R-:W3:Y:S04]  /*20b20*/  LDL.LU R51, [R1+0x1774] ;  /* 0x0017740001337983 */ /* 0x000ee80000300800 */
[----:B------:R0:W-:Y:S01]  /*20b30*/  STL [R1+0xa0], R2 ;  /* 0x0000a00201007387 */ /* 0x0001e20000100800 */
[----:B------:R-:W-:-:S04]  /*20b40*/  IMAD.HI.U32 R16, R25, R29, RZ ;  /* 0x0000001d19107227 */ /* 0x000fc800078e00ff */
[----:B0-----:R-:W-:-:S04]  /*20b50*/  IMAD.MOV.U32 R2, RZ, RZ, R18 ;  /* 0x000000ffff027224 */ /* 0x001fc800078e0012 */
[----:B------:R-:W-:Y:S02]  /*20b60*/  @!P2 IMAD.MOV R2, RZ, RZ, -R2 ;  /* 0x000000ffff02a224 */ /* 0x000fe400078e0a02 */
[----:B------:R-:W-:-:S04]  /*20b70*/  IMAD.MOV R16, RZ, RZ, -R16 ;  /* 0x000000ffff107224 */ /* 0x000fc800078e0a10 */
[----:B------:R-:W-:Y:S01]  /*20b80*/  IMAD R29, R0, R16, R29 ;  /* 0x00000010001d7224 */ /* 0x000fe200078e021d */
[----:B----4-:R-:W-:Y:S02]  /*20b90*/  IABS R27, R44 ;  /* 0x0000002c001b7213 */ /* 0x010fe40000000000 */
[----:B------:R-:W-:Y:S02]  /*20ba0*/  ISETP.GE.AND P4, PT, R44, RZ, PT ;  /* 0x000000ff2c00720c */ /* 0x000fe40003f86270 */
[----:B------:R-:W4:Y:S04]  /*20bb0*/  LDL.LU R44, [R1+0x1778] ;  /* 0x00177800012c7983 */ /* 0x000f280000300800 */
[----:B------:R-:W-:Y:S04]  /*20bc0*/  STL [R1+0xa8], R4 ;  /* 0x0000a80401007387 */ /* 0x000fe80000100800 */
[----:B------:R0:W-:Y:S02]  /*20bd0*/  STL [R1+0xac], R2 ;  /* 0x0000ac0201007387 */ /* 0x0001e40000100800 */
[----:B0-----:R-:W-:-:S04]  /*20be0*/  IMAD.MOV.U32 R2, RZ, RZ, R12 ;  /* 0x000000ffff027224 */ /* 0x001fc800078e000c */
[----:B------:R-:W-:Y:S01]  /*20bf0*/  @!P5 IMAD.MOV R2, RZ, RZ, -R2 ;  /* 0x000000ffff02d224 */ /* 0x000fe200078e0a02 */
[----:B-----5:R-:W-:Y:S02]  /*20c00*/  IABS R16, R55 ;  /* 0x0000003700107213 */ /* 0x020fe40000000000 */
[----:B------:R-:W-:Y:S02]  /*20c10*/  ISETP.GE.AND P5, PT, R55, RZ, PT ;  /* 0x000000ff3700720c */ /* 0x000fe40003fa6270 */
[----:B------:R-:W5:Y:S01]  /*20c20*/  LDL.LU R55, [R1+0x177c] ;  /* 0x00177c0001377983 */ /* 0x000f620000300800 */
        /* <DEDUP_REMOVED lines=8> */
[----:B------:R-:W-:Y:S01]  /*20cb0*/  IABS R20, R54 ;  /* 0x0000003600147213 */ /* 0x000fe20000000000 */
[C---:B------:R-:W-:Y:S01]  /*20cc0*/  IMAD.HI.U32 R14, R25.reuse, R23, RZ ;  /* 0x00000017190e7227 */ /* 0x040fe200078e00ff */
[C---:B------:R-:W-:Y:S02]  /*20cd0*/  ISETP.GT.U32.AND P1, PT, R0.reuse, R29, PT ;  /* 0x0000001d0000720c */ /* 0x040fe40003f24070 */
[----:B------:R-:W-:Y:S01]  /*20ce0*/  ISETP.GT.U32.AND P6, PT, R0, R27, PT ;  /* 0x0000001b0000720c */ /* 0x000fe20003fc4070 */
[----:B------:R-:W-:-:S04]  /*20cf0*/  IMAD.HI.U32 R12, R25, R20, RZ ;  /* 0x00000014190c7227 */ /* 0x000fc800078e00ff */
[----:B------:R-:W-:Y:S02]  /*20d00*/  IMAD.MOV R14, RZ, RZ, -R14 ;  /* 0x000000ffff0e7224 */ /* 0x000fe400078e0a0e */
[----:B------:R-:W-:Y:S02]  /*20d10*/  IMAD.MOV R12, RZ, RZ, -R12 ;  /* 0x000000ffff0c7224 */ /* 0x000fe400078e0a0c */
[C---:B------:R-:W-:Y:S02]  /*20d20*/  IMAD R23, R0.reuse, R14, R23 ;  /* 0x0000000e00177224 */ /* 0x040fe400078e0217 */
[C---:B------:R-:W-:Y:S02]  /*20d30*/  IMAD R20, R0.reuse, R12, R20 ;  /* 0x0000000c00147224 */ /* 0x040fe400078e0214 */
[--C-:B------:R-:W-:Y:S01]  /*20d40*/  @!P6 IMAD.IADD R27, R27, 0x1, -R0.reuse ;  /* 0x000000011b1be824 */ /* 0x100fe200078e0a00 */
[C---:B------:R-:W-:Y:S01]  /*20d50*/  ISETP.GT.U32.AND P3, PT, R0.reuse, R23, PT ;  /* 0x000000170000720c */ /* 0x040fe20003f64070 */
[----:B------:R-:W-:Y:S01]  /*20d60*/  @!P1 IMAD.IADD R29, R29, 0x1, -R0 ;  /* 0x000000011d1d9824 */ /* 0x000fe200078e0a00 */
[----:B------:R-:W-:Y:S01]  /*20d70*/  ISETP.GT.U32.AND P6, PT, R0, R20, PT ;  /* 0x000000140000720c */ /* 0x000fe20003fc4070 */
[----:B------:R0:W-:Y:S01]  /*20d80*/  STL [R1+0xa4], R2 ;  /* 0x0000a40201007387 */ /* 0x0001e20000100800 */
[----:B------:R-:W-:-:S04]  /*20d90*/  IMAD.HI.U32 R14, R25, R16, RZ ;  /* 0x00000010190e7227 */ /* 0x000fc800078e00ff */
[----:B------:R-:W-:Y:S02]  /*20da0*/  IMAD.MOV R14, RZ, RZ, -R14 ;  /* 0x000000ffff0e7224 */ /* 0x000fe400078e0a0e */
[----:B0-----:R-:W-:-:S04]  /*20db0*/  IMAD.MOV.U32 R2, RZ, RZ, R29 ;  /* 0x000000ffff027224 */ /* 0x001fc800078e001d */
[----:B------:R-:W-:Y:S02]  /*20dc0*/  @!P0 IMAD.MOV R2, RZ, RZ, -R2 ;  /* 0x000000ffff028224 */ /* 0x000fe400078e0a02 */
[----:B------:R-:W-:Y:S02]  /*20dd0*/  @!P3 IMAD.IADD R23, R23, 0x1, -R0 ;  /* 0x000000011717b824 */ /* 0x000fe400078e0a00 */
[----:B------:R-:W-:Y:S01]  /*20de0*/  IMAD R16, R0, R14, R16 ;  /* 0x0000000e00107224 */ /* 0x000fe200078e0210 */
[----:B------:R0:W-:Y:S01]  /*20df0*/  STL [R1+0x9c], R2 ;  /* 0x00009c0201007387 */ /* 0x0001e20000100800 */
[----:B------:R-:W-:Y:S01]  /*20e00*/  @!P6 IMAD.IADD R20, R20, 0x1, -R0 ;  /* 0x000000011414e824 */ /* 0x000fe200078e0a00 */
[C---:B------:R-:W-:Y:S02]  /*20e10*/  ISETP.GT.U32.AND P3, PT, R0.reuse, R23, PT ;  /* 0x000000170000720c */ /* 0x040fe40003f64070 */
[----:B------:R-:W-:Y:S02]  /*20e20*/  ISETP.GT.U32.AND P1, PT, R0, R16, PT ;  /* 0x000000100000720c */ /* 0x000fe40003f24070 */
[----:B------:R-:W-:-:S02]  /*20e30*/  ISETP.GE.AND P2, PT, R42, RZ, PT ;  /* 0x000000ff2a00720c */ /* 0x000fc40003f46270 */
[----:B------:R-:W-:-:S07]  /*20e40*/  ISETP.GE.AND P0, PT, R54, RZ, PT ;  /* 0x000000ff3600720c */ /* 0x000fce0003f06270 */
[--C-:B------:R-:W-:Y:S02]  /*20e50*/  @!P3 IMAD.IADD R23, R23, 0x1, -R0.reuse ;  /* 0x000000011717b824 */ /* 0x100fe400078e0a00 */
[----:B------:R-:W-:-:S05]  /*20e60*/  @!P1 IMAD.IADD R16, R16, 0x1, -R0 ;  /* 0x0000000110109824 */ /* 0x000fca00078e0a00 */
[----:B------:R-:W-:Y:S01]  /*20e70*/  ISETP.GT.U32.AND P1, PT, R0, R16, PT ;  /* 0x000000100000720c */ /* 0x000fe20003f24070 */
[----:B0-----:R-:W-:Y:S01]  /*20e80*/  IMAD.MOV.U32 R2, RZ, RZ, R27 ;  /* 0x000000ffff027224 */ /* 0x001fe200078e001b */
[----:B--2---:R-:W-:Y:S02]  /*20e90*/  IABS R18, R53 ;  /* 0x0000003500127213 */ /* 0x004fe40000000000 */
[----:B------:R-:W-:Y:S02]  /*20ea0*/  ISETP.GE.AND P6, PT, R53, RZ, PT ;  /* 0x000000ff3500720c */ /* 0x000fe40003fc6270 */
[----:B------:R-:W2:Y:S01]  /*20eb0*/  LDL.LU R53, [R1+0x1780] ;  /* 0x0017800001357983 */ /* 0x000ea20000300800 */
[----:B------:R-:W-:-:S03]  /*20ec0*/  IMAD.HI.U32 R31, R25, R18, RZ ;  /* 0x00000012191f7227 */ /* 0x000fc600078e00ff */
[----:B------:R-:W2:Y:S01]  /*20ed0*/  LDL.LU R42, [R1+0x1784] ;  /* 0x00178400012a7983 */ /* 0x000ea20000300800 */
[----:B------:R-:W-:-:S03]  /*20ee0*/  IMAD.MOV R31, RZ, RZ, -R31 ;  /* 0x000000ffff1f7224 */ /* 0x000fc600078e0a1f */
[----:B------:R-:W2:Y:S01]  /*20ef0*/  LDL.LU R54, [R1+0x1788] ;  /* 0x0017880001367983 */ /* 0x000ea20000300800 */
[----:B------:R-:W-:-:S05]  /*20f00*/  IMAD R18, R0, R31, R18 ;  /* 0x0000001f00127224 */ /* 0x000fca00078e0212 */
[----:B------:R-:W-:Y:S01]  /*20f10*/  ISETP.GT.U32.AND P3, PT, R0, R18, PT ;  /* 0x000000120000720c */ /* 0x000fe20003f64070 */
[----:B------:R-:W-:Y:S02]  /*20f20*/  @!P4 IMAD.MOV R2, RZ, RZ, -R2 ;  /* 0x000000ffff02c224 */ /* 0x000fe400078e0a02 */
[----:B------:R-:W-:Y:S02]  /*20f30*/  @!P1 IMAD.IADD R16, R16, 0x1, -R0 ;  /* 0x0000000110109824 */ /* 0x000fe400078e0a00 */
[----:B------:R-:W-:-:S08]  /*20f40*/  IMAD.MOV.U32 R4, RZ, RZ, R23 ;  /* 0x000000ffff047224 */ /* 0x000fd000078e0017 */
[----:B------:R-:W-:Y:S01]  /*20f50*/  @!P3 IMAD.IADD R18, R18, 0x1, -R0 ;  /* 0x000000011212b824 */ /* 0x000fe200078e0a00 */
[----:B------:R0:W-:Y:S04]  /*20f60*/  STL [R1+0x88], R2 ;  /* 0x0000880201007387 */ /* 0x0001e80000100800 */
[----:B------:R-:W-:Y:S01]  /*20f70*/  ISETP.GT.U32.AND P4, PT, R0, R18, PT ;  /* 0x000000120000720c */ /* 0x000fe20003f84070 */
[----:B------:R-:W-:Y:S02]  /*20f80*/  @!P2 IMAD.MOV R4, RZ, RZ, -R4 ;  /* 0x000000ffff04a224 */ /* 0x000fe400078e0a04 */
[----:B0-----:R-:W-:-:S04]  /*20f90*/  IMAD.MOV.U32 R2, RZ, RZ, R16 ;  /* 0x000000ffff027224 */ /* 0x001fc800078e0010 */
[----:B------:R-:W-:Y:S01]  /*20fa0*/  @!P5 IMAD.MOV R2, RZ, RZ, -R2 ;  /* 0x000000ffff02d224 */ /* 0x000fe200078e0a02 */
[----:B------:R-:W-:Y:S05]  /*20fb0*/  STL [R1+0x8c], R4 ;  /* 0x00008c0401007387 */ /* 0x000fea0000100800 */
[----:B------:R-:W-:Y:S01]  /*20fc0*/  @!P4 IMAD.IADD R18, R18, 0x1, -R0 ;  /* 0x000000011212c824 */ /* 0x000fe200078e0a00 */
[----:B------:R0:W-:Y:S01]  /*20fd0*/  STL [R1+0x94], R2 ;  /* 0x0000940201007387 */ /* 0x0001e20000100800 */
[----:B---3--:R-:W-:Y:S02]  /*20fe0*/  IABS R14, R51 ;  /* 0x00000033000e7213 */ /* 0x008fe40000000000 */
[----:B------:R-:W-:-:S02]  /*20ff0*/  ISETP.GE.AND P2, PT, R51, RZ, PT ;  /* 0x000000ff3300720c */ /* 0x000fc40003f46270 */
[----:B------:R-:W3:Y:S01]  /*21000*/  LDL.LU R51, [R1+0x178c] ;  /* 0x00178c0001337983 */ /* 0x000ee20000300800 */
[----:B-----5:R-:W-:Y:S02]  /*21010*/  IABS R27, R55 ;  /* 0x00000037001b7213 */ /* 0x020fe40000000000 */
[----:B------:R-:W-:Y:S02]  /*21020*/  ISETP.GE.AND P4, PT, R55, RZ, PT ;  /* 0x000000ff3700720c */ /* 0x000fe40003f86270 */
[----:B------:R-:W5:Y:S01]  /*21030*/  LDL.LU R55, [R1+0x1790] ;  /* 0x0017900001377983 */ /* 0x000f620000300800 */
[----:B------:R-:W-:Y:S01]  /*21040*/  IMAD.HI.U32 R31, R25, R14, RZ ;  /* 0x0000000e191f7227 */ /* 0x000fe200078e00ff */
[----:B----4-:R-:W-:-:S03]  /*21050*/  IABS R12, R44 ;  /* 0x0000002c000c7213 */ /* 0x010fc60000000000 */
        /* <DEDUP_REMOVED lines=8> */
[----:B------:R-:W-:Y:S01]  /*210e0*/  ISETP.GT.U32.AND P5, PT, R0, R12, PT ;  /* 0x0000000c0000720c */ /* 0x000fe20003fa4070 */
[----:B0-----:R-:W-:Y:S02]  /*210f0*/  IMAD.MOV.U32 R2, RZ, RZ, R20 ;  /* 0x000000ffff027224 */ /* 0x001fe400078e0014 */
[----:B------:R-:W-:Y:S02]  /*21100*/  @!P1 IMAD.IADD R14, R14, 0x1, -R0 ;  /* 0x000000010e0e9824 */ /* 0x000fe400078e0a00 */
[----:B------:R-:W-:Y:S02]  /*21110*/  @!P0 IMAD.MOV R2, RZ, RZ, -R2 ;  /* 0x000000ffff028224 */ /* 0x000fe400078e0a02 */
[----:B------:R-:W-:Y:S01]  /*21120*/  IMAD.HI.U32 R16, R25, R27, RZ ;  /* 0x0000001b19107227 */ /* 0x000fe200078e00ff */
[----:B------:R-:W-:Y:S02]  /*21130*/  ISETP.GT.U32.AND P0, PT, R0, R14, PT ;  /* 0x0000000e0000720c */ /* 0x000fe40003f04070 */
[----:B------:R0:W-:Y:S01]  /*21140*/  STL [R1+0x98], R2 ;  /* 0x0000980201007387 */ /* 0x0001e20000100800 */
[----:B------:R-:W-:-:S02]  /*21150*/  IMAD.MOV R16, RZ, RZ, -R16 ;  /* 0x000000ffff107224 */ /* 0x000fc400078e0a10 */
[----:B------:R-:W-:Y:S02]  /*21160*/  @!P5 IMAD.IADD R12, R12, 0x1, -R0 ;  /* 0x000000010c0cd824 */ /* 0x000fe400078e0a00 */
[----:B------:R-:W-:Y:S02]  /*21170*/  IMAD R27, R0, R16, R27 ;  /* 0x00000010001b7224 */ /* 0x000fe400078e021b */
[----:B0-----:R-:W-:-:S04]  /*21180*/  IMAD.MOV.U32 R2, RZ, RZ, R18 ;  /* 0x000000ffff027224 */ /* 0x001fc800078e0012 */
[----:B------:R-:W-:Y:S01]  /*21190*/  @!P6 IMAD.MOV R2, RZ, RZ, -R2 ;  /* 0x000000ffff02e224 */ /* 0x000fe200078e0a02 */
[----:B------:R-:W-:Y:S01]  /*211a0*/  ISETP.GT.U32.AND P5, PT, R0, R12, PT ;  /* 0x0000000c0000720c */ /* 0x000fe20003fa4070 */
[----:B------:R-:W-:Y:S01]  /*211b0*/  @!P0 IMAD.IADD R14, R14, 0x1, -R0 ;  /* 0x000000010e0e8824 */ /* 0x000fe200078e0a00 */
[----:B------:R-:W-:-:S03]  /*211c0*/  ISETP.GT.U32.AND P6, PT, R0, R27, PT ;  /* 0x0000001b0000720c */ /* 0x000fc60003fc4070 */
[----:B------:R-:W-:Y:S01]  /*211d0*/  IMAD.MOV.U32 R4, RZ, RZ, R14 ;  /* 0x000000ffff047224 */ /* 0x000fe200078e000e */
[----:B------:R-:W-:-:S03]  /*211e0*/  ISETP.GE.AND P3, PT, R44, RZ, PT ;  /* 0x000000ff2c00720c */ /* 0x000fc60003f66270 */
[----:B------:R-:W-:-:S04]  /*211f0*/  @!P2 IMAD.MOV R4, RZ, RZ, -R4 ;  /* 0x000000ffff04a224 */ /* 0x000fc800078e0a04 */
[--C-:B------:R-:W-:Y:S02]  /*21200*/  @!P5 IMAD.IADD R12, R12, 0x1, -R0.reuse ;  /* 0x000000010c0cd824 */ /* 0x100fe400078e0a00 */
[----:B------:R-:W-:-:S05]  /*21210*/  @!P6 IMAD.IADD R27, R27, 0x1, -R0 ;  /* 0x000000011b1be824 */ /* 0x000fca00078e0a00 */
[----:B------:R-:W-:-:S13]  /*21220*/  ISETP.GT.U32.AND P6, PT, R0, R27, PT ;  /* 0x0000001b0000720c */ /* 0x000fda0003fc4070 */
[----:B------:R-:W-:Y:S01]  /*21230*/  @!P6 IMAD.IADD R27, R27, 0x1, -R0 ;  /* 0x000000011b1be824 */ /* 0x000fe200078e0a00 */
[----:B--2---:R-:W-:Y:S02]  /*21240*/  ISETP.GE.AND P1, PT, R53, RZ, PT ;  /* 0x000000ff3500720c */ /* 0x004fe40003f26270 */
[----:B------:R-:W-:Y:S02]  /*21250*/  IABS R20, R53 ;  /* 0x0000003500147213 */ /* 0x000fe40000000000 */
[----:B------:R-:W2:Y:S04]  /*21260*/  LDL.LU R53, [R1+0x1794] ;  /* 0x0017940001357983 */ /* 0x000ea80000300800 */
[----:B------:R0:W-:Y:S04]  /*21270*/  STL [R1+0x90], R2 ;  /* 0x0000900201007387 */ /* 0x0001e80000100800 */
[----:B------:R-:W4:Y:S01]  /*21280*/  LDL.LU R60, [R1+0x1798] ;  /* 0x00179800013c7983 */ /* 0x000f220000300800 */
[----:B------:R-:W-:-:S02]  /*21290*/  IABS R23, R42 ;  /* 0x0000002a00177213 */ /* 0x000fc40000000000 */
[----:B------:R-:W-:Y:S01]  /*212a0*/  ISETP.GE.AND P0, PT, R42, RZ, PT ;  /* 0x000000ff2a00720c */ /* 0x000fe20003f06270 */
[----:B------:R-:W4:Y:S01]  /*212b0*/  LDL.LU R44, [R1+0x179c] ;  /* 0x00179c00012c7983 */ /* 0x000f220000300800 */
[----:B------:R-:W-:-:S03]  /*212c0*/  IMAD.HI.U32 R18, R25, R20, RZ ;  /* 0x0000001419127227 */ /* 0x000fc600078e00ff */
[----:B------:R-:W4:Y:S01]  /*212d0*/  LDL.LU R42, [R1+0x17a0] ;  /* 0x0017a000012a7983 */ /* 0x000f220000300800 */
[----:B------:R-:W-:Y:S01]  /*212e0*/  IABS R16, R54 ;  /* 0x0000003600107213 */ /* 0x000fe20000000000 */
[C---:B------:R-:W-:Y:S01]  /*212f0*/  IMAD.HI.U32 R29, R25.reuse, R23, RZ ;  /* 0x00000017191d7227 */ /* 0x040fe200078e00ff */
[----:B------:R-:W-:Y:S01]  /*21300*/  ISETP.GE.AND P5, PT, R54, RZ, PT ;  /* 0x000000ff3600720c */ /* 0x000fe20003fa6270 */
[----:B------:R-:W-:Y:S02]  /*21310*/  STL [R1+0x80], R4 ;  /* 0x0000800401007387 */ /* 0x000fe40000100800 */
[----:B------:R-:W-:Y:S02]  /*21320*/  IMAD.MOV R18, RZ, RZ, -R18 ;  /* 0x000000ffff127224 */ /* 0x000fe400078e0a12 */
[----:B------:R-:W4:Y:S01]  /*21330*/  LDL.LU R54, [R1+0x17a4] ;  /* 0x0017a40001367983 */ /* 0x000f220000300800 */
[----:B------:R-:W-:-:S04]  /*21340*/  IMAD.HI.U32 R31, R25, R16, RZ ;  /* 0x00000010191f7227 */ /* 0x000fc800078e00ff */
[----:B------:R-:W-:Y:S02]  /*21350*/  IMAD.MOV R29, RZ, RZ, -R29 ;  /* 0x000000ffff1d7224 */ /* 0x000fe400078e0a1d */
[C---:B------:R-:W-:Y:S02]  /*21360*/  IMAD R20, R0.reuse, R18, R20 ;  /* 0x0000001200147224 */ /* 0x040fe400078e0214 */
[----:B------:R-:W-:Y:S02]  /*21370*/  IMAD.MOV R31, RZ, RZ, -R31 ;  /* 0x000000ffff1f7224 */ /* 0x000fe400078e0a1f */
[C---:B------:R-:W-:Y:S02]  /*21380*/  IMAD R23, R0.reuse, R29, R23 ;  /* 0x0000001d00177224 */ /* 0x040fe400078e0217 */
[----:B0-----:R-:W-:Y:S01]  /*21390*/  IMAD.MOV.U32 R2, RZ, RZ, R12 ;  /* 0x000000ffff027224 */ /* 0x001fe200078e000c */
[C---:B------:R-:W-:Y:S01]  /*213a0*/  ISETP.GT.U32.AND P2, PT, R0.reuse, R20, PT ;  /* 0x000000140000720c */ /* 0x040fe20003f44070 */
[----:B------:R-:W-:-:S02]  /*213b0*/  IMAD R16, R0, R31, R16 ;  /* 0x0000001f00107224 */ /* 0x000fc400078e0210 */
[----:B------:R-:W-:Y:S01]  /*213c0*/  @!P3 IMAD.MOV R2, RZ, RZ, -R2 ;  /* 0x000000ffff02b224 */ /* 0x000fe200078e0a02 */
[C---:B------:R-:W-:Y:S02]  /*213d0*/  ISETP.GT.U32.AND P3, PT, R0.reuse, R23, PT ;  /* 0x000000170000720c */ /* 0x040fe40003f64070 */
[----:B------:R-:W-:-:S07]  /*213e0*/  ISETP.GT.U32.AND P6, PT, R0, R16, PT ;  /* 0x000000100000720c */ /* 0x000fce0003fc4070 */
[----:B------:R-:W-:-:S04]  /*213f0*/  @!P2 IMAD.IADD R20, R20, 0x1, -R0 ;  /* 0x000000011414a824 */ /* 0x000fc800078e0a00 */
[--C-:B------:R-:W-:Y:S01]  /*21400*/  @!P3 IMAD.IADD R23, R23, 0x1, -R0.reuse ;  /* 0x000000011717b824 */ /* 0x100fe200078e0a00 */
[----:B------:R-:W-:Y:S01]  /*21410*/  ISETP.GT.U32.AND P3, PT, R0, R20, PT ;  /* 0x000000140000720c */ /* 0x000fe20003f64070 */
[----:B------:R-:W-:-:S03]  /*21420*/  @!P6 IMAD.IADD R16, R16, 0x1, -R0 ;  /* 0x000000011010e824 */ /* 0x000fc600078e0a00 */
[----:B------:R-:W-:Y:S01]  /*21430*/  ISETP.GT.U32.AND P6, PT, R0, R23, PT ;  /* 0x000000170000720c */ /* 0x000fe20003fc4070 */
[----:B------:R0:W-:Y:S02]  /*21440*/  STL [R1+0x84], R2 ;  /* 0x0000840201007387 */ /* 0x0001e40000100800 */
[----:B0-----:R-:W-:-:S04]  /*21450*/  IMAD.MOV.U32 R2, RZ, RZ, R27 ;  /* 0x000000ffff027224 */ /* 0x001fc800078e001b */
[----:B------:R-:W-:Y:S01]  /*21460*/  @!P4 IMAD.MOV R2, RZ, RZ, -R2 ;  /* 0x000000ffff02c224 */ /* 0x000fe200078e0a02 */
[----:B------:R-:W-:Y:S01]  /*21470*/  ISETP.GT.U32.AND P4, PT, R0, R16, PT ;  /* 0x000000100000720c */ /* 0x000fe20003f84070 */
[----:B------:R-:W-:-:S04]  /*21480*/  @!P3 IMAD.IADD R20, R20, 0x1, -R0 ;  /* 0x000000011414b824 */ /* 0x000fc800078e0a00 */
[----:B------:R-:W-:Y:S01]  /*21490*/  @!P6 IMAD.IADD R23, R23, 0x1, -R0 ;  /* 0x000000011717e824 */ /* 0x000fe200078e0a00 */
[----:B------:R0:W-:Y:S01]  /*214a0*/  STL [R1+0x7c], R2 ;  /* 0x00007c0201007387 */ /* 0x0001e20000100800 */
[----:B------:R-:W-:-:S03]  /*214b0*/  IMAD.MOV.U32 R4, RZ, RZ, R20 ;  /* 0x000000ffff047224 */ /* 0x000fc600078e0014 */
[----:B------:R-:W4:Y:S01]  /*214c0*/  LDL.LU R61, [R1+0x17a8] ;  /* 0x0017a800013d7983 */ /* 0x000f220000300800 */
[----:B------:R-:W-:Y:S02]  /*214d0*/  @!P1 IMAD.MOV R4, RZ, RZ, -R4 ;  /* 0x000000ffff049224 */ /* 0x000fe400078e0a04 */
[----:B0-----:R-:W-:Y:S01]  /*214e0*/  IMAD.MOV.U32 R2, RZ, RZ, R23 ;  /* 0x000000ffff027224 */ /* 0x001fe200078e0017 */
[----:B---3--:R-:W-:Y:S01]  /*214f0*/  IABS R18, R51 ;  /* 0x0000003300127213 */ /* 0x008fe20000000000 */
[----:B------:R-:W-:Y:S02]  /*21500*/  @!P4 IMAD.IADD R16, R16, 0x1, -R0 ;  /* 0x000000011010c824 */ /* 0x000fe400078e0a00 */
[----:B------:R-:W-:Y:S01]  /*21510*/  @!P0 IMAD.MOV R2, RZ, RZ, -R2 ;  /* 0x000000ffff028224 */ /* 0x000fe200078e0a02 */
[----:B------:R-:W-:Y:S02]  /*21520*/  ISETP.GE.AND P4, PT, R51, RZ, PT ;  /* 0x000000ff3300720c */ /* 0x000fe40003f86270 */
[----:B------:R-:W3:Y:S04]  /*21530*/  LDL.LU R51, [R1+0x17ac] ;  /* 0x0017ac0001337983 */ /* 0x000ee80000300800 */
[----:B------:R0:W-:Y:S04]  /*21540*/  STL [R1+0x74], R4 ;  /* 0x0000740401007387 */ /* 0x0001e80000100800 */
[----:B------:R1:W-:Y:S01]  /*21550*/  STL [R1+0x70], R2 ;  /* 0x0000700201007387 */ /* 0x0003e20000100800 */
[----:B-----5:R-:W-:-:S05]  /*21560*/  IABS R29, R55 ;  /* 0x00000037001d7213 */ /* 0x020fca0000000000 */
        /* <DEDUP_REMOVED lines=10> */
[----:B------:R-:W-:-:S13]  /*21610*/  ISETP.GT.U32.AND P2, PT, R0, R18, PT ;  /* 0x000000120000720c */ /* 0x000fda0003f44070 */
[----:B------:R-:W-:-:S05]  /*21620*/  @!P2 IMAD.IADD R18, R18, 0x1, -R0 ;  /* 0x000000011212a824 */ /* 0x000fca00078e0a00 */
[C---:B------:R-:W-:Y:S02]  /*21630*/  ISETP.GT.U32.AND P2, PT, R0.reuse, R18, PT ;  /* 0x000000120000720c */ /* 0x040fe40003f44070 */
[----:B------:R-:W-:Y:S01]  /*21640*/  ISETP.GT.U32.AND P1, PT, R0, R29, PT ;  /* 0x0000001d0000720c */ /* 0x000fe20003f24070 */
[----:B0-----:R-:W-:-:S10]  /*21650*/  IMAD.MOV.U32 R4, RZ, RZ, R16 ;  /* 0x000000ffff047224 */ /* 0x001fd400078e0010 */
[----:B------:R-:W-:-:S04]  /*21660*/  @!P2 IMAD.IADD R18, R18, 0x1, -R0 ;  /* 0x000000011212a824 */ /* 0x000fc800078e0a00 */
[----:B-1----:R-:W-:Y:S02]  /*21670*/  IMAD.MOV.U32 R2, RZ, RZ, R18 ;  /* 0x000000ffff027224 */ /* 0x002fe400078e0012 */
[----:B------:R-:W-:Y:S02]  /*21680*/  @!P5 IMAD.MOV R4, RZ, RZ, -R4 ;  /* 0x000000ffff04d224 */ /* 0x000fe400078e0a04 */
[----:B------:R-:W-:Y:S01]  /*21690*/  @!P4 IMAD.MOV R2, RZ, RZ, -R2 ;  /* 0x000000ffff02c224 */ /* 0x000fe200078e0a02 */
[----:B--2---:R-:W-:-:S05]  /*216a0*/  IABS R12, R53 ;  /* 0x00000035000c7213 */ /* 0x004fca0000000000 */
[----:B------:R-:W-:Y:S01]  /*216b0*/  IMAD.HI.U32 R31, R25, R12, RZ ;  /* 0x0000000c191f7227 */ /* 0x000fe200078e00ff */
[----:B----4-:R-:W-:-:S03]  /*216c0*/  IABS R14, R60 ;  /* 0x0000003c000e7213 */ /* 0x010fc60000000000 */
[----:B------:R-:W-:-:S04]  /*216d0*/  IMAD.MOV R31, RZ, RZ, -R31 ;  /* 0x000000ffff1f7224 */ /* 0x000fc800078e0a1f */
[C---:B------:R-:W-:Y:S02]  /*216e0*/  IMAD R12, R0.reuse, R31, R12 ;  /* 0x0000001f000c7224 */ /* 0x040fe400078e020c */
[----:B------:R-:W-:Y:S01]  /*216f0*/  IMAD.HI.U32 R31, R25, R14, RZ ;  /* 0x0000000e191f7227 */ /* 0x000fe200078e00ff */
[----:B------:R-:W-:Y:S02]  /*21700*/  IABS R33, R44 ;  /* 0x0000002c00217213 */ /* 0x000fe40000000000 */
[----:B------:R-:W-:Y:S01]  /*21710*/  IABS R27, R42 ;  /* 0x0000002a001b7213 */ /* 0x000fe20000000000 */
[----:B------:R-:W-:Y:S01]  /*21720*/  IMAD.MOV R31, RZ, RZ, -R31 ;  /* 0x000000ffff1f7224 */ /* 0x000fe200078e0a1f */
[----:B------:R-:W-:-:S03]  /*21730*/  ISETP.GT.U32.AND P6, PT, R0, R12, PT ;  /* 0x0000000c0000720c */ /* 0x000fc60003fc4070 */
[----:B------:R-:W-:Y:S01]  /*21740*/  IMAD R14, R0, R31, R14 ;  /* 0x0000001f000e7224 */ /* 0x000fe200078e020e */
[----:B------:R-:W-:Y:S01]  /*21750*/  IABS R35, R54 ;  /* 0x0000003600237213 */ /* 0x000fe20000000000 */
[----:B------:R-:W-:-:S04]  /*21760*/  IMAD.HI.U32 R31, R25, R33, RZ ;  /* 0x00000021191f7227 */ /* 0x000fc800078e00ff */
[----:B------:R-:W-:Y:S01]  /*21770*/  IMAD.HI.U32 R40, R25, R27, RZ ;  /* 0x0000001b19287227 */ /* 0x000fe200078e00ff */
[----:B------:R-:W-:-:S03]  /*21780*/  ISETP.GT.U32.AND P2, PT, R0, R14, PT ;  /* 0x0000000e0000720c */ /* 0x000fc60003f44070 */
[----:B------:R-:W-:Y:S02]  /*21790*/  IMAD.MOV R31, RZ, RZ, -R31 ;  /* 0x000000ffff1f7224 */ /* 0x000fe400078e0a1f */
[----:B------:R-:W-:Y:S02]  /*217a0*/  IMAD.MOV R40, RZ, RZ, -R40 ;  /* 0x000000ffff287224 */ /* 0x000fe400078e0a28 */
[----:B------:R-:W-:-:S04]  /*217b0*/  IMAD.HI.U32 R20, R25, R35, RZ ;  /* 0x0000002319147227 */ /* 0x000fc800078e00ff */
[C---:B------:R-:W-:Y:S02]  /*217c0*/  IMAD R31, R0.reuse, R31, R33 ;  /* 0x0000001f001f7224 */ /* 0x040fe400078e0221 */
[C---:B------:R-:W-:Y:S02]  /*217d0*/  IMAD R27, R0.reuse, R40, R27 ;  /* 0x00000028001b7224 */ /* 0x040fe400078e021b */
[----:B------:R-:W-:Y:S01]  /*217e0*/  IMAD.MOV R20, RZ, RZ, -R20 ;  /* 0x000000ffff147224 */ /* 0x000fe200078e0a14 */
[----:B------:R-:W-:Y:S01]  /*217f0*/  ISETP.GT.U32.AND P5, PT, R0, R31, PT ;  /* 0x0000001f0000720c */ /* 0x000fe20003fa4070 */
[--C-:B------:R-:W-:Y:S01]  /*21800*/  @!P6 IMAD.IADD R12, R12, 0x1, -R0.reuse ;  /* 0x000000010c0ce824 */ /* 0x100fe200078e0a00 */
[C---:B------:R-:W-:Y:S01]  /*21810*/  ISETP.GT.U32.AND P4, PT, R0.reuse, R27, PT ;  /* 0x0000001b0000720c */ /* 0x040fe20003f84070 */
[C---:B------:R-:W-:Y:S02]  /*21820*/  IMAD R35, R0.reuse, R20, R35 ;  /* 0x0000001400237224 */ /* 0x040fe400078e0223 */
[----:B------:R-:W-:Y:S01]  /*21830*/  @!P1 IMAD.IADD R29, R29, 0x1, -R0 ;  /* 0x000000011d1d9824 */ /* 0x000fe200078e0a00 */
[----:B------:R-:W-:-:S02]  /*21840*/  ISETP.GT.U32.AND P0, PT, R0, R12, PT ;  /* 0x0000000c0000720c */ /* 0x000fc40003f04070 */
[----:B------:R-:W-:Y:S01]  /*21850*/  ISETP.GT.U32.AND P1, PT, R0, R35, PT ;  /* 0x000000230000720c */ /* 0x000fe20003f24070 */
[----:B------:R-:W-:Y:S01]  /*21860*/  @!P2 IMAD.IADD R14, R14, 0x1, -R0 ;  /* 0x000000010e0ea824 */ /* 0x000fe200078e0a00 */
[----:B------:R-:W-:-:S03]  /*21870*/  ISETP.GE.AND P6, PT, R53, RZ, PT ;  /* 0x000000ff3500720c */ /* 0x000fc60003fc6270 */
[--C-:B------:R-:W-:Y:S01]  /*21880*/  @!P5 IMAD.IADD R31, R31, 0x1, -R0.reuse ;  /* 0x000000011f1fd824 */ /* 0x100fe200078e0a00 */
[C---:B------:R-:W-:Y:S01]  /*21890*/  ISETP.GT.U32.AND P2, PT, R0.reuse, R14, PT ;  /* 0x0000000e0000720c */ /* 0x040fe20003f44070 */
[--C-:B------:R-:W-:Y:S01]  /*218a0*/  @!P4 IMAD.IADD R27, R27, 0x1, -R0.reuse ;  /* 0x000000011b1bc824 */ /* 0x100fe200078e0a00 */
[----:B------:R0:W-:Y:S02]  /*218b0*/  STL [R1+0x6c], R4 ;  /* 0x00006c0401007387 */ /* 0x0001e40000100800 */
[----:B------:R-:W-:Y:S01]  /*218c0*/  ISETP.GT.U32.AND P4, PT, R0, R31, PT ;  /* 0x0000001f0000720c */ /* 0x000fe20003f84070 */
[--C-:B------:R-:W-:Y:S01]  /*218d0*/  @!P0 IMAD.IADD R12, R12, 0x1, -R0.reuse ;  /* 0x000000010c0c8824 */ /* 0x100fe200078e0a00 */
[----:B------:R-:W2:Y:S01]  /*218e0*/  LDL.LU R53, [R1+0x17b4] ;  /* 0x0017b40001357983 */ /* 0x000ea20000300800 */
[--C-:B------:R-:W-:Y:S01]  /*218f0*/  @!P1 IMAD.IADD R35, R35, 0x1, -R0.reuse ;  /* 0x0000000123239824 */ /* 0x100fe200078e0a00 */
[----:B------:R-:W-:Y:S02]  /*21900*/  ISETP.GT.U32.AND P1, PT, R0, R27, PT ;  /* 0x0000001b0000720c */ /* 0x000fe40003f24070 */
[----:B------:R1:W-:Y:S01]  /*21910*/  STL [R1+0x68], R2 ;  /* 0x0000680201007387 */ /* 0x0003e20000100800 */
[----:B0-----:R-:W-:Y:S01]  /*21920*/  IMAD.MOV.U32 R4, RZ, RZ, R29 ;  /* 0x000000ffff047224 */ /* 0x001fe200078e001d */
[----:B------:R-:W-:Y:S01]  /*21930*/  ISETP.GE.AND P0, PT, R60, RZ, PT ;  /* 0x000000ff3c00720c */ /* 0x000fe20003f06270 */
[----:B------:R-:W-:Y:S01]  /*21940*/  @!P2 IMAD.IADD R14, R14, 0x1, -R0 ;  /* 0x000000010e0ea824 */ /* 0x000fe200078e0a00 */
[----:B------:R-:W-:Y:S01]  /*21950*/  ISETP.GE.AND P2, PT, R44, RZ, PT ;  /* 0x000000ff2c00720c */ /* 0x000fe20003f46270 */
[----:B------:R-:W-:Y:S01]  /*21960*/  @!P3 IMAD.MOV R4, RZ, RZ, -R4 ;  /* 0x000000ffff04b224 */ /* 0x000fe200078e0a04 */
[----:B------:R-:W-:Y:S01]  /*21970*/  ISETP.GE.AND P5, PT, R42, RZ, PT ;  /* 0x000000ff2a00720c */ /* 0x000fe20003fa6270 */
[----:B-1----:R-:W-:-:S03]  /*21980*/  IMAD.MOV.U32 R2, RZ, RZ, R12 ;  /* 0x000000ffff027224 */ /* 0x002fc600078e000c */
[----:B------:R0:W-:Y:S01]  /*21990*/  STL [R1+0x64], R4 ;  /* 0x0000640401007387 */ /* 0x0001e20000100800 */
[----:B------:R-:W-:Y:S01]  /*219a0*/  @!P6 IMAD.MOV R2, RZ, RZ, -R2 ;  /* 0x000000ffff02e224 */ /* 0x000fe200078e0a02 */
[----:B------:R-:W-:Y:S01]  /*219b0*/  ISETP.GE.AND P6, PT, R54, RZ, PT ;  /* 0x000000ff3600720c */ /* 0x000fe20003fc6270 */
[--C-:B------:R-:W-:Y:S01]  /*219c0*/  @!P4 IMAD.IADD R31, R31, 0x1, -R0.reuse ;  /* 0x000000011f1fc824 */ /* 0x100fe200078e0a00 */
[----:B------:R-:W4:Y:S01]  /*219d0*/  LDL.LU R54, [R1+0x17b8] ;  /* 0x0017b80001367983 */ /* 0x000f220000300800 */
[----:B------:R-:W-:-:S03]  /*219e0*/  @!P1 IMAD.IADD R27, R27, 0x1, -R0 ;  /* 0x000000011b1b9824 */ /* 0x000fc600078e0a00 */
[----:B------:R-:W4:Y:S01]  /*219f0*/  LDL.LU R44, [R1+0x17bc] ;  /* 0x0017bc00012c7983 */ /* 0x000f220000300800 */
[----:B------:R-:W-:-:S03]  /*21a00*/  IMAD.MOV.U32 R5, RZ, RZ, R31 ;  /* 0x000000ffff057224 */ /* 0x000fc600078e001f */
[----:B------:R1:W-:Y:S01]  /*21a10*/  STL [R1+0x60], R2 ;  /* 0x0000600201007387 */ /* 0x0003e20000100800 */
[----:B0-----:R-:W-:Y:S02]  /*21a20*/  IMAD.MOV.U32 R4, RZ, RZ, R27 ;  /* 0x000000ffff047224 */ /* 0x001fe400078e001b */
[----:B------:R-:W-:Y:S01]  /*21a30*/  @!P2 IMAD.MOV R5, RZ, RZ, -R5 ;  /* 0x000000ffff05a224 */ /* 0x000fe200078e0a05 */
[----:B------:R-:W4:Y:S01]  /*21a40*/  LDL.LU R42, [R1+0x17c0] ;  /* 0x0017c000012a7983 */ /* 0x000f220000300800 */
[----:B-1----:R-:W-:Y:S02]  /*21a50*/  IMAD.MOV.U32 R2, RZ, RZ, R14 ;  /* 0x000000ffff027224 */ /* 0x002fe400078e000e */
[----:B------:R-:W-:Y:S02]  /*21a60*/  @!P5 IMAD.MOV R4, RZ, RZ, -R4 ;  /* 0x000000ffff04d224 */ /* 0x000fe400078e0a04 */
[----:B------:R-:W-:-:S05]  /*21a70*/  @!P0 IMAD.MOV R2, RZ, RZ, -R2 ;  /* 0x000000ffff028224 */ /* 0x000fca00078e0a02 */
[----:B------:R0:W-:Y:S04]  /*21a80*/  STL [R1+0x5c], R2 ;  /* 0x00005c0201007387 */ /* 0x0001e80000100800 */
[----:B------:R-:W-:Y:S04]  /*21a90*/  STL [R1+0x58], R5 ;  /* 0x0000580501007387 */ /* 0x000fe80000100800 */
[----:B------:R1:W-:Y:S01]  /*21aa0*/  STL [R1+0x40], R4 ;  /* 0x0000400401007387 */ /* 0x0003e20000100800 */
[----:B-----5:R-:W-:Y:S02]  /*21ab0*/  IABS R23, R55 ;  /* 0x0000003700177213 */ /* 0x020fe40000000000 */
[----:B------:R-:W-:-:S02]  /*21ac0*/  ISETP.GE.AND P5, PT, R55, RZ, PT ;  /* 0x000000ff3700720c */ /* 0x000fc40003fa6270 */
[----:B------:R-:W5:Y:S01]  /*21ad0*/  LDL.LU R55, [R1+0x17c4] ;  /* 0x0017c40001377983 */ /* 0x000f620000300800 */
[----:B------:R-:W-:Y:S02]  /*21ae0*/  IABS R16, R61 ;  /* 0x0000003d00107213 */ /* 0x000fe40000000000 */
[----:B---3--:R-:W-:-:S03]  /*21af0*/  IABS R20, R51 ;  /* 0x0000003300147213 */ /* 0x008fc60000000000 */
[----:B------:R-:W-:-:S04]  /*21b00*/  IMAD.HI.U32 R18, R25, R16, RZ ;  /* 0x0000001019127227 */ /* 0x000fc800078e00ff */
[----:B------:R-:W-:Y:S02]  /*21b10*/  IMAD.MOV R18, RZ, RZ, -R18 ;  /* 0x000000ffff127224 */ /* 0x000fe400078e0a12 */
[----:B------:R-:W-:Y:S02]  /*21b20*/  IMAD.MOV.U32 R12, RZ, RZ, R20 ;  /* 0x000000ffff0c7224 */ /* 0x000fe400078e0014 */
[----:B------:R-:W-:Y:S02]  /*21b30*/  IMAD.MOV.U32 R20, RZ, RZ, R23 ;  /* 0x000000ffff147224 */ /* 0x000fe400078e0017 */
[----:B------:R-:W-:Y:S02]  /*21b40*/  IMAD R16, R0, R18, R16 ;  /* 0x0000001200107224 */ /* 0x000fe400078e0210 */
[----:B------:R-:W-:-:S04]  /*21b50*/  IMAD.HI.U32 R29, R25, R12, RZ ;  /* 0x0000000c191d7227 */ /* 0x000fc800078e00ff */
[----:B------:R-:W-:Y:S01]  /*21b60*/  IMAD.HI.U32 R23, R25, R20, RZ ;  /* 0x0000001419177227 */ /* 0x000fe200078e00ff */
[----:B------:R-:W-:-:S03]  /*21b70*/  ISETP.GT.U32.AND P4, PT, R0, R16, PT ;  /* 0x000000100000720c */ /* 0x000fc60003f84070 */
[----:B------:R-:W-:Y:S02]  /*21b80*/  IMAD.MOV R29, RZ, RZ, -R29 ;  /* 0x000000ffff1d7224 */ /* 0x000fe400078e0a1d */
[----:B------:R-:W-:Y:S02]  /*21b90*/  IMAD.MOV R23, RZ, RZ, -R23 ;  /* 0x000000ffff177224 */ /* 0x000fe400078e0a17 */
[C---:B------:R-:W-:Y:S02]  /*21ba0*/  IMAD R12, R0.reuse, R29, R12 ;  /* 0x0000001d000c7224 */ /* 0x040fe400078e020c */
[C---:B------:R-:W-:Y:S01]  /*21bb0*/  IMAD R14, R0.reuse, R23, R20 ;  /* 0x00000017000e7224 */ /* 0x040fe200078e0214 */
[C---:B------:R-:W-:Y:S02]  /*21bc0*/  ISETP.GT.U32.AND P3, PT, R0.reuse, R35, PT ;  /* 0x000000230000720c */ /* 0x040fe40003f64070 */
[C---:B------:R-:W-:Y:S02]  /*21bd0*/  ISETP.GT.U32.AND P0, PT, R0.reuse, R12, PT ;  /* 0x0000000c0000720c */ /* 0x040fe40003f04070 */
[----:B------:R-:W-:Y:S01]  /*21be0*/  ISETP.GT.U32.AND P2, PT, R0, R14, PT ;  /* 0x0000000e0000720c */ /* 0x000fe20003f44070 */
[----:B------:R-:W-:-:S05]  /*21bf0*/  @!P4 IMAD.IADD R16, R16, 0x1, -R0 ;  /* 0x000000011010c824 */ /* 0x000fca00078e0a00 */
[----:B------:R-:W-:-:S03]  /*21c00*/  ISETP.GT.U32.AND P4, PT, R0, R16, PT ;  /* 0x000000100000720c */ /* 0x000fc60003f84070 */
[--C-:B------:R-:W-:Y:S02]  /*21c10*/  @!P3 IMAD.IADD R35, R35, 0x1, -R0.reuse ;  /* 0x000000012323b824 */ /* 0x100fe400078e0a00 */
[--C-:B------:R-:W-:Y:S02]  /*21c20*/  @!P0 IMAD.IADD R12, R12, 0x1, -R0.reuse ;  /* 0x000000010c0c8824 */ /* 0x100fe400078e0a00 */
[----:B------:R-:W-:Y:S01]  /*21c30*/  @!P2 IMAD.IADD R14, R14, 0x1, -R0 ;  /* 0x000000010e0ea824 */ /* 0x000fe200078e0a00 */
[----:B------:R-:W-:Y:S01]  /*21c40*/  ISETP.GE.AND P1, PT, R61, RZ, PT ;  /* 0x000000ff3d00720c */ /* 0x000fe20003f26270 */
[----:B0-----:R-:W-:Y:S01]  /*21c50*/  IMAD.MOV.U32 R2, RZ, RZ, R35 ;  /* 0x000000ffff027224 */ /* 0x001fe200078e0023 */
[C---:B------:R-:W-:Y:S02]  /*21c60*/  ISETP.GT.U32.AND P0, PT, R0.reuse, R12, PT ;  /* 0x0000000c0000720c */ /* 0x040fe40003f04070 */
[----:B------:R-:W-:Y:S01]  /*21c70*/  ISETP.GT.U32.AND P2, PT, R0, R14, PT ;  /* 0x0000000e0000720c */ /* 0x000fe20003f44070 */
[----:B------:R-:W-:-:S02]  /*21c80*/  @!P6 IMAD.MOV R2, RZ, RZ, -R2 ;  /* 0x000000ffff02e224 */ /* 0x000fc400078e0a02 */
[----:B------:R-:W-:Y:S01]  /*21c90*/  @!P4 IMAD.IADD R16, R16, 0x1, -R0 ;  /* 0x000000011010c824 */ /* 0x000fe200078e0a00 */
[----:B------:R-:W-:-:S07]  /*21ca0*/  ISETP.GE.AND P3, PT, R51, RZ, PT ;  /* 0x000000ff3300720c */ /* 0x000fce0003f66270 */
[--C-:B------:R-:W-:Y:S02]  /*21cb0*/  @!P0 IMAD.IADD R12, R12, 0x1, -R0.reuse ;  /* 0x000000010c0c8824 */ /* 0x100fe400078e0a00 */
[----:B------:R-:W-:Y:S02]  /*21cc0*/  @!P2 IMAD.IADD R14, R14, 0x1, -R0 ;  /* 0x000000010e0ea824 */ /* 0x000fe400078e0a00 */
[----:B-1----:R-:W-:-:S04]  /*21cd0*/  IMAD.MOV.U32 R4, RZ, RZ, R12 ;  /* 0x000000ffff047224 */ /* 0x002fc800078e000c */
[----:B------:R-:W-:Y:S01]  /*21ce0*/  @!P3 IMAD.MOV R4, RZ, RZ, -R4 ;  /* 0x000000ffff04b224 */ /* 0x000fe200078e0a04 */
[----:B--2---:R-:W-:Y:S02]  /*21cf0*/  IABS R18, R53 ;  /* 0x0000003500127213 */ /* 0x004fe40000000000 */
[----:B------:R-:W-:Y:S02]  /*21d00*/  ISETP.GE.AND P6, PT, R53, RZ, PT ;  /* 0x000000ff3500720c */ /* 0x000fe40003fc6270 */
[----:B------:R-:W2:Y:S04]  /*21d10*/  LDL.LU R53, [R1+0x17c8] ;  /* 0x0017c80001357983 */ /* 0x000ea80000300800 */
[----:B------:R0:W-:Y:S04]  /*21d20*/  STL [R1+0x50], R2 ;  /* 0x0000500201007387 */ /* 0x0001e80000100800 */
[----:B------:R-:W3:Y:S04]  /*21d30*/  LDL.LU R5, [R1+0x17cc] ;  /* 0x0017cc0001057983 */ /* 0x000ee80000300800 */
[----:B------:R-:W3:Y:S01]  /*21d40*/  LDL.LU R37, [R1+0x17d0] ;  /* 0x0017d00001257983 */ /* 0x000ee20000300800 */
[----:B0-----:R-:W-:-:S04]  /*21d50*/  IMAD.MOV.U32 R2, RZ, RZ, R16 ;  /* 0x000000ffff027224 */ /* 0x001fc800078e0010 */
[----:B------:R-:W-:Y:S01]  /*21d60*/  @!P1 IMAD.MOV R2, RZ, RZ, -R2 ;  /* 0x000000ffff029224 */ /* 0x000fe200078e0a02 */
[----:B----4-:R-:W-:-:S04]  /*21d70*/  IABS R33, R54 ;  /* 0x0000003600217213 */ /* 0x010fc80000000000 */
[----:B------:R0:W-:Y:S01]  /*21d80*/  STL [R1+0x54], R2 ;  /* 0x0000540201007387 */ /* 0x0001e20000100800 */
[----:B------:R-:W-:-:S03]  /*21d90*/  ISETP.GE.AND P1, PT, R54, RZ, PT ;  /* 0x000000ff3600720c */ /* 0x000fc60003f26270 */
[----:B------:R-:W4:Y:S01]  /*21da0*/  LDL.LU R54, [R1+0x17d4] ;  /* 0x0017d40001367983 */ /* 0x000f220000300800 */
[----:B0-----:R-:W-:-:S04]  /*21db0*/  IMAD.MOV.U32 R2, RZ, RZ, R14 ;  /* 0x000000ffff027224 */ /* 0x001fc800078e000e */
[----:B------:R-:W-:Y:S01]  /*21dc0*/  @!P5 IMAD.MOV R2, RZ, RZ, -R2 ;  /* 0x000000ffff02d224 */ /* 0x000fe200078e0a02 */
[----:B------:R0:W-:Y:S04]  /*21dd0*/  STL [R1+0x48], R4 ;  /* 0x0000480401007387 */ /* 0x0001e80000100800 */
[----:B------:R1:W-:Y:S01]  /*21de0*/  STL [R1+0x4c], R2 ;  /* 0x00004c0201007387 */ /* 0x0003e20000100800 */
[----:B-----5:R-:W-:Y:S02]  /*21df0*/  ISETP.GE.AND P3, PT, R55, RZ, PT ;  /* 0x000000ff3700720c */ /* 0x020fe40003f66270 */
[----:B------:R-:W-:Y:S02]  /*21e00*/  IABS R14, R55 ;  /* 0x00000037000e7213 */ /* 0x000fe40000000000 */
[----:B------:R-:W5:Y:S04]  /*21e10*/  LDL.LU R55, [R1+0x17d8] ;  /* 0x0017d80001377983 */ /* 0x000f680000300800 */
[----:B0-----:R-:W5:Y:S04]  /*21e20*/  LDL.LU R4, [R1+0x17dc] ;  /* 0x0017dc0001047983 */ /* 0x001f680000300800 */
[----:B-1----:R-:W5:Y:S04]  /*21e30*/  LDL.LU R2, [R1+0x17e0] ;  /* 0x0017e00001027983 */ /* 0x002f680000300800 */
[----:B------:R-:W5:Y:S01]  /*21e40*/  LDL.LU R46, [R1+0x17e4] ;  /* 0x0017e400012e7983 */ /* 0x000f620000300800 */
[----:B------:R-:W-:Y:S01]  /*21e50*/  IMAD.HI.U32 R29, R25, R18, RZ ;  /* 0x00000012191d7227 */ /* 0x000fe200078e00ff */
[----:B------:R-:W-:-:S02]  /*21e60*/  IABS R31, R44 ;  /* 0x0000002c001f7213 */ /* 0x000fc40000000000 */
[----:B------:R-:W5:Y:S01]  /*21e70*/  LDL.LU R21, [R1+0x17e8] ;  /* 0x0017e80001157983 */ /* 0x000f620000300800 */
[----:B------:R-:W-:Y:S02]  /*21e80*/  IMAD.MOV R20, RZ, RZ, -R29 ;  /* 0x000000ffff147224 */ /* 0x000fe400078e0a1d */
[----:B------:R-:W-:Y:S01]  /*21e90*/  IMAD.HI.U32 R23, R25, R33, RZ ;  /* 0x0000002119177227 */ /* 0x000fe200078e00ff */
[----:B------:R-:W5:Y:S03]  /*21ea0*/  LDL.LU R7, [R1+0x17ec] ;  /* 0x0017ec0001077983 */ /* 0x000f660000300800 */
[----:B------:R-:W-:-:S05]  /*21eb0*/  IMAD R27, R0, R20, R18 ;  /* 0x00000014001b7224 */ /* 0x000fca00078e0212 */
[----:B------:R-:W-:Y:S01]  /*21ec0*/  ISETP.GT.U32.AND P4, PT, R0, R27, PT ;  /* 0x0000001b0000720c */ /* 0x000fe20003f84070 */
[----:B------:R-:W-:-:S12]  /*21ed0*/  IMAD.MOV R23, RZ, RZ, -R23 ;  /* 0x000000ffff177224 */ /* 0x000fd800078e0a17 */
[----:B------:R-:W-:-:S05]  /*21ee0*/  @!P4 IMAD.IADD R27, R27, 0x1, -R0 ;  /* 0x000000011b1bc824 */ /* 0x000fca00078e0a00 */
[----:B------:R-:W-:Y:S01]  /*21ef0*/  ISETP.GT.U32.AND P4, PT, R0, R27, PT ;  /* 0x0000001b0000720c */ /* 0x000fe20003f84070 */
[----:B------:R-:W-:-:S04]  /*21f00*/  IMAD.HI.U32 R20, R25, R31, RZ ;  /* 0x0000001f19147227 */ /* 0x000fc800078e00ff */
[----:B------:R-:W-:Y:S02]  /*21f10*/  IMAD R33, R0, R23, R33 ;  /* 0x0000001700217224 */ /* 0x000fe400078e0221 */
[----:B------:R-:W-:-:S03]  /*21f20*/  IMAD.MOV R20, RZ, RZ, -R20 ;  /* 0x000000ffff147224 */ /* 0x000fc600078e0a14 */
[----:B------:R-:W-:-:S03]  /*21f30*/  ISETP.GT.U32.AND P5, PT, R0, R33, PT ;  /* 0x000000210000720c */ /* 0x000fc60003fa4070 */
[----:B------:R-:W-:Y:S02]  /*21f40*/  @!P4 IMAD.IADD R27, R27, 0x1, -R0 ;  /* 0x000000011b1bc824 */ /* 0x000fe400078e0a00 */
[----:B------:R-:W-:Y:S02]  /*21f50*/  IMAD R31, R0, R20, R31 ;  /* 0x00000014001f7224 */ /* 0x000fe400078e021f */
[----:B------:R-:W-:-:S04]  /*21f60*/  IMAD.MOV.U32 R6, RZ, RZ, R27 ;  /* 0x000000ffff067224 */ /* 0x000fc800078e001b */
[----:B------:R-:W-:Y:S01]  /*21f70*/  @!P6 IMAD.MOV R6, RZ, RZ, -R6 ;  /* 0x000000ffff06e224 */ /* 0x000fe200078e0a06 */
[----:B------:R-:W-:Y:S01]  /*21f80*/  ISETP.GT.U32.AND P6, PT, R0, R31, PT ;  /* 0x0000001f0000720c */ /* 0x000fe20003fc4070 */
[----:B------:R-:W-:-:S05]  /*21f90*/  @!P5 IMAD.IADD R33, R33, 0x1, -R0 ;  /* 0x000000012121d824 */ /* 0x000fca00078e0a00 */
[----:B------:R-:W-:-:S07]  /*21fa0*/  ISETP.GT.U32.AND P5, PT, R0, R33, PT ;  /* 0x000000210000720c */ /* 0x000fce0003fa4070 */
[----:B------:R-:W-:-:S05]  /*21fb0*/  @!P6 IMAD.IADD R31, R31, 0x1, -R0 ;  /* 0x000000011f1fe824 */ /* 0x000fca00078e0a00 */
[----:B------:R-:W-:Y:S01]  /*21fc0*/  ISETP.GT.U32.AND P6, PT, R0, R31, PT ;  /* 0x0000001f0000720c */ /* 0x000fe20003fc4070 */
[----:B------:R-:W-:Y:S01]  /*21fd0*/  @!P5 IMAD.IADD R33, R33, 0x1, -R0 ;  /* 0x000000012121d824 */ /* 0x000fe200078e0a00 */
[----:B------:R-:W-:Y:S02]  /*21fe0*/  IABS R18, R42 ;  /* 0x0000002a00127213 */ /* 0x000fe40000000000 */
[----:B------:R-:W-:Y:S01]  /*21ff0*/  ISETP.GE.AND P0, PT, R44, RZ, PT ;  /* 0x000000ff2c00720c */ /* 0x000fe20003f06270 */
[----:B------:R-:W-:Y:S02]  /*22000*/  IMAD.MOV.U32 R8, RZ, RZ, R33 ;  /* 0x000000ffff087224 */ /* 0x000fe400078e0021 */
[----:B------:R-:W-:Y:S02]  /*22010*/  IMAD.MOV.U32 R16, RZ, RZ, R18 ;  /* 0x000000ffff107224 */ /* 0x000fe400078e0012 */
[----:B------:R-:W-:Y:S01]  /*22020*/  @!P1 IMAD.MOV R8, RZ, RZ, -R8 ;  /* 0x000000ffff089224 */ /* 0x000fe200078e0a08 */
[----:B------:R0:W-:Y:S03]  /*22030*/  STL [R1+0x44], R6 ;  /* 0x0000440601007387 */ /* 0x0001e60000100800 */
[----:B------:R-:W-:-:S02]  /*22040*/  @!P6 IMAD.IADD R31, R31, 0x1, -R0 ;  /* 0x000000011f1fe824 */ /* 0x000fc400078e0a00 */
[----:B------:R-:W-:Y:S01]  /*22050*/  IMAD.HI.U32 R18, R25, R16, RZ ;  /* 0x0000001019127227 */ /* 0x000fe200078e00ff */
[----:B------:R1:W-:Y:S03]  /*22060*/  STL [R1+0x1c], R8 ;  /* 0x00001c0801007387 */ /* 0x0003e60000100800 */
[----:B0-----:R-:W-:Y:S01]  /*22070*/  IMAD.MOV.U32 R6, RZ, RZ, R31 ;  /* 0x000000ffff067224 */ /* 0x001fe200078e001f */
[----:B------:R-:W5:Y:S01]  /*22080*/  LDL.LU R57, [R1+0x17f4] ;  /* 0x0017f40001397983 */ /* 0x000f620000300800 */
[----:B------:R-:W-:Y:S02]  /*22090*/  IMAD.MOV R18, RZ, RZ, -R18 ;  /* 0x000000ffff127224 */ /* 0x000fe400078e0a12 */
[----:B------:R-:W-:Y:S01]  /*220a0*/  @!P0 IMAD.MOV R6, RZ, RZ, -R6 ;  /* 0x000000ffff068224 */ /* 0x000fe200078e0a06 */
[----:B------:R-:W5:Y:S01]  /*220b0*/  LDL.LU R58, [R1+0x17f8] ;  /* 0x0017f800013a7983 */ /* 0x000f620000300800 */
[----:B------:R-:W-:-:S02]  /*220c0*/  IMAD R12, R0, R18, R16 ;  /* 0x00000012000c7224 */ /* 0x000fc400078e0210 */
[----:B------:R-:W-:Y:S01]  /*220d0*/  IMAD.HI.U32 R40, R25, R14, RZ ;  /* 0x0000000e19287227 */ /* 0x000fe200078e00ff */
[----:B------:R-:W5:Y:S04]  /*220e0*/  LDL.LU R59, [R1+0x17fc] ;  /* 0x0017fc00013b7983 */ /* 0x000f680000300800 */
[----:B------:R0:W-:Y:S01]  /*220f0*/  STL [R1+0x18], R6 ;  /* 0x0000180601007387 */ /* 0x0001e20000100800 */
[----:B------:R-:W-:-:S03]  /*22100*/  IMAD.MOV R40, RZ, RZ, -R40 ;  /* 0x000000ffff287224 */ /* 0x000fc600078e0a28 */
[----:B------:R-:W5:Y:S04]  /*22110*/  LDL.LU R61, [R1+0x1800] ;  /* 0x00180000013d7983 */ /* 0x000f680000300800 */
[----:B------:R-:W5:Y:S01]  /*22120*/  LDL.LU R60, [R1+0x1804] ;  /* 0x00180400013c7983 */ /* 0x000f620000300800 */
[----:B------:R-:W-:-:S05]  /*22130*/  IMAD R14, R0, R40, R14 ;  /* 0x00000028000e7224 */ /* 0x000fca00078e020e */
[----:B------:R-:W-:Y:S02]  /*22140*/  ISETP.GT.U32.AND P6, PT, R0, R14, PT ;  /* 0x0000000e0000720c */ /* 0x000fe40003fc4070 */
[----:B--2---:R-:W-:-:S05]  /*22150*/  IABS R16, R53 ;  /* 0x0000003500107213 */ /* 0x004fca0000000000 */
[----:B------:R-:W-:Y:S01]  /*22160*/  IMAD.HI.U32 R35, R25, R16, RZ ;  /* 0x0000001019237227 */ /* 0x000fe200078e00ff */
[----:B---3--:R-:W-:-:S03]  /*22170*/  IABS R18, R5 ;  /* 0x0000000500127213 */ /* 0x008fc60000000000 */
[----:B------:R-:W-:-:S04]  /*22180*/  IMAD.MOV R35, RZ, RZ, -R35 ;  /* 0x000000ffff237224 */ /* 0x000fc800078e0a23 */
[----:B------:R-:W-:Y:S02]  /*22190*/  IMAD R16, R0, R35, R16 ;  /* 0x0000002300107224 */ /* 0x000fe400078e0210 */
[----:B------:R-:W-:-:S03]  /*221a0*/  IMAD.HI.U32 R29, R25, R18, RZ ;  /* 0x00000012191d7227 */ /* 0x000fc600078e00ff */
[----:B------:R-:W-:Y:S01]  /*221b0*/  ISETP.GT.U32.AND P1, PT, R0, R16, PT ;  /* 0x000000100000720c */ /* 0x000fe20003f24070 */
[----:B------:R-:W-:-:S04]  /*221c0*/  IMAD.MOV R29, RZ, RZ, -R29 ;  /* 0x000000ffff1d7224 */ /* 0x000fc800078e0a1d */
[----:B------:R-:W-:Y:S01]  /*221d0*/  IMAD R18, R0, R29, R18 ;  /* 0x0000001d00127224 */ /* 0x000fe200078e0212 */
[----:B----4-:R-:W-:Y:S01]  /*221e0*/  IABS R23, R54 ;  /* 0x0000003600177213 */ /* 0x010fe20000000000 */
[----:B------:R-:W-:-:S04]  /*221f0*/  @!P6 IMAD.IADD R14, R14, 0x1, -R0 ;  /* 0x000000010e0ee824 */ /* 0x000fc800078e0a00 */
[----:B------:R-:W-:-:S04]  /*22200*/  IMAD.HI.U32 R29, R25, R23, RZ ;  /* 0x00000017191d7227 */ /* 0x000fc800078e00ff */
[----:B------:R-:W-:Y:S02]  /*22210*/  IMAD.MOV R29, RZ, RZ, -R29 ;  /* 0x000000ffff1d7224 */ /* 0x000fe400078e0a1d */
[----:B------:R-:W-:Y:S01]  /*22220*/  @!P1 IMAD.IADD R16, R16, 0x1, -R0 ;  /* 0x0000000110109824 */ /* 0x000fe200078e0a00 */
[C---:B------:R-:W-:Y:S01]  /*22230*/  ISETP.GT.U32.AND P1, PT, R0.reuse, R14, PT ;  /* 0x0000000e0000720c */ /* 0x040fe20003f24070 */
[----:B------:R-:W-:-:S12]  /*22240*/  IMAD R23, R0, R29, R23 ;  /* 0x0000001d00177224 */ /* 0x000fd800078e0217 */
[----:B------:R-:W-:Y:S01]  /*22250*/  @!P1 IMAD.IADD R14, R14, 0x1, -R0 ;  /* 0x000000010e0e9824 */ /* 0x000fe200078e0a00 */
[----:B------:R-:W-:Y:S02]  /*22260*/  IABS R20, R37 ;  /* 0x0000002500147213 */ /* 0x000fe40000000000 */
[----:B-----5:R-:W-:Y:S02]  /*22270*/  IABS R44, R55 ;  /* 0x00000037002c7213 */ /* 0x020fe40000000000 */
[----:B------:R-:W-:-:S05]  /*22280*/  IABS R35, R46 ;  /* 0x0000002e00237213 */ /* 0x000fca0000000000 */
[----:B------:R-:W-:Y:S02]  /*22290*/  IMAD.MOV.U32 R29, RZ, RZ, R35 ;  /* 0x000000ffff1d7224 */ /* 0x000fe400078e0023 */
[----:B------:R-:W-:-:S04]  /*222a0*/  IMAD.HI.U32 R35, R25, R44, RZ ;  /* 0x0000002c19237227 */ /* 0x000fc800078e00ff */
[----:B------:R-:W-:-:S04]  /*222b0*/  IMAD.MOV R35, RZ, RZ, -R35 ;  /* 0x000000ffff237224 */ /* 0x000fc800078e0a23 */
[----:B------:R-:W-:-:S05]  /*222c0*/  IMAD R44, R0, R35, R44 ;  /* 0x00000023002c7224 */ /* 0x000fca00078e022c */
[----:B------:R-:W-:-:S13]  /*222d0*/  ISETP.GT.U32.AND P1, PT, R0, R44, PT ;  /* 0x0000002c0000720c */ /* 0x000fda0003f24070 */
[----:B------:R-:W-:Y:S01]  /*222e0*/  @!P1 IMAD.IADD R44, R44, 0x1, -R0 ;  /* 0x000000012c2c9824 */ /* 0x000fe200078e0a00 */
[----:B------:R-:W-:Y:S02]  /*222f0*/  ISETP.GE.AND P1, PT, R37, RZ, PT ;  /* 0x000000ff2500720c */ /* 0x000fe40003f26270 */
[----:B------:R-:W2:Y:S01]  /*22300*/  LDL R37, [R1+0x128] ;  /* 0x0001280001257983 */ /* 0x000ea20000100800 */
        /* <DEDUP_REMOVED lines=9> */
[----:B------:R-:W-:Y:S02]  /*223a0*/  IABS R42, R4 ;  /* 0x00000004002a7213 */ /* 0x000fe40000000000 */
[----:B------:R-:W-:Y:S01]  /*223b0*/  IABS R27, R2 ;  /* 0x00000002001b7213 */ /* 0x000fe20000000000 */
[----:B------:R-:W-:Y:S01]  /*223c0*/  @!P2 IMAD.MOV R12, RZ, RZ, -R12 ;  /* 0x000000ffff0ca224 */ /* 0x000fe200078e0a0c */
[----:B------:R-:W-:Y:S01]  /*223d0*/  ISETP.GE.AND P4, PT, R53, RZ, PT ;  /* 0x000000ff3500720c */ /* 0x000fe20003f86270 */
[----:B------:R-:W-:-:S06]  /*223e0*/  IMAD.HI.U32 R40, R25, R42, RZ ;  /* 0x0000002a19287227 */ /* 0x000fcc00078e00ff */
[----:B------:R-:W-:Y:S02]  /*223f0*/  @!P5 IMAD.IADD R20, R20, 0x1, -R0 ;  /* 0x000000011414d824 */ /* 0x000fe400078e0a00 */
[----:B------:R-:W-:-:S03]  /*22400*/  IMAD.HI.U32 R51, R25, R27, RZ ;  /* 0x0000001b19337227 */ /* 0x000fc600078e00ff */
[C---:B------:R-:W-:Y:S01]  /*22410*/  ISETP.GT.U32.AND P2, PT, R0.reuse, R20, PT ;  /* 0x000000140000720c */ /* 0x040fe20003f44070 */
[----:B------:R-:W-:Y:S01]  /*22420*/  IMAD.HI.U32 R53, R25, R29, RZ ;  /* 0x0000001d19357227 */ /* 0x000fe200078e00ff */
[----:B------:R-:W-:-:S03]  /*22430*/  ISETP.GT.U32.AND P0, PT, R0, R18, PT ;  /* 0x000000120000720c */ /* 0x000fc60003f04070 */
[----:B------:R-:W-:Y:S02]  /*22440*/  IMAD.MOV R33, RZ, RZ, -R40 ;  /* 0x000000ffff217224 */ /* 0x000fe400078e0a28 */
[----:B------:R-:W-:Y:S02]  /*22450*/  IMAD.MOV R31, RZ, RZ, -R51 ;  /* 0x000000ffff1f7224 */ /* 0x000fe400078e0a33 */
[----:B------:R-:W-:Y:S02]  /*22460*/  IMAD.MOV R40, RZ, RZ, -R53 ;  /* 0x000000ffff287224 */ /* 0x000fe400078e0a35 */
[C---:B------:R-:W-:Y:S01]  /*22470*/  IMAD R27, R0.reuse, R31, R27 ;  /* 0x0000001f001b7224 */ /* 0x040fe200078e021b */
[----:B------:R-:W-:Y:S01]  /*22480*/  IABS R31, R21 ;  /* 0x00000015001f7213 */ /* 0x000fe20000000000 */
[----:B------:R-:W-:Y:S02]  /*22490*/  IMAD R29, R0, R40, R29 ;  /* 0x00000028001d7224 */ /* 0x000fe400078e021d */
[----:B------:R-:W-:-:S02]  /*224a0*/  @!P2 IMAD.IADD R20, R20, 0x1, -R0 ;  /* 0x000000011414a824 */ /* 0x000fc400078e0a00 */
[----:B------:R-:W-:Y:S01]  /*224b0*/  IMAD.HI.U32 R35, R25, R31, RZ ;  /* 0x0000001f19237227 */ /* 0x000fe200078e00ff */
[C---:B------:R-:W-:Y:S02]  /*224c0*/  ISETP.GT.U32.AND P2, PT, R0.reuse, R29, PT ;  /* 0x0000001d0000720c */ /* 0x040fe40003f44070 */
[----:B------:R-:W-:Y:S01]  /*224d0*/  ISETP.GT.U32.AND P6, PT, R0, R23, PT ;  /* 0x000000170000720c */ /* 0x000fe20003fc4070 */
[----:B------:R-:W-:Y:S01]  /*224e0*/  @!P0 IMAD.IADD R18, R18, 0x1, -R0 ;  /* 0x0000000112128824 */ /* 0x000fe200078e0a00 */
[C---:B------:R-:W-:Y:S01]  /*224f0*/  ISETP.GT.U32.AND P0, PT, R0.reuse, R16, PT ;  /* 0x000000100000720c */ /* 0x040fe20003f04070 */
[----:B------:R-:W-:Y:S02]  /*22500*/  IMAD.MOV R35, RZ, RZ, -R35 ;  /* 0x000000ffff237224 */ /* 0x000fe400078e0a23 */
[C---:B------:R-:W-:Y:S01]  /*22510*/  IMAD R42, R0.reuse, R33, R42 ;  /* 0x00000021002a7224 */ /* 0x040fe200078e022a */
[C---:B------:R-:W-:Y:S01]  /*22520*/  ISETP.GT.U32.AND P5, PT, R0.reuse, R18, PT ;  /* 0x000000120000720c */ /* 0x040fe20003fa4070 */
[----:B------:R-:W-:Y:S01]  /*22530*/  IMAD R31, R0, R35, R31 ;  /* 0x00000023001f7224 */ /* 0x000fe200078e021f */
[----:B------:R-:W-:-:S03]  /*22540*/  IABS R33, R7 ;  /* 0x0000000700217213 */ /* 0x000fc60000000000 */
[----:B------:R-:W-:Y:S01]  /*22550*/  @!P2 IMAD.IADD R29, R29, 0x1, -R0 ;  /* 0x000000011d1da824 */ /* 0x000fe200078e0a00 */
[----:B------:R-:W-:Y:S01]  /*22560*/  ISETP.GT.U32.AND P2, PT, R0, R31, PT ;  /* 0x0000001f0000720c */ /* 0x000fe20003f44070 */
[----:B------:R-:W-:-:S04]  /*22570*/  IMAD.HI.U32 R40, R25, R33, RZ ;  /* 0x0000002119287227 */ /* 0x000fc800078e00ff */
[--C-:B------:R-:W-:Y:S02]  /*22580*/  @!P6 IMAD.IADD R23, R23, 0x1, -R0.reuse ;  /* 0x000000011717e824 */ /* 0x100fe400078e0a00 */
[----:B------:R-:W-:Y:S01]  /*22590*/  @!P0 IMAD.IADD R16, R16, 0x1, -R0 ;  /* 0x0000000110108824 */ /* 0x000fe200078e0a00 */
[C---:B------:R-:W-:Y:S01]  /*225a0*/  ISETP.GT.U32.AND P0, PT, R0.reuse, R42, PT ;  /* 0x0000002a0000720c */ /* 0x040fe20003f04070 */
[----:B------:R-:W-:Y:S01]  /*225b0*/  IMAD.MOV R40, RZ, RZ, -R40 ;  /* 0x000000ffff287224 */ /* 0x000fe200078e0a28 */
[----:B------:R-:W-:Y:S01]  /*225c0*/  ISETP.GT.U32.AND P6, PT, R0, R23, PT ;  /* 0x000000170000720c */ /* 0x000fe20003fc4070 */
[--C-:B------:R-:W-:Y:S01]  /*225d0*/  @!P5 IMAD.IADD R18, R18, 0x1, -R0.reuse ;  /* 0x000000011212d824 */ /* 0x100fe200078e0a00 */
[C---:B------:R-:W-:Y:S01]  /*225e0*/  ISETP.GT.U32.AND P5, PT, R0.reuse, R27, PT ;  /* 0x0000001b0000720c */ /* 0x040fe20003fa4070 */
[----:B------:R-:W-:Y:S02]  /*225f0*/  IMAD R33, R0, R40, R33 ;  /* 0x0000002800217224 */ /* 0x000fe400078e0221 */
[----:B------:R-:W-:-:S03]  /*22600*/  @!P2 IMAD.IADD R31, R31, 0x1, -R0 ;  /* 0x000000011f1fa824 */ /* 0x000fc600078e0a00 */
[----:B------:R-:W-:-:S03]  /*22610*/  ISETP.GT.U32.AND P2, PT, R0, R33, PT ;  /* 0x000000210000720c */ /* 0x000fc60003f44070 */
[--C-:B------:R-:W-:Y:S01]  /*22620*/  @!P0 IMAD.IADD R42, R42, 0x1, -R0.reuse ;  /* 0x000000012a2a8824 */ /* 0x100fe200078e0a00 */
[----:B------:R-:W-:Y:S02]  /*22630*/  ISETP.GE.AND P0, PT, R54, RZ, PT ;  /* 0x000000ff3600720c */ /* 0x000fe40003f06270 */
[----:B------:R-:W-:Y:S01]  /*22640*/  IABS R35, R57 ;  /* 0x0000003900237213 */ /* 0x000fe20000000000 */
[--C-:B------:R-:W-:Y:S01]  /*22650*/  @!P6 IMAD.IADD R23, R23, 0x1, -R0.reuse ;  /* 0x000000011717e824 */ /* 0x100fe200078e0a00 */
[----:B------:R-:W-:Y:S01]  /*22660*/  ISETP.GE.AND P6, PT, R5, RZ, PT ;  /* 0x000000ff0500720c */ /* 0x000fe20003fc6270 */
[--C-:B------:R-:W-:Y:S01]  /*22670*/  @!P5 IMAD.IADD R27, R27, 0x1, -R0.reuse ;  /* 0x000000011b1bd824 */ /* 0x100fe200078e0a00 */
[----:B------:R-:W-:Y:S01]  /*22680*/  ISETP.GE.AND P5, PT, R55, RZ, PT ;  /* 0x000000ff3700720c */ /* 0x000fe20003fa6270 */
[----:B------:R-:W-:Y:S01]  /*22690*/  IMAD.HI.U32 R55, R25, R35, RZ ;  /* 0x0000002319377227 */ /* 0x000fe200078e00ff */
[----:B------:R-:W-:Y:S02]  /*226a0*/  IABS R54, R58 ;  /* 0x0000003a00367213 */ /* 0x000fe40000000000 */
[----:B------:R-:W-:Y:S01]  /*226b0*/  IABS R40, R60 ;  /* 0x0000003c00287213 */ /* 0x000fe20000000000 */
[----:B------:R-:W-:-:S02]  /*226c0*/  @!P2 IMAD.IADD R33, R33, 0x1, -R0 ;  /* 0x000000012121a824 */ /* 0x000fc400078e0a00 */
[----:B------:R-:W-:-:S04]  /*226d0*/  IMAD.HI.U32 R9, R25, R54, RZ ;  /* 0x0000003619097227 */ /* 0x000fc800078e00ff */
[----:B------:R-:W-:Y:S02]  /*226e0*/  IMAD.MOV R5, RZ, RZ, -R55 ;  /* 0x000000ffff057224 */ /* 0x000fe400078e0a37 */
[----:B------:R-:W-:Y:S01]  /*226f0*/  @!P0 IMAD.MOV R23, RZ, RZ, -R23 ;  /* 0x000000ffff178224 */ /* 0x000fe200078e0a17 */
[C---:B------:R-:W-:Y:S01]  /*22700*/  ISETP.GT.U32.AND P0, PT, R0.reuse, R33, PT ;  /* 0x000000210000720c */ /* 0x040fe20003f04070 */
[----:B------:R-:W-:Y:S02]  /*22710*/  IMAD.MOV R55, RZ, RZ, -R9 ;  /* 0x000000ffff377224 */ /* 0x000fe400078e0a09 */
[----:B------:R-:W-:Y:S02]  /*22720*/  IMAD R35, R0, R5, R35 ;  /* 0x0000000500237224 */ /* 0x000fe400078e0223 */
[----:B------:R-:W-:-:S04]  /*22730*/  IMAD.HI.U32 R5, R25, R40, RZ ;  /* 0x0000002819057227 */ /* 0x000fc800078e00ff */
[----:B------:R-:W-:Y:S01]  /*22740*/  @!P6 IMAD.MOV R18, RZ, RZ, -R18 ;  /* 0x000000ffff12e224 */ /* 0x000fe200078e0a12 */
[C---:B------:R-:W-:Y:S01]  /*22750*/  ISETP.GT.U32.AND P6, PT, R0.reuse, R31, PT ;  /* 0x0000001f0000720c */ /* 0x040fe20003fc4070 */
[----:B------:R-:W-:Y:S02]  /*22760*/  IMAD R54, R0, R55, R54 ;  /* 0x0000003700367224 */ /* 0x000fe400078e0236 */
[----:B------:R-:W-:-:S04]  /*22770*/  IMAD.MOV R55, RZ, RZ, -R5 ;  /* 0x000000ffff377224 */ /* 0x000fc800078e0a05 */
[C---:B------:R-:W-:Y:S02]  /*22780*/  IMAD R40, R0.reuse, R55, R40 ;  /* 0x0000003700287224 */ /* 0x040fe400078e0228 */
[----:B------:R-:W-:Y:S01]  /*22790*/  @!P3 IMAD.MOV R14, RZ, RZ, -R14 ;  /* 0x000000ffff0eb224 */ /* 0x000fe200078e0a0e */
[C---:B------:R-:W-:Y:S01]  /*227a0*/  ISETP.GT.U32.AND P3, PT, R0.reuse, R42, PT ;  /* 0x0000002a0000720c */ /* 0x040fe20003f64070 */
[--C-:B------:R-:W-:Y:S01]  /*227b0*/  @!P0 IMAD.IADD R33, R33, 0x1, -R0.reuse ;  /* 0x0000000121218824 */ /* 0x100fe200078e0a00 */
[----:B------:R-:W-:Y:S01]  /*227c0*/  ISETP.GT.U32.AND P0, PT, R0, R40, PT ;  /* 0x000000280000720c */ /* 0x000fe20003f04070 */
[----:B------:R-:W-:Y:S01]  /*227d0*/  @!P6 IMAD.IADD R31, R31, 0x1, -R0 ;  /* 0x000000011f1fe824 */ /* 0x000fe200078e0a00 */
[----:B------:R-:W-:Y:S02]  /*227e0*/  ISETP.GE.AND P6, PT, R4, RZ, PT ;  /* 0x000000ff0400720c */ /* 0x000fe40003fc6270 */
[----:B------:R-:W-:-:S07]  /*227f0*/  ISETP.GT.U32.AND P2, PT, R0, R44, PT ;  /* 0x0000002c0000720c */ /* 0x000fce0003f44070 */
[--C-:B------:R-:W-:Y:S02]  /*22800*/  @!P3 IMAD.IADD R42, R42, 0x1, -R0.reuse ;  /* 0x000000012a2ab824 */ /* 0x100fe400078e0a00 */
[----:B------:R-:W-:Y:S02]  /*22810*/  @!P0 IMAD.IADD R40, R40, 0x1, -R0 ;  /* 0x0000000128288824 */ /* 0x000fe400078e0a00 */
[----:B------:R-:W-:-:S03]  /*22820*/  @!P6 IMAD.MOV R42, RZ, RZ, -R42 ;  /* 0x000000ffff2ae224 */ /* 0x000fc600078e0a2a */
[C---:B------:R-:W-:Y:S02]  /*22830*/  ISETP.GT.U32.AND P6, PT, R0.reuse, R40, PT ;  /* 0x000000280000720c */ /* 0x040fe40003fc4070 */
[----:B------:R-:W-:Y:S01]  /*22840*/  IABS R53, R59 ;  /* 0x0000003b00357213 */ /* 0x000fe20000000000 */
[----:B------:R-:W-:Y:S01]  /*22850*/  @!P4 IMAD.MOV R16, RZ, RZ, -R16 ;  /* 0x000000ffff10c224 */ /* 0x000fe200078e0a10 */
[----:B------:R-:W-:Y:S01]  /*22860*/  IABS R51, R61 ;  /* 0x0000003d00337213 */ /* 0x000fe20000000000 */
[----:B------:R-:W-:Y:S01]  /*22870*/  @!P1 IMAD.MOV R20, RZ, RZ, -R20 ;  /* 0x000000ffff149224 */ /* 0x000fe200078e0a14 */
[C---:B------:R-:W-:Y:S01]  /*22880*/  ISETP.GT.U32.AND P4, PT, R0.reuse, R27, PT ;  /* 0x0000001b0000720c */ /* 0x040fe20003f84070 */
[----:B-1----:R-:W-:Y:S01]  /*22890*/  IMAD.HI.U32 R8, R25, R53, RZ ;  /* 0x0000003519087227 */ /* 0x002fe200078e00ff */
[----:B------:R-:W-:-:S03]  /*228a0*/  ISETP.GT.U32.AND P1, PT, R0, R29, PT ;  /* 0x0000001d0000720c */ /* 0x000fc60003f24070 */
[----:B0-----:R-:W-:-:S04]  /*228b0*/  IMAD.HI.U32 R6, R25, R51, RZ ;  /* 0x0000003319067227 */ /* 0x001fc800078e00ff */
[--C-:B------:R-:W-:Y:S01]  /*228c0*/  @!P6 IMAD.IADD R40, R40, 0x1, -R0.reuse ;  /* 0x000000012828e824 */ /* 0x100fe200078e0a00 */
[----:B------:R-:W-:Y:S01]  /*228d0*/  ISETP.GE.AND P6, PT, R61, RZ, PT ;  /* 0x000000ff3d00720c */ /* 0x000fe20003fc6270 */
[----:B------:R-:W-:Y:S01]  /*228e0*/  @!P2 IMAD.IADD R44, R44, 0x1, -R0 ;  /* 0x000000012c2ca824 */ /* 0x000fe200078e0a00 */
[----:B------:R-:W0:Y:S01]  /*228f0*/  LDC R61, c[0x0][0x230] ;  /* 0x00008c00ff3d7b82 */ /* 0x000e220000000800 */
[C---:B------:R-:W-:Y:S01]  /*22900*/  ISETP.GT.U32.AND P2, PT, R0.reuse, R35, PT ;  /* 0x000000230000720c */ /* 0x040fe20003f44070 */
[----:B------:R-:W-:Y:S01]  /*22910*/  IMAD.MOV R8, RZ, RZ, -R8 ;  /* 0x000000ffff087224 */ /* 0x000fe200078e0a08 */
[C---:B------:R-:W-:Y:S01]  /*22920*/  ISETP.GT.U32.AND P3, PT, R0.reuse, R54, PT ;  /* 0x000000360000720c */ /* 0x040fe20003f64070 */
[----:B------:R-:W-:Y:S02]  /*22930*/  IMAD.MOV R6, RZ, RZ, -R6 ;  /* 0x000000ffff067224 */ /* 0x000fe400078e0a06 */
[C---:B------:R-:W-:Y:S02]  /*22940*/  IMAD R53, R0.reuse, R8, R53 ;  /* 0x0000000800357224 */ /* 0x040fe400078e0235 */
[----:B------:R-:W-:-:S02]  /*22950*/  IMAD R51, R0, R6, R51 ;  /* 0x0000000600337224 */ /* 0x000fc400078e0233 */
[--C-:B------:R-:W-:Y:S01]  /*22960*/  @!P4 IMAD.IADD R27, R27, 0x1, -R0.reuse ;  /* 0x000000011b1bc824 */ /* 0x100fe200078e0a00 */
[C---:B------:R-:W-:Y:S01]  /*22970*/  ISETP.GT.U32.AND P4, PT, R0.reuse, R53, PT ;  /* 0x000000350000720c */ /* 0x040fe20003f84070 */
[--C-:B------:R-:W-:Y:S01]  /*22980*/  @!P1 IMAD.IADD R29, R29, 0x1, -R0.reuse ;  /* 0x000000011d1d9824 */ /* 0x100fe200078e0a00 */
[----:B------:R-:W-:Y:S01]  /*22990*/  ISETP.GT.U32.AND P1, PT, R0, R51, PT ;  /* 0x000000330000720c */ /* 0x000fe20003f24070 */
[--C-:B------:R-:W-:Y:S01]  /*229a0*/  @!P2 IMAD.IADD R35, R35, 0x1, -R0.reuse ;  /* 0x000000012323a824 */ /* 0x100fe200078e0a00 */
[----:B------:R-:W-:Y:S01]  /*229b0*/  ISETP.GE.AND P2, PT, R2, RZ, PT ;  /* 0x000000ff0200720c */ /* 0x000fe20003f46270 */
[----:B------:R-:W-:Y:S01]  /*229c0*/  @!P3 IMAD.IADD R54, R54, 0x1, -R0 ;  /* 0x000000013636b824 */ /* 0x000fe200078e0a00 */
[----:B------:R-:W-:Y:S02]  /*229d0*/  ISETP.GE.AND P3, PT, R46, RZ, PT ;  /* 0x000000ff2e00720c */ /* 0x000fe40003f66270 */
[----:B------:R-:W-:-:S05]  /*229e0*/  ISETP.GT.U32.AND P0, PT, R0, R35, PT ;  /* 0x000000230000720c */ /* 0x000fca0003f04070 */
[--C-:B------:R-:W-:Y:S01]  /*229f0*/  @!P4 IMAD.IADD R53, R53, 0x1, -R0.reuse ;  /* 0x000000013535c824 */ /* 0x100fe200078e0a00 */
[----:B------:R-:W-:Y:S01]  /*22a00*/  ISETP.GE.AND P4, PT, R21, RZ, PT ;  /* 0x000000ff1500720c */ /* 0x000fe20003f86270 */
[----:B0-----:R-:W-:Y:S01]  /*22a10*/  VIADD R61, R61, 0x3f ;  /* 0x0000003f3d3d7836 */ /* 0x001fe20000000000 */
[----:B------:R-:W3:Y:S01]  /*22a20*/  LDL.LU R21, [R1+0x58c] ;  /* 0x00058c0001157983 */ /* 0x000ee20000300800 */
[----:B------:R-:W-:Y:S01]  /*22a30*/  @!P1 IMAD.IADD R51, R51, 0x1, -R0 ;  /* 0x0000000133339824 */ /* 0x000fe200078e0a00 */
[----:B------:R-:W-:Y:S01]  /*22a40*/  ISETP.GE.AND P1, PT, R7, RZ, PT ;  /* 0x000000ff0700720c */ /* 0x000fe20003f26270 */
[----:B------:R-:W-:Y:S01]  /*22a50*/  @!P2 IMAD.MOV R27, RZ, RZ, -R27 ;  /* 0x000000ffff1ba224 */ /* 0x000fe200078e0a1b */
[----:B------:R-:W-:Y:S01]  /*22a60*/  SHF.R.S32.HI R7, RZ, 0x1f, R61 ;  /* 0x0000001fff077819 */ /* 0x000fe2000001143d */
[----:B------:R-:W-:Y:S01]  /*22a70*/  @!P3 IMAD.MOV R29, RZ, RZ, -R29 ;  /* 0x000000ffff1db224 */ /* 0x000fe200078e0a1d */
[C---:B------:R-:W-:Y:S02]  /*22a80*/  ISETP.GT.U32.AND P2, PT, R0.reuse, R53, PT ;  /* 0x000000350000720c */ /* 0x040fe40003f44070 */
[----:B------:R-:W-:-:S02]  /*22a90*/  ISETP.GT.U32.AND P3, PT, R0, R51, PT ;  /* 0x000000330000720c */ /* 0x000fc40003f64070 */
[----:B------:R-:W-:Y:S01]  /*22aa0*/  LEA.HI R7, R7, R61, RZ, 0x6 ;  /* 0x0000003d07077211 */ /* 0x000fe200078f30ff */
[----:B------:R-:W-:Y:S01]  /*22ab0*/  @!P4 IMAD.MOV R31, RZ, RZ, -R31 ;  /* 0x000000ffff1fc224 */ /* 0x000fe200078e0a1f */
[----:B------:R-:W-:Y:S01]  /*22ac0*/  ISETP.GE.AND P4, PT, R56, RZ, PT ;  /* 0x000000ff3800720c */ /* 0x000fe20003f86270 */
[----:B------:R-:W-:-:S03]  /*22ad0*/  @!P0 IMAD.IADD R35, R35, 0x1, -R0 ;  /* 0x0000000123238824 */ /* 0x000fc600078e0a00 */
[----:B------:R-:W4:Y:S01]  /*22ae0*/  LDL.LU R7, [R1+0x5b4] ;  /* 0x0005b40001077983 */ /* 0x000f220000300800 */
[----:B------:R-:W-:-:S03]  /*22af0*/  ISETP.GE.AND P0, PT, R57, RZ, PT ;  /* 0x000000ff3900720c */ /* 0x000fc60003f06270 */
[----:B------:R-:W5:Y:S01]  /*22b00*/  LDL.LU R56, [R1+0x5b8] ;  /* 0x0005b80001387983 */ /* 0x000f620000300800 */
[--C-:B------:R-:W-:Y:S01]  /*22b10*/  @!P2 IMAD.IADD R53, R53, 0x1, -R0.reuse ;  /* 0x000000013535a824 */ /* 0x100fe200078e0a00 */
[----:B------:R-:W-:Y:S01]  /*22b20*/  ISETP.GE.AND P2, PT, R58, RZ, PT ;  /* 0x000000ff3a00720c */ /* 0x000fe20003f46270 */
[----:B------:R-:W-:Y:S01]  /*22b30*/  @!P3 IMAD.IADD R51, R51, 0x1, -R0 ;  /* 0x000000013333b824 */ /* 0x000fe200078e0a00 */
[----:B------:R-:W5:Y:S01]  /*22b40*/  LDL.LU R57, [R1+0x5d4] ;  /* 0x0005d40001397983 */ /* 0x000f620000300800 */
[----:B------:R-:W-:-:S03]  /*22b50*/  ISETP.GE.AND P3, PT, R59, RZ, PT ;  /* 0x000000ff3b00720c */ /* 0x000fc60003f66270 */
[----:B------:R-:W5:Y:S04]  /*22b60*/  LDL.LU R58, [R1+0x5dc] ;  /* 0x0005dc00013a7983 */ /* 0x000f680000300800 */
[----:B------:R-:W5:Y:S01]  /*22b70*/  LDL.LU R59, [R1+0x5e4] ;  /* 0x0005e400013b7983 */ /* 0x000f620000300800 */
[----:B--2---:R-:W-:-:S05]  /*22b80*/  IABS R55, R37 ;  /* 0x0000002500377213 */ /* 0x004fca0000000000 */
[----:B------:R-:W-:-:S04]  /*22b90*/  IMAD.HI.U32 R25, R25, R55, RZ ;  /* 0x0000003719197227 */ /* 0x000fc800078e00ff */
[----:B------:R-:W-:Y:S02]  /*22ba0*/  IMAD.MOV R2, RZ, RZ, -R25 ;  /* 0x000000ffff027224 */ /* 0x000fe400078e0a19 */
[----:B------:R-:W-:-:S04]  /*22bb0*/  IMAD.MOV.U32 R25, RZ, RZ, R44 ;  /* 0x000000ffff197224 */ /* 0x000fc800078e002c */
[----:B------:R-:W-:Y:S01]  /*22bc0*/  @!P5 IMAD.MOV R25, RZ, RZ, -R25 ;  /* 0x000000ffff19d224 */ /* 0x000fe200078e0a19 */
[----:B------:R-:W-:-:S13]  /*22bd0*/  ISETP.GT.U32.AND P5, PT, R0, R54, PT ;  /* 0x000000360000720c */ /* 0x000fda0003fa4070 */
[----:B------:R-:W-:Y:S01]  /*22be0*/  @!P5 IMAD.IADD R54, R54, 0x1, -R0 ;  /* 0x000000013636d824 */ /* 0x000fe200078e0a00 */
[----:B------:R-:W-:-:S13]  /*22bf0*/  ISETP.GT.U32.AND P5, PT, R0, R52, PT ;  /* 0x000000340000720c */ /* 0x000fda0003fa4070 */
[----:B------:R-:W-:Y:S01]  /*22c00*/  @!P5 IMAD.IADD R52, R52, 0x1, -R0 ;  /* 0x000000013434d824 */ /* 0x000fe200078e0a00 */
[----:B------:R-:W-:Y:S02]  /*22c10*/  ISETP.GE.AND P5, PT, R60, RZ, PT ;  /* 0x000000ff3c00720c */ /* 0x000fe40003fa6270 */
[----:B------:R-:W2:Y:S04]  /*22c20*/  LDL.LU R60, [R1+0x5e8] ;  /* 0x0005e800013c7983 */ /* 0x000ea80000300800 */
[----:B------:R-:W2:Y:S01]  /*22c30*/  LDL.LU R61, [R1+0x5f0] ;  /* 0x0005f000013d7983 */ /* 0x000ea20000300800 */
[----:B------:R-:W0:Y:S01]  /*22c40*/  S2R R46, SR_TID.X ;  /* 0x00000000002e7919 */ /* 0x000e220000002100 */
[C---:B------:R-:W-:Y:S02]  /*22c50*/  IMAD R44, R0.reuse, R2, R55 ;  /* 0x00000002002c7224 */ /* 0x040fe400078e0237 */
[----:B------:R-:W-:Y:S01]  /*22c60*/  @!P1 IMAD.MOV R33, RZ, RZ, -R33 ;  /* 0x000000ffff219224 */ /* 0x000fe200078e0a21 */
[----:B------:R-:W1:Y:S02]  /*22c70*/  LDC R2, c[0x0][0x23c] ;  /* 0x00008f00ff027b82 */ /* 0x000e640000000800 */
[----:B------:R-:W-:-:S13]  /*22c80*/  ISETP.GT.U32.AND P1, PT, R0, R44, PT ;  /* 0x0000002c0000720c */ /* 0x000fda0003f24070 */
[----:B------:R-:W-:-:S05]  /*22c90*/  @!P1 IMAD.IADD R44, R44, 0x1, -R0 ;  /* 0x000000012c2c9824 */ /* 0x000fca00078e0a00 */
[----:B------:R-:W-:Y:S01]  /*22ca0*/  ISETP.GT.U32.AND P1, PT, R0, R44, PT ;  /* 0x0000002c0000720c */ /* 0x000fe20003f24070 */
[C---:B0-----:R-:W-:Y:S02]  /*22cb0*/  IMAD.SHL.U32 R55, R46.reuse, 0x40, RZ ;  /* 0x000000402e377824 */ /* 0x041fe400078e00ff */
[C---:B------:R-:W-:Y:S01]  /*22cc0*/  IMAD.SHL.U32 R6, R46.reuse, 0x8, RZ ;  /* 0x000000082e067824 */ /* 0x040fe200078e00ff */
[----:B------:R-:W-:Y:S02]  /*22cd0*/  SHF.R.U32.HI R4, RZ, 0x2, R46 ;  /* 0x00000002ff047819 */ /* 0x000fe4000001162e */
[----:B------:R-:W-:Y:S02]  /*22ce0*/  LOP3.LUT R55, R55, 0x1c0, RZ, 0xc0, !PT ;  /* 0x000001c037377812 */ /* 0x000fe400078ec0ff */
[----:B------:R-:W-:Y:S02]  /*22cf0*/  LOP3.LUT R5, R46, 0x3, RZ, 0xc0, !PT ;  /* 0x000000032e057812 */ /* 0x000fe400078ec0ff */
[----:B------:R-:W-:-:S02]  /*22d00*/  LOP3.LUT R55, R55, 0x30, R6, 0xf8, !PT ;  /* 0x0000003037377812 */ /* 0x000fc400078ef806 */
[----:B------:R-:W-:Y:S01]  /*22d10*/  SGXT.U32 R6, R4, 0x3 ;  /* 0x000000030406781a */ /* 0x000fe20000000000 */
[C---:B------:R-:W-:Y:S01]  /*22d20*/  IMAD.SHL.U32 R4, R46.reuse, 0x2, RZ ;  /* 0x000000022e047824 */ /* 0x040fe200078e00ff */
[----:B------:R-:W-:Y:S01]  /*22d30*/  LOP3.LUT R46, R46, 0x1f, RZ, 0xc0, !PT ;  /* 0x0000001f2e2e7812 */ /* 0x000fe200078ec0ff */
[----:B------:R-:W-:-:S03]  /*22d40*/  @!P1 IMAD.IADD R44, R44, 0x1, -R0 ;  /* 0x000000012c2c9824 */ /* 0x000fc600078e0a00 */
[----:B------:R-:W-:Y:S01]  /*22d50*/  LOP3.LUT R4, R55, 0x30, R4, 0x78, !PT ;  /* 0x0000003037047812 */ /* 0x000fe200078e7804 */
[----:B-1----:R-:W-:Y:S01]  /*22d60*/  IMAD R4, R46, R2, RZ ;  /* 0x000000022e047224 */ /* 0x002fe200078e02ff */
[----:B------:R-:W-:Y:S01]  /*22d70*/  LOP3.LUT R55, RZ, R3, RZ, 0x33, !PT ;  /* 0x00000003ff377212 */ /* 0x000fe200078e33ff */
[----:B------:R-:W-:Y:S01]  /*22d80*/  @!P0 IMAD.MOV R35, RZ, RZ, -R35 ;  /* 0x000000ffff238224 */ /* 0x000fe200078e0a23 */
[----:B------:R-:W-:Y:S01]  /*22d90*/  ISETP.NE.AND P0, PT, R3, RZ, PT ;  /* 0x000000ff0300720c */ /* 0x000fe20003f05270 */
[----:B------:R-:W-:Y:S02]  /*22da0*/  IMAD.MOV.U32 R0, RZ, RZ, R54 ;  /* 0x000000ffff007224 */ /* 0x000fe400078e0036 */
[----:B------:R-:W-:Y:S02]  /*22db0*/  IMAD.MOV.U32 R3, RZ, RZ, R53 ;  /* 0x000000ffff037224 */ /* 0x000fe400078e0035 */
[----:B------:R-:W-:Y:S02]  /*22dc0*/  IMAD R2, R2, 0x20, R4 ;  /* 0x0000002002027824 */ /* 0x000fe400078e0204 */
[----:B------:R-:W-:-:S02]  /*22dd0*/  IMAD R5, R5, 0x110, RZ ;  /* 0x0000011005057824 */ /* 0x000fc400078e02ff */
[----:B------:R-:W-:Y:S01]  /*22de0*/  @!P2 IMAD.MOV R0, RZ, RZ, -R0 ;  /* 0x000000ffff00a224 */ /* 0x000fe200078e0a00 */
[----:B------:R-:W-:Y:S01]  /*22df0*/  IADD3 R53, P2, R4, UR6, RZ ;  /* 0x0000000604357c10 */ /* 0x000fe2000ff5e0ff */
[----:B------:R-:W-:Y:S01]  /*22e00*/  @!P3 IMAD.MOV R3, RZ, RZ, -R3 ;  /* 0x000000ffff03b224 */ /* 0x000fe200078e0a03 */
[----:B------:R-:W-:Y:S02]  /*22e10*/  IADD3 R54, P3, R2, UR6, RZ ;  /* 0x0000000602367c10 */ /* 0x000fe4000ff7e0ff */
[----:B------:R-:W-:Y:S01]  /*22e20*/  LOP3.LUT R5, R5, R6, RZ, 0xfc, !PT ;  /* 0x0000000605057212 */ /* 0x000fe200078efcff */
[----:B------:R-:W-:Y:S04]  /*22e30*/  STL [R1+0x463c], R53 ;  /* 0x00463c3501007387 */ /* 0x000fe80000100800 */
[----:B------:R-:W-:Y:S01]  /*22e40*/  STL [R1+0x4640], R54 ;  /* 0x0046403601007387 */ /* 0x000fe20000100800 */
[----:B------:R-:W-:-:S02]  /*22e50*/  ISETP.GE.AND P1, PT, R37, RZ, PT ;  /* 0x000000ff2500720c */ /* 0x000fc40003f26270 */
[----:B---3--:R-:W-:-:S05]  /*22e60*/  SEL R4, R55, R21, !P0 ;  /* 0x0000001537047207 */ /* 0x008fca0004000000 */
[----:B------:R0:W-:Y:S01]  /*22e70*/  STL [R1+0x58c], R4 ;  /* 0x00058c0401007387 */ /* 0x0001e20000100800 */
[C---:B----4-:R-:W-:Y:S02]  /*22e80*/  SEL R2, R55.reuse, R7, !P0 ;  /* 0x0000000737027207 */ /* 0x050fe40004000000 */
[----:B-----5:R-:W-:-:S03]  /*22e90*/  SEL R5, R55, R56, !P0 ;  /* 0x0000003837057207 */ /* 0x020fc60004000000 */
[----:B------:R1:W-:Y:S01]  /*22ea0*/  STL [R1+0x5b4], R2 ;  /* 0x0005b40201007387 */ /* 0x0003e20000100800 */
[----:B0-----:R-:W-:-:S03]  /*22eb0*/  SEL R4, R55, R57, !P0 ;  /* 0x0000003937047207 */ /* 0x001fc60004000000 */
[----:B------:R0:W-:Y:S01]  /*22ec0*/  STL [R1+0x5b8], R5 ;  /* 0x0005b80501007387 */ /* 0x0001e20000100800 */
[----:B-1----:R-:W-:-:S03]  /*22ed0*/  SEL R2, R55, R58, !P0 ;  /* 0x0000003a37027207 */ /* 0x002fc60004000000 */
[----:B------:R2:W-:Y:S01]  /*22ee0*/  STL [R1+0x5d4], R4 ;  /* 0x0005d40401007387 */ /* 0x0005e20000100800 */
[----:B0-----:R-:W-:-:S03]  /*22ef0*/  SEL R5, R55, R59, !P0 ;  /* 0x0000003b37057207 */ /* 0x001fc60004000000 */
[----:B------:R0:W-:Y:S04]  /*22f00*/  STL [R1+0x5dc], R2 ;  /* 0x0005dc0201007387 */ /* 0x0001e80000100800 */
[----:B------:R1:W-:Y:S04]  /*22f10*/  STL [R1+0x5e4], R5 ;  /* 0x0005e40501007387 */ /* 0x0003e80000100800 */
[----:B------:R-:W3:Y:S01]  /*22f20*/  LDL.LU R54, [R1+0x5f4] ;  /* 0x0005f40001367983 */ /* 0x000ee20000300800 */
[C---:B--2---:R-:W-:Y:S02]  /*22f30*/  SEL R4, R55.reuse, R60, !P0 ;  /* 0x0000003c37047207 */ /* 0x044fe40004000000 */
[----:B0-----:R-:W-:-:S03]  /*22f40*/  SEL R2, R55, R61, !P0 ;  /* 0x0000003d37027207 */ /* 0x001fc60004000000 */
[----:B------:R0:W-:Y:S04]  /*22f50*/  STL [R1+0x5e8], R4 ;  /* 0x0005e80401007387 */ /* 0x0001e80000100800 */
[----:B------:R-:W2:Y:S04]  /*22f60*/  LDL.LU R53, [R1+0x5f8] ;  /* 0x0005f80001357983 */ /* 0x000ea80000300800 */
[----:B------:R4:W-:Y:S04]  /*22f70*/  STL [R1+0x5f0], R2 ;  /* 0x0005f00201007387 */ /* 0x0009e80000100800 */
[----:B------:R-:W5:Y:S04]  /*22f80*/  LDL.LU R34, [R1+0x600] ;  /* 0x0006000001227983 */ /* 0x000f680000300800 */
        /* <DEDUP_REMOVED lines=15> */
[----:B-1----:R-:W5:Y:S04]  /*23080*/  LDL.LU R5, [R1+0x658] ;  /* 0x0006580001057983 */ /* 0x002f680000300800 */
[----:B0-----:R-:W5:Y:S04]  /*23090*/  LDL.LU R4, [R1+0x65c] ;  /* 0x00065c0001047983 */ /* 0x001f680000300800 */
[----:B----4-:R-:W4:Y:S04]  /*230a0*/  LDL.LU R2, [R1+0x664] ;  /* 0x0006640001027983 */ /* 0x010f280000300800 */
[----:B------:R-:W4:Y:S04]  /*230b0*/  LDL.LU R46, [R1+0x668] ;  /* 0x00066800012e7983 */ /* 0x000f280000300800 */
        /* <DEDUP_REMOVED lines=8> */
[----:B------:R-:W4:Y:S01]  /*23140*/  LDL.LU R61, [R1+0x698] ;  /* 0x00069800013d7983 */ /* 0x000f220000300800 */
[----:B---3--:R-:W-:-:S05]  /*23150*/  SEL R54, R55, R54, !P0 ;  /* 0x0000003637367207 */ /* 0x008fca0004000000 */
[----:B------:R2:W-:Y:S02]  /*23160*/  STL [R1+0x5f4], R54 ;  /* 0x0005f43601007387 */ /* 0x0005e40000100800 */
[C---:B--2---:R-:W-:Y:S02]  /*23170*/  SEL R54, R55.reuse, R53, !P0 ;  /* 0x0000003537367207 */ /* 0x044fe40004000000 */
[----:B-----5:R-:W-:-:S03]  /*23180*/  SEL R53, R55, R34, !P0 ;  /* 0x0000002237357207 */ /* 0x020fc60004000000 */
[----:B------:R-:W-:Y:S01]  /*23190*/  STL [R1+0x5f8], R54 ;  /* 0x0005f83601007387 */ /* 0x000fe20000100800 */
[----:B------:R-:W-:-:S03]  /*231a0*/  SEL R34, R55, R32, !P0 ;  /* 0x0000002037227207 */ /* 0x000fc60004000000 */
        /* <DEDUP_REMOVED lines=33> */
[----:B----4-:R-:W-:-:S03]  /*233c0*/  SEL R4, R55, R2, !P0 ;  /* 0x0000000237047207 */ /* 0x010fc60004000000 */
[----:B------:R0:W-:Y:S01]  /*233d0*/  STL [R1+0x65c], R5 ;  /* 0x00065c0501007387 */ /* 0x0001e20000100800 */
[----:B------:R-:W-:-:S03]  /*233e0*/  SEL R2, R55, R46, !P0 ;  /* 0x0000002e37027207 */ /* 0x000fc60004000000 */
[----:B------:R1:W-:Y:S01]  /*233f0*/  STL [R1+0x664], R4 ;  /* 0x0006640401007387 */ /* 0x0003e20000100800 */
[----:B0-----:R-:W-:-:S03]  /*23400*/  SEL R5, R55, R37, !P0 ;  /* 0x0000002537057207 */ /* 0x001fc60004000000 */
[----:B------:R0:W-:Y:S01]  /*23410*/  STL [R1+0x668], R2 ;  /* 0x0006680201007387 */ /* 0x0001e20000100800 */
[----:B-1----:R-:W-:-:S03]  /*23420*/  SEL R4, R55, R21, !P0 ;  /* 0x0000001537047207 */ /* 0x002fc60004000000 */
[----:B------:R1:W-:Y:S01]  /*23430*/  STL [R1+0x66c], R5 ;  /* 0x00066c0501007387 */ /* 0x0003e20000100800 */
[----:B0-----:R-:W-:-:S03]  /*23440*/  SEL R2, R55, R7, !P0 ;  /* 0x0000000737027207 */ /* 0x001fc60004000000 */
[----:B------:R0:W-:Y:S01]  /*23450*/  STL [R1+0x670], R4 ;  /* 0x0006700401007387 */ /* 0x0001e20000100800 */
[----:B-1----:R-:W-:-:S03]  /*23460*/  SEL R5, R55, R56, !P0 ;  /* 0x0000003837057207 */ /* 0x002fc60004000000 */
[----:B------:R1:W-:Y:S04]  /*23470*/  STL [R1+0x674], R2 ;  /* 0x0006740201007387 */ /* 0x0003e80000100800 */
[----:B------:R2:W-:Y:S01]  /*23480*/  STL [R1+0x67c], R5 ;  /* 0x00067c0501007387 */ /* 0x0005e20000100800 */
[C---:B0-----:R-:W-:Y:S02]  /*23490*/  SEL R4, R55.reuse, R57, !P0 ;  /* 0x0000003937047207 */ /* 0x041fe40004000000 */
[----:B-1----:R-:W-:-:S03]  /*234a0*/  SEL R2, R55, R58, !P0 ;  /* 0x0000003a37027207 */ /* 0x002fc60004000000 */
[----:B------:R0:W-:Y:S01]  /*234b0*/  STL [R1+0x680], R4 ;  /* 0x0006800401007387 */ /* 0x0001e20000100800 */
[----:B--2---:R-:W-:-:S03]  /*234c0*/  SEL R5, R55, R59, !P0 ;  /* 0x0000003b37057207 */ /* 0x004fc60004000000 */
[----:B------:R1:W-:Y:S04]  /*234d0*/  STL [R1+0x688], R2 ;  /* 0x0006880201007387 */ /* 0x0003e80000100800 */
[----:B------:R2:W-:Y:S01]  /*234e0*/  STL [R1+0x68c], R5 ;  /* 0x00068c0501007387 */ /* 0x0005e20000100800 */
[----:B0-----:R-:W-:-:S03]  /*234f0*/  SEL R4, R55, R60, !P0 ;  /* 0x0000003c37047207 */ /* 0x001fc60004000000 */
[----:B------:R-:W3:Y:S01]  /*23500*/  LDL.LU R54, [R1+0x69c] ;  /* 0x00069c0001367983 */ /* 0x000ee20000300800 */
[----:B-1----:R-:W-:-:S03]  /*23510*/  SEL R2, R55, R61, !P0 ;  /* 0x0000003d37027207 */ /* 0x002fc60004000000 */
[----:B------:R0:W-:Y:S04]  /*23520*/  STL [R1+0x690], R4 ;  /* 0x0006900401007387 */ /* 0x0001e80000100800 */
[----:B------:R-:W4:Y:S04]  /*23530*/  LDL.LU R53, [R1+0x6a0] ;  /* 0x0006a00001357983 */ /* 0x000f280000300800 */
        /* <DEDUP_REMOVED lines=17> */
[----:B--2---:R-:W2:Y:S04]  /*23650*/  LDL.LU R5, [R1+0x6fc] ;  /* 0x0006fc0001057983 */ /* 0x004ea80000300800 */
[----:B0-----:R-:W2:Y:S04]  /*23660*/  LDL.LU R4, [R1+0x704] ;  /* 0x0007040001047983 */ /* 0x001ea80000300800 */
[----:B-1----:R-:W2:Y:S04]  /*23670*/  LDL.LU R2, [R1+0x708] ;  /* 0x0007080001027983 */ /* 0x002ea80000300800 */
[----:B------:R-:W2:Y:S04]  /*23680*/  LDL.LU R46, [R1+0x70c] ;  /* 0x00070c00012e7983 */ /* 0x000ea80000300800 */
        /* <DEDUP_REMOVED lines=8> */
[----:B------:R-:W2:Y:S01]  /*23710*/  LDL.LU R61, [R1+0x72c] ;  /* 0x00072c00013d7983 */ /* 0x000ea20000300800 */
[----:B---3--:R-:W-:-:S05]  /*23720*/  SEL R54, R55, R54, !P0 ;  /* 0x0000003637367207 */ /* 0x008fca0004000000 */
[----:B------:R4:W-:Y:S02]  /*23730*/  STL [R1+0x69c], R54 ;  /* 0x00069c3601007387 */ /* 0x0009e40000100800 */
[C---:B----4-:R-:W-:Y:S02]  /*23740*/  SEL R54, R55.reuse, R53, !P0 ;  /* 0x0000003537367207 */ /* 0x050fe40004000000 */
[C---:B-----5:R-:W-:Y:S02]  /*23750*/  SEL R53, R55.reuse, R34, !P0 ;  /* 0x0000002237357207 */ /* 0x060fe40004000000 */
[C---:B------:R-:W-:Y:S01]  /*23760*/  SEL R34, R55.reuse, R32, !P0 ;  /* 0x0000002037227207 */ /* 0x040fe20004000000 */
        /* <DEDUP_REMOVED lines=29> */
[----:B--2---:R-:W-:-:S03]  /*23940*/  SEL R6, R55, R5, !P0 ;  /* 0x0000000537067207 */ /* 0x004fc60004000000 */
[----:B------:R-:W-:Y:S01]  /*23950*/  STL [R1+0x6f4], R9 ;  /* 0x0006f40901007387 */ /* 0x000fe20000100800 */
[----:B------:R-:W-:-:S03]  /*23960*/  SEL R5, R55, R4, !P0 ;  /* 0x0000000437057207 */ /* 0x000fc60004000000 */
[----:B------:R-:W-:Y:S01]  /*23970*/  STL [R1+0x6f8], R8 ;  /* 0x0006f80801007387 */ /* 0x000fe20000100800 */
[----:B------:R-:W-:-:S03]  /*23980*/  SEL R4, R55, R2, !P0 ;  /* 0x0000000237047207 */ /* 0x000fc60004000000 */
[----:B------:R-:W-:Y:S01]  /*23990*/  STL [R1+0x6fc], R6 ;  /* 0x0006fc0601007387 */ /* 0x000fe20000100800 */
[----:B------:R-:W-:-:S03]  /*239a0*/  SEL R2, R55, R46, !P0 ;  /* 0x0000002e37027207 */ /* 0x000fc60004000000 */
[----:B------:R0:W-:Y:S04]  /*239b0*/  STL [R1+0x704], R5 ;  /* 0x0007040501007387 */ /* 0x0001e80000100800 */
        /* <DEDUP_REMOVED lines=17> */
[----:B------:R-:W2:Y:S01]  /*23ad0*/  LDL.LU R34, [R1+0x718] ;  /* 0x0007180001227983 */ /* 0x000ea20000300800 */
[----:B0-----:R-:W-:-:S03]  /*23ae0*/  SEL R2, R55, R61, !P0 ;  /* 0x0000003d37027207 */ /* 0x001fc60004000000 */
[----:B------:R0:W-:Y:S04]  /*23af0*/  STL [R1+0x738], R4 ;  /* 0x0007380401007387 */ /* 0x0001e80000100800 */
[----:B------:R-:W3:Y:S04]  /*23b00*/  LDL.LU R32, [R1+0x710] ;  /* 0x0007100001207983 */ /* 0x000ee80000300800 */
        /* <DEDUP_REMOVED lines=29> */
[----:B------:R-:W4:Y:S01]  /*23ce0*/  LDL.LU R53, [R1] ;  /* 0x0000000001357983 */ /* 0x000f220000300800 */
[----:B--2---:R-:W-:-:S05]  /*23cf0*/  SEL R34, R55, R34, !P0 ;  /* 0x0000002237227207 */ /* 0x004fca0004000000 */
[----:B------:R0:W-:Y:S01]  /*23d00*/  STL [R1+0x744], R34 ;  /* 0x0007442201007387 */ /* 0x0001e20000100800 */
[----:B---3--:R-:W-:-:S03]  /*23d10*/  SEL R32, R55, R32, !P0 ;  /* 0x0000002037207207 */ /* 0x008fc60004000000 */
[----:B0-----:R-:W2:Y:S01]  /*23d20*/  LDL.LU R34, [R1+0x473c] ;  /* 0x00473c0001227983 */ /* 0x001ea20000300800 */
[----:B-----5:R-:W-:-:S03]  /*23d30*/  SEL R30, R55, R30, !P0 ;  /* 0x0000001e371e7207 */ /* 0x020fc60004000000 */
[----:B------:R0:W-:Y:S01]  /*23d40*/  STL [R1+0x748], R32 ;  /* 0x0007482001007387 */ /* 0x0001e20000100800 */
[C---:B------:R-:W-:Y:S02]  /*23d50*/  SEL R28, R55.reuse, R28, !P0 ;  /* 0x0000001c371c7207 */ /* 0x040fe40004000000 */
[C---:B------:R-:W-:Y:S01]  /*23d60*/  SEL R26, R55.reuse, R26, !P0 ;  /* 0x0000001a371a7207 */ /* 0x040fe20004000000 */
[----:B0-----:R-:W3:Y:S01]  /*23d70*/  LDL.LU R32, [R1+0x4738] ;  /* 0x0047380001207983 */ /* 0x001ee20000300800 */
[----:B------:R-:W-:-:S03]  /*23d80*/  SEL R24, R55, R24, !P0 ;  /* 0x0000001837187207 */ /* 0x000fc60004000000 */
[----:B------:R0:W-:Y:S01]  /*23d90*/  STL [R1+0x74c], R30 ;  /* 0x00074c1e01007387 */ /* 0x0001e20000100800 */
[C---:B------:R-:W-:Y:S02]  /*23da0*/  SEL R22, R55.reuse, R22, !P0 ;  /* 0x0000001637167207 */ /* 0x040fe40004000000 */
[C---:B------:R-:W-:Y:S01]  /*23db0*/  SEL R19, R55.reuse, R19, !P0 ;  /* 0x0000001337137207 */ /* 0x040fe20004000000 */
[----:B0-----:R-:W5:Y:S04]  /*23dc0*/  LDL.LU R30, [R1+0x4734] ;  /* 0x00473400011e7983 */ /* 0x001f680000300800 */
[----:B------:R0:W-:Y:S01]  /*23dd0*/  STL [R1+0x754], R28 ;  /* 0x0007541c01007387 */ /* 0x0001e20000100800 */
[C---:B------:R-:W-:Y:S02]  /*23de0*/  SEL R17, R55.reuse, R17, !P0 ;  /* 0x0000001137117207 */ /* 0x040fe40004000000 */
[C---:B------:R-:W-:Y:S01]  /*23df0*/  SEL R15, R55.reuse, R15, !P0 ;  /* 0x0000000f370f7207 */ /* 0x040fe20004000000 */
[----:B0-----:R-:W2:Y:S04]  /*23e00*/  LDL.LU R28, [R1+0x4730] ;  /* 0x00473000011c7983 */ /* 0x001ea80000300800 */
[----:B------:R0:W-:Y:S01]  /*23e10*/  STL [R1+0x75c], R26 ;  /* 0x00075c1a01007387 */ /* 0x0001e20000100800 */
[----:B------:R-:W-:-:S03]  /*23e20*/  SEL R13, R55, R13, !P0 ;  /* 0x0000000d370d7207 */ /* 0x000fc60004000000 */
[----:B0-----:R-:W3:Y:S04]  /*23e30*/  LDL.LU R26, [R1+0x472c] ;  /* 0x00472c00011a7983 */ /* 0x001ee80000300800 */
[----:B------:R0:W-:Y:S01]  /*23e40*/  STL [R1+0x760], R24 ;  /* 0x0007601801007387 */ /* 0x0001e20000100800 */
[----:B------:R-:W-:-:S03]  /*23e50*/  SEL R11, R55, R11, !P0 ;  /* 0x0000000b370b7207 */ /* 0x000fc60004000000 */
[----:B0-----:R-:W5:Y:S04]  /*23e60*/  LDL.LU R24, [R1+0x4728] ;  /* 0x0047280001187983 */ /* 0x001f680000300800 */
[----:B------:R0:W-:Y:S01]  /*23e70*/  STL [R1+0x764], R22 ;  /* 0x0007641601007387 */ /* 0x0001e20000100800 */
[----:B------:R-:W-:-:S03]  /*23e80*/  SEL R10, R55, R10, !P0 ;  /* 0x0000000a370a7207 */ /* 0x000fc60004000000 */
        /* <DEDUP_REMOVED lines=17> */
[----:B----4-:R-:W-:-:S03]  /*23fa0*/  SEL R2, R55, R2, !P0 ;  /* 0x0000000237027207 */ /* 0x010fc60004000000 */
[----:B0-----:R-:W4:Y:S04]  /*23fb0*/  LDL.LU R10, [R1+0x470c] ;  /* 0x00470c00010a7983 */ /* 0x001f280000300800 */
        /* <DEDUP_REMOVED lines=30> */
[----:B------:R0:W-:Y:S04]  /*241a0*/  STL [R1+0x7c0], R56 ;  /* 0x0007c03801007387 */ /* 0x0001e80000100800 */
[----:B0-----:R-:W3:Y:S04]  /*241b0*/  LDL.LU R56, [R1+0x46e0] ;  /* 0x0046e00001387983 */ /* 0x001ee80000300800 */
[----:B------:R0:W-:Y:S04]  /*241c0*/  STL [R1+0x7c8], R57 ;  /* 0x0007c83901007387 */ /* 0x0001e80000100800 */
[----:B0-----:R-:W5:Y:S04]  /*241d0*/  LDL.LU R57, [R1+0x46dc] ;  /* 0x0046dc0001397983 */ /* 0x001f680000300800 */
[----:B------:R0:W-:Y:S04]  /*241e0*/  STL [R1+0x7cc], R58 ;  /* 0x0007cc3a01007387 */ /* 0x0001e80000100800 */
[----:B0-----:R-:W3:Y:S04]  /*241f0*/  LDL.LU R58, [R1+0x46d8] ;  /* 0x0046d800013a7983 */ /* 0x001ee80000300800 */
[----:B------:R0:W-:Y:S04]  /*24200*/  STL [R1+0x7d0], R59 ;  /* 0x0007d03b01007387 */ /* 0x0001e80000100800 */
[----:B0-----:R-:W3:Y:S04]  /*24210*/  LDL.LU R59, [R1+0x46d4] ;  /* 0x0046d400013b7983 */ /* 0x001ee80000300800 */
[----:B------:R0:W-:Y:S04]  /*24220*/  STL [R1+0x7f4], R60 ;  /* 0x0007f43c01007387 */ /* 0x0001e80000100800 */
[----:B0-----:R-:W3:Y:S04]  /*24230*/  LDL.LU R60, [R1+0x46d0] ;  /* 0x0046d000013c7983 */ /* 0x001ee80000300800 */
[----:B------:R0:W-:Y:S04]  /*24240*/  STL [R1+0x7f0], R61 ;  /* 0x0007f03d01007387 */ /* 0x0001e80000100800 */
[----:B0-----:R-:W3:Y:S01]  /*24250*/  LDL.LU R61, [R1+0x46cc] ;  /* 0x0046cc00013d7983 */ /* 0x001ee20000300800 */
[----:B------:R-:W-:-:S05]  /*24260*/  SEL R54, R55, R54, !P0 ;  /* 0x0000003637367207 */ /* 0x000fca0004000000 */
[----:B------:R0:W-:Y:S02]  /*24270*/  STL [R1+0x7ec], R54 ;  /* 0x0007ec3601007387 */ /* 0x0001e40000100800 */
[----:B0-----:R-:W-:-:S05]  /*24280*/  SEL R54, R55, R53, !P0 ;  /* 0x0000003537367207 */ /* 0x001fca0004000000 */
[----:B------:R3:W-:Y:S01]  /*24290*/  STL [R1+0x7e8], R54 ;  /* 0x0007e83601007387 */ /* 0x0007e20000100800 */
[C---:B----4-:R-:W-:Y:S02]  /*242a0*/  SEL R5, R55.reuse, R5, !P0 ;  /* 0x0000000537057207 */ /* 0x050fe40004000000 */
[C---:B--2---:R-:W-:Y:S02]  /*242b0*/  SEL R37, R55.reuse, R37, !P0 ;  /* 0x0000002537257207 */ /* 0x044fe40004000000 */
[C---:B-----5:R-:W-:Y:S02]  /*242c0*/  SEL R57, R55.reuse, R57, !P0 ;  /* 0x0000003937397207 */ /* 0x060fe40004000000 */
[C---:B---3--:R-:W-:Y:S02]  /*242d0*/  SEL R54, R55.reuse, R59, !P0 ;  /* 0x0000003b37367207 */ /* 0x048fe40004000000 */
[C---:B------:R-:W-:Y:S02]  /*242e0*/  SEL R60, R55.reuse, R60, !P0 ;  /* 0x0000003c373c7207 */ /* 0x040fe40004000000 */
[----:B------:R-:W-:-:S05]  /*242f0*/  SEL R53, R55, R61, !P0 ;  /* 0x0000003d37357207 */ /* 0x000fca0004000000 */
[----:B------:R0:W-:Y:S04]  /*24300*/  STL [R1+0x7e4], R53 ;  /* 0x0007e43501007387 */ /* 0x0001e80000100800 */
[----:B------:R-:W-:Y:S01]  /*24310*/  STL [R1+0x7e0], R60 ;  /* 0x0007e03c01007387 */ /* 0x000fe20000100800 */
[----:B0-----:R-:W-:-:S03]  /*24320*/  SEL R53, R55, R58, !P0 ;  /* 0x0000003a37357207 */ /* 0x001fc60004000000 */
[----:B------:R0:W-:Y:S04]  /*24330*/  STL [R1+0x7dc], R54 ;  /* 0x0007dc3601007387 */ /* 0x0001e80000100800 */
[----:B------:R1:W-:Y:S01]  /*24340*/  STL [R1+0x7d8], R53 ;  /* 0x0007d83501007387 */ /* 0x0003e20000100800 */
[----:B0-----:R-:W-:-:S03]  /*24350*/  SEL R54, R55, R56, !P0 ;  /* 0x0000003837367207 */ /* 0x001fc60004000000 */
[----:B------:R-:W-:Y:S01]  /*24360*/  STL [R1+0x7d4], R57 ;  /* 0x0007d43901007387 */ /* 0x000fe20000100800 */
[C---:B-1----:R-:W-:Y:S02]  /*24370*/  SEL R53, R55.reuse, R7, !P0 ;  /* 0x0000000737357207 */ /* 0x042fe40004000000 */
[C---:B------:R-:W-:Y:S01]  /*24380*/  SEL R7, R55.reuse, R21, !P0 ;  /* 0x0000001537077207 */ /* 0x040fe20004000000 */
[----:B------:R-:W-:Y:S01]  /*24390*/  STL [R1+0x7c4], R54 ;  /* 0x0007c43601007387 */ /* 0x000fe20000100800 */
[----:B------:R-:W-:-:S03]  /*243a0*/  SEL R21, R55, R46, !P0 ;  /* 0x0000002e37157207 */ /* 0x000fc60004000000 */
[----:B------:R-:W-:Y:S04]  /*243b0*/  STL [R1+0x7bc], R53 ;  /* 0x0007bc3501007387 */ /* 0x000fe80000100800 */
[----:B------:R0:W-:Y:S04]  /*243c0*/  STL [R1+0x7a8], R7 ;  /* 0x0007a80701007387 */ /* 0x0001e80000100800 */
[----:B------:R-:W-:Y:S01]  /*243d0*/  STL [R1+0x794], R37 ;  /* 0x0007942501007387 */ /* 0x000fe20000100800 */
[C---:B0-----:R-:W-:Y:S02]  /*243e0*/  SEL R7, R55.reuse, R2, !P0 ;  /* 0x0000000237077207 */ /* 0x041fe40004000000 */
[C---:B------:R-:W-:Y:S01]  /*243f0*/  SEL R2, R55.reuse, R4, !P0 ;  /* 0x0000000437027207 */ /* 0x040fe20004000000 */
[----:B------:R-:W-:Y:S01]  /*24400*/  STL [R1+0x78c], R21 ;  /* 0x00078c1501007387 */ /* 0x000fe20000100800 */
[----:B------:R-:W-:-:S03]  /*24410*/  SEL R4, R55, R6, !P0 ;  /* 0x0000000637047207 */ /* 0x000fc60004000000 */
[----:B------:R-:W-:Y:S04]  /*24420*/  STL [R1+0x77c], R7 ;  /* 0x00077c0701007387 */ /* 0x000fe80000100800 */
[----:B------:R0:W-:Y:S04]  /*24430*/  STL [R1+0x76c], R2 ;  /* 0x00076c0201007387 */ /* 0x0001e80000100800 */
        /* <DEDUP_REMOVED lines=11> */
[----:B------:R-:W-:Y:S01]  /*244f0*/  STL [R1+0x700], R5 ;  /* 0x0007000501007387 */ /* 0x000fe20000100800 */
[----:B0-----:R-:W-:-:S03]  /*24500*/  SEL R4, R55, R15, !P0 ;  /* 0x0000000f37047207 */ /* 0x001fc60004000000 */
[----:B------:R-:W2:Y:S01]  /*24510*/  LDL.LU R57, [R1+0x590] ;  /* 0x0005900001397983 */ /* 0x000ea20000300800 */
[----:B-1----:R-:W-:-:S03]  /*24520*/  SEL R2, R55, R17, !P0 ;  /* 0x0000001137027207 */ /* 0x002fc60004000000 */
[----:B------:R0:W-:Y:S04]  /*24530*/  STL [R1+0x6ec], R4 ;  /* 0x0006ec0401007387 */ /* 0x0001e80000100800 */
[----:B------:R1:W-:Y:S04]  /*24540*/  STL [R1+0x6dc], R2 ;  /* 0x0006dc0201007387 */ /* 0x0003e80000100800 */
[----:B------:R-:W3:Y:S01]  /*24550*/  LDL.LU R56, [R1+0x59c] ;  /* 0x00059c0001387983 */ /* 0x000ee20000300800 */
[C---:B0-----:R-:W-:Y:S02]  /*24560*/  SEL R4, R55.reuse, R19, !P0 ;  /* 0x0000001337047207 */ /* 0x041fe40004000000 */
[----:B-1----:R-:W-:-:S03]  /*24570*/  SEL R2, R55, R22, !P0 ;  /* 0x0000001637027207 */ /* 0x002fc60004000000 */
[----:B------:R0:W-:Y:S04]  /*24580*/  STL [R1+0x6d0], R4 ;  /* 0x0006d00401007387 */ /* 0x0001e80000100800 */
[----:B------:R-:W4:Y:S04]  /*24590*/  LDL.LU R46, [R1+0x5bc] ;  /* 0x0005bc00012e7983 */ /* 0x000f280000300800 */
[----:B------:R1:W-:Y:S01]  /*245a0*/  STL [R1+0x6c4], R2 ;  /* 0x0006c40201007387 */ /* 0x0003e20000100800 */
[----:B0-----:R-:W-:-:S03]  /*245b0*/  SEL R4, R55, R24, !P0 ;  /* 0x0000001837047207 */ /* 0x001fc60004000000 */
[----:B------:R-:W5:Y:S01]  /*245c0*/  LDL.LU R37, [R1+0x5a0] ;  /* 0x0005a00001257983 */ /* 0x000f620000300800 */
[----:B-1----:R-:W-:-:S03]  /*245d0*/  SEL R2, R55, R26, !P0 ;  /* 0x0000001a37027207 */ /* 0x002fc60004000000 */
[----:B------:R0:W-:Y:S04]  /*245e0*/  STL [R1+0x6b4], R4 ;  /* 0x0006b40401007387 */ /* 0x0001e80000100800 */
[----:B------:R-:W5:Y:S04]  /*245f0*/  LDL.LU R21, [R1+0x5b0] ;  /* 0x0005b00001157983 */ /* 0x000f680000300800 */
[----:B------:R1:W-:Y:S01]  /*24600*/  STL [R1+0x6a4], R2 ;  /* 0x0006a40201007387 */ /* 0x0003e20000100800 */
[----:B0-----:R-:W-:-:S03]  /*24610*/  SEL R4, R55, R28, !P0 ;  /* 0x0000001c37047207 */ /* 0x001fc60004000000 */
[----:B-1----:R-:W5:Y:S04]  /*24620*/  LDL.LU R2, [R1+0x5a4] ;  /* 0x0005a40001027983 */ /* 0x002f680000300800 */
[----:B------:R-:W5:Y:S01]  /*24630*/  LDL.LU R7, [R1+0x5ac] ;  /* 0x0005ac0001077983 */ /* 0x000f620000300800 */
[----:B------:R-:W-:-:S03]  /*24640*/  SEL R5, R55, R30, !P0 ;  /* 0x0000001e37057207 */ /* 0x000fc60004000000 */
[----:B------:R0:W-:Y:S04]  /*24650*/  STL [R1+0x694], R4 ;  /* 0x0006940401007387 */ /* 0x0001e80000100800 */
[----:B------:R-:W5:Y:S01]  /*24660*/  LDL.LU R59, [R1+0x5a8] ;  /* 0x0005a800013b7983 */ /* 0x000f620000300800 */
[----:B0-----:R-:W-:-:S03]  /*24670*/  SEL R4, R55, R32, !P0 ;  /* 0x0000002037047207 */ /* 0x001fc60004000000 */
[----:B------:R0:W-:Y:S04]  /*24680*/  STL [R1+0x684], R5 ;  /* 0x0006840501007387 */ /* 0x0001e80000100800 */
[----:B------:R1:W-:Y:S04]  /*24690*/  STL [R1+0x678], R4 ;  /* 0x0006780401007387 */ /* 0x0003e80000100800 */
[----:B------:R-:W5:Y:S01]  /*246a0*/  LDL.LU R54, [R1+0x594] ;  /* 0x0005940001367983 */ /* 0x000f620000300800 */
[C---:B0-----:R-:W-:Y:S02]  /*246b0*/  SEL R5, R55.reuse, R34, !P0 ;  /* 0x0000002237057207 */ /* 0x041fe40004000000 */
[----:B------:R-:W-:-:S02]  /*246c0*/  SEL R6, R55, R39, !P0 ;  /* 0x0000002737067207 */ /* 0x000fc40004000000 */
[C---:B-1----:R-:W-:Y:S01]  /*246d0*/  SEL R4, R55.reuse, R36, !P0 ;  /* 0x0000002437047207 */ /* 0x042fe20004000000 */
[----:B------:R0:W-:Y:S04]  /*246e0*/  STL [R1+0x660], R5 ;  /* 0x0006600501007387 */ /* 0x0001e80000100800 */
[----:B------:R1:W-:Y:S01]  /*246f0*/  STL [R1+0x654], R4 ;  /* 0x0006540401007387 */ /* 0x0003e20000100800 */
[C---:B0-----:R-:W-:Y:S02]  /*24700*/  SEL R5, R55.reuse, R38, !P0 ;  /* 0x0000002637057207 */ /* 0x041fe40004000000 */
[----:B-1----:R-:W-:-:S03]  /*24710*/  SEL R4, R55, R41, !P0 ;  /* 0x0000002937047207 */ /* 0x002fc60004000000 */
[----:B------:R0:W-:Y:S04]  /*24720*/  STL [R1+0x648], R5 ;  /* 0x0006480501007387 */ /* 0x0001e80000100800 */
[----:B------:R-:W-:Y:S04]  /*24730*/  STL [R1+0x638], R6 ;  /* 0x0006380601007387 */ /* 0x000fe80000100800 */
[----:B------:R-:W5:Y:S01]  /*24740*/  LDL.LU R53, [R1+0x598] ;  /* 0x0005980001357983 */ /* 0x000f620000300800 */
[----:B0-----:R-:W-:-:S03]  /*24750*/  SEL R5, R55, R43, !P0 ;  /* 0x0000002b37057207 */ /* 0x001fc60004000000 */
[----:B------:R0:W-:Y:S04]  /*24760*/  STL [R1+0x62c], R4 ;  /* 0x00062c0401007387 */ /* 0x0001e80000100800 */
[----:B------:R1:W-:Y:S04]  /*24770*/  STL [R1+0x618], R5 ;  /* 0x0006180501007387 */ /* 0x0003e80000100800 */
[----:B------:R-:W5:Y:S01]  /*24780*/  LDL.LU R61, [R1+0x4f0] ;  /* 0x0004f000013d7983 */ /* 0x000f620000300800 */
[----:B0-----:R-:W-:-:S05]  /*24790*/  SEL R4, R55, R45, !P0 ;  /* 0x0000002d37047207 */ /* 0x001fca0004000000 */
[----:B------:R0:W-:Y:S01]  /*247a0*/  STL [R1+0x60c], R4 ;  /* 0x00060c0401007387 */ /* 0x0001e20000100800 */
[----:B-1----:R-:W-:-:S03]  /*247b0*/  SEL R5, R55, R47, !P0 ;  /* 0x0000002f37057207 */ /* 0x002fc60004000000 */
[----:B------:R-:W5:Y:S01]  /*247c0*/  LDL.LU R60, [R1+0x588] ;  /* 0x00058800013c7983 */ /* 0x000f620000300800 */
[----:B0-----:R-:W-:-:S03]  /*247d0*/  SEL R4, R55, R48, !P0 ;  /* 0x0000003037047207 */ /* 0x001fc60004000000 */
[----:B------:R0:W-:Y:S04]  /*247e0*/  STL [R1+0x5fc], R5 ;  /* 0x0005fc0501007387 */ /* 0x0001e80000100800 */
[----:B------:R1:W-:Y:S04]  /*247f0*/  STL [R1+0x5ec], R4 ;  /* 0x0005ec0401007387 */ /* 0x0003e80000100800 */
[----:B------:R-:W5:Y:S01]  /*24800*/  LDL.LU R58, [R1+0x564] ;  /* 0x00056400013a7983 */ /* 0x000f620000300800 */
[C---:B0-----:R-:W-:Y:S02]  /*24810*/  SEL R5, R55.reuse, R49, !P0 ;  /* 0x0000003137057207 */ /* 0x041fe40004000000 */
[----:B-1----:R-:W-:-:S03]  /*24820*/  SEL R4, R55, R50, !P0 ;  /* 0x0000003237047207 */ /* 0x002fc60004000000 */
[----:B------:R2:W-:Y:S04]  /*24830*/  STL [R1+0x5e0], R5 ;  /* 0x0005e00501007387 */ /* 0x0005e80000100800 */
[----:B------:R3:W-:Y:S01]  /*24840*/  STL [R1+0x5d8], R4 ;  /* 0x0005d80401007387 */ /* 0x0007e20000100800 */
[----:B--2---:R-:W-:-:S03]  /*24850*/  SEL R5, R55, R57, !P0 ;  /* 0x0000003937057207 */ /* 0x004fc60004000000 */
[----:B------:R-:W2:Y:S04]  /*24860*/  LDL.LU R57, [R1+0x568] ;  /* 0x0005680001397983 */ /* 0x000ea80000300800 */
[----:B------:R4:W-:Y:S01]  /*24870*/  STL [R1+0x5d0], R5 ;  /* 0x0005d00501007387 */ /* 0x0009e20000100800 */
[----:B---3--:R-:W-:-:S03]  /*24880*/  SEL R4, R55, R56, !P0 ;  /* 0x0000003837047207 */ /* 0x008fc60004000000 */
[----:B------:R-:W3:Y:S04]  /*24890*/  LDL.LU R56, [R1+0x580] ;  /* 0x0005800001387983 */ /* 0x000ee80000300800 */
[----:B------:R5:W-:Y:S01]  /*248a0*/  STL [R1+0x5cc], R4 ;  /* 0x0005cc0401007387 */ /* 0x000be20000100800 */
[----:B----4-:R-:W-:-:S03]  /*248b0*/  SEL R5, R55, R46, !P0 ;  /* 0x0000002e37057207 */ /* 0x010fc60004000000 */
[----:B------:R-:W4:Y:S04]  /*248c0*/  LDL.LU R46, [R1+0x584] ;  /* 0x00058400012e7983 */ /* 0x000f280000300800 */
[----:B------:R0:W-:Y:S01]  /*248d0*/  STL [R1+0x5c8], R5 ;  /* 0x0005c80501007387 */ /* 0x0001e20000100800 */
[----:B-----5:R-:W-:-:S03]  /*248e0*/  SEL R4, R55, R37, !P0 ;  /* 0x0000002537047207 */ /* 0x020fc60004000000 */
[----:B------:R-:W5:Y:S04]  /*248f0*/  LDL.LU R37, [R1+0x56c] ;  /* 0x00056c0001257983 */ /* 0x000f680000300800 */
[----:B------:R1:W-:Y:S01]  /*24900*/  STL [R1+0x5c4], R4 ;  /* 0x0005c40401007387 */ /* 0x0003e20000100800 */
[----:B0-----:R-:W-:-:S03]  /*24910*/  SEL R5, R55, R21, !P0 ;  /* 0x0000001537057207 */ /* 0x001fc60004000000 */
[----:B------:R-:W5:Y:S04]  /*24920*/  LDL.LU R21, [R1+0x57c] ;  /* 0x00057c0001157983 */ /* 0x000f680000300800 */
[----:B------:R-:W-:Y:S04]  /*24930*/  STL [R1+0x5c0], R5 ;  /* 0x0005c00501007387 */ /* 0x000fe80000100800 */
[----:B------:R-:W5:Y:S01]  /*24940*/  LDL.LU R11, [R1+0x570] ;  /* 0x00057000010b7983 */ /* 0x000f620000300800 */
[C---:B-1----:R-:W-:Y:S02]  /*24950*/  SEL R4, R55.reuse, R2, !P0 ;  /* 0x0000000237047207 */ /* 0x042fe40004000000 */
[----:B------:R-:W-:-:S03]  /*24960*/  SEL R2, R55, R7, !P0 ;  /* 0x0000000737027207 */ /* 0x000fc60004000000 */
[----:B------:R0:W-:Y:S04]  /*24970*/  STL [R1+0x5bc], R4 ;  /* 0x0005bc0401007387 */ /* 0x0001e80000100800 */
[----:B------:R-:W5:Y:S04]  /*24980*/  LDL.LU R7, [R1+0x578] ;  /* 0x0005780001077983 */ /* 0x000f680000300800 */
[----:B------:R1:W-:Y:S01]  /*24990*/  STL [R1+0x5b0], R2 ;  /* 0x0005b00201007387 */ /* 0x0003e20000100800 */
[----:B0-----:R-:W-:-:S03]  /*249a0*/  SEL R4, R55, R59, !P0 ;  /* 0x0000003b37047207 */ /* 0x001fc60004000000 */
[----:B------:R-:W5:Y:S04]  /*249b0*/  LDL.LU R59, [R1+0x574] ;  /* 0x00057400013b7983 */ /* 0x000f680000300800 */
[----:B------:R0:W-:Y:S04]  /*249c0*/  STL [R1+0x5ac], R4 ;  /* 0x0005ac0401007387 */ /* 0x0001e80000100800 */
[----:B------:R-:W5:Y:S01]  /*249d0*/  LDL.LU R10, [R1+0x55c] ;  /* 0x00055c00010a7983 */ /* 0x000f620000300800 */
[----:B-1----:R-:W-:-:S03]  /*249e0*/  SEL R2, R55, R54, !P0 ;  /* 0x0000003637027207 */ /* 0x002fc60004000000 */
[----:B------:R-:W5:Y:S04]  /*249f0*/  LDL.LU R9, [R1+0x560] ;  /* 0x0005600001097983 */ /* 0x000f680000300800 */
[----:B------:R1:W-:Y:S04]  /*24a00*/  STL [R1+0x5a8], R2 ;  /* 0x0005a80201007387 */ /* 0x0003e80000100800 */
[----:B------:R-:W5:Y:S04]  /*24a10*/  LDL.LU R8, [R1+0x558] ;  /* 0x0005580001087983 */ /* 0x000f680000300800 */
[----:B------:R-:W5:Y:S04]  /*24a20*/  LDL.LU R6, [R1+0x554] ;  /* 0x0005540001067983 */ /* 0x000f680000300800 */
[----:B------:R-:W5:Y:S01]  /*24a30*/  LDL.LU R54, [R1+0x550] ;  /* 0x0005500001367983 */ /* 0x000f620000300800 */
[----:B0-----:R-:W-:-:S03]  /*24a40*/  SEL R4, R55, R53, !P0 ;  /* 0x0000003537047207 */ /* 0x001fc60004000000 */
[----:B------:R-:W5:Y:S04]  /*24a50*/  LDL.LU R53, [R1+0x54c] ;  /* 0x00054c0001357983 */ /* 0x000f680000300800 */
[----:B------:R0:W-:Y:S04]  /*24a60*/  STL [R1+0x5a4], R4 ;  /* 0x0005a40401007387 */ /* 0x0001e80000100800 */
[----:B------:R-:W5:Y:S01]  /*24a70*/  LDL.LU R5, [R1+0x548] ;  /* 0x0005480001057983 */ /* 0x000f620000300800 */
[----:B-1----:R-:W-:-:S03]  /*24a80*/  SEL R2, R55, R61, !P0 ;  /* 0x0000003d37027207 */ /* 0x002fc60004000000 */
[----:B------:R-:W5:Y:S04]  /*24a90*/  LDL.LU R61, [R1+0x544] ;  /* 0x00054400013d7983 */ /* 0x000f680000300800 */
[----:B------:R1:W-:Y:S04]  /*24aa0*/  STL [R1+0x5a0], R2 ;  /* 0x0005a00201007387 */ /* 0x0003e80000100800 */
[----:B0-----:R-:W5:Y:S01]  /*24ab0*/  LDL.LU R4, [R1+0x540] ;  /* 0x0005400001047983 */ /* 0x001f620000300800 */
[----:B-1----:R-:W-:-:S03]  /*24ac0*/  SEL R2, R55, R60, !P0 ;  /* 0x0000003c37027207 */ /* 0x002fc60004000000 */
[----:B------:R-:W5:Y:S04]  /*24ad0*/  LDL.LU R60, [R1+0x53c] ;  /* 0x00053c00013c7983 */ /* 0x000f680000300800 */
[----:B------:R0:W-:Y:S02]  /*24ae0*/  STL [R1+0x59c], R2 ;  /* 0x00059c0201007387 */ /* 0x0001e40000100800 */
[C---:B0-----:R-:W-:Y:S02]  /*24af0*/  SEL R2, R55.reuse, R58, !P0 ;  /* 0x0000003a37027207 */ /* 0x041fe40004000000 */
[----:B------:R-:W5:Y:S04]  /*24b00*/  LDL.LU R58, [R1+0x538] ;  /* 0x00053800013a7983 */ /* 0x000f680000300800 */
        /* <DEDUP_REMOVED lines=8> */
[----:B------:R-:W4:Y:S01]  /*24b90*/  LDL.LU R46, [R1+0x528] ;  /* 0x00052800012e7983 */ /* 0x000f220000300800 */
[----:B-----5:R-:W-:-:S03]  /*24ba0*/  SEL R2, R55, R37, !P0 ;  /* 0x0000002537027207 */ /* 0x020fc60004000000 */
[----:B------:R0:W-:Y:S04]  /*24bb0*/  STL [R1+0x588], R13 ;  /* 0x0005880d01007387 */ /* 0x0001e80000100800 */
[----:B------:R-:W5:Y:S04]  /*24bc0*/  LDL.LU R37, [R1+0x52c] ;  /* 0x00052c0001257983 */ /* 0x000f680000300800 */
[----:B------:R1:W-:Y:S01]  /*24bd0*/  STL [R1+0x584], R2 ;  /* 0x0005840201007387 */ /* 0x0003e20000100800 */
[----:B0-----:R-:W-:-:S03]  /*24be0*/  SEL R13, R55, R21, !P0 ;  /* 0x00000015370d7207 */ /* 0x001fc60004000000 */
[----:B-1----:R-:W5:Y:S04]  /*24bf0*/  LDL.LU R2, [R1+0x524] ;  /* 0x0005240001027983 */ /* 0x002f680000300800 */
[----:B------:R-:W5:Y:S04]  /*24c00*/  LDL.LU R21, [R1+0x520] ;  /* 0x0005200001157983 */ /* 0x000f680000300800 */
[----:B------:R0:W-:Y:S02]  /*24c10*/  STL [R1+0x580], R13 ;  /* 0x0005800d01007387 */ /* 0x0001e40000100800 */
[----:B0-----:R-:W-:-:S02]  /*24c20*/  SEL R13, R55, R11, !P0 ;  /* 0x0000000b370d7207 */ /* 0x001fc40004000000 */
[C---:B------:R-:W-:Y:S02]  /*24c30*/  SEL R11, R55.reuse, R7, !P0 ;  /* 0x00000007370b7207 */ /* 0x040fe40004000000 */
[----:B------:R-:W5:Y:S04]  /*24c40*/  LDL.LU R7, [R1+0x51c] ;  /* 0x00051c0001077983 */ /* 0x000f680000300800 */
[----:B------:R0:W-:Y:S04]  /*24c50*/  STL [R1+0x57c], R13 ;  /* 0x00057c0d01007387 */ /* 0x0001e80000100800 */
[----:B------:R1:W-:Y:S01]  /*24c60*/  STL [R1+0x578], R11 ;  /* 0x0005780b01007387 */ /* 0x0003e20000100800 */
[----:B0-----:R-:W-:-:S03]  /*24c70*/  SEL R13, R55, R59, !P0 ;  /* 0x0000003b370d7207 */ /* 0x001fc60004000000 */
[----:B------:R-:W5:Y:S01]  /*24c80*/  LDL.LU R59, [R1+0x518] ;  /* 0x00051800013b7983 */ /* 0x000f620000300800 */
[C---:B-1----:R-:W-:Y:S02]  /*24c90*/  SEL R11, R55.reuse, R10, !P0 ;  /* 0x0000000a370b7207 */ /* 0x042fe40004000000 */
[C---:B------:R-:W-:Y:S02]  /*24ca0*/  SEL R10, R55.reuse, R9, !P0 ;  /* 0x00000009370a7207 */ /* 0x040fe40004000000 */
[C---:B------:R-:W-:Y:S01]  /*24cb0*/  SEL R9, R55.reuse, R8, !P0 ;  /* 0x0000000837097207 */ /* 0x040fe20004000000 */
[----:B------:R-:W-:Y:S01]  /*24cc0*/  STL [R1+0x574], R13 ;  /* 0x0005740d01007387 */ /* 0x000fe20000100800 */
[----:B------:R-:W-:-:S03]  /*24cd0*/  SEL R6, R55, R6, !P0 ;  /* 0x0000000637067207 */ /* 0x000fc60004000000 */
[----:B------:R-:W-:Y:S01]  /*24ce0*/  STL [R1+0x570], R11 ;  /* 0x0005700b01007387 */ /* 0x000fe20000100800 */
[----:B------:R-:W-:-:S03]  /*24cf0*/  SEL R8, R55, R54, !P0 ;  /* 0x0000003637087207 */ /* 0x000fc60004000000 */
[----:B------:R-:W-:Y:S04]  /*24d00*/  STL [R1+0x56c], R10 ;  /* 0x00056c0a01007387 */ /* 0x000fe80000100800 */
[----:B------:R-:W-:Y:S04]  /*24d10*/  STL [R1+0x568], R9 ;  /* 0x0005680901007387 */ /* 0x000fe80000100800 */
[----:B------:R-:W5:Y:S04]  /*24d20*/  LDL.LU R54, [R1+0x514] ;  /* 0x0005140001367983 */ /* 0x000f680000300800 */
[----:B------:R0:W-:Y:S04]  /*24d30*/  STL [R1+0x564], R6 ;  /* 0x0005640601007387 */ /* 0x0001e80000100800 */
[----:B------:R-:W-:Y:S01]  /*24d40*/  STL [R1+0x560], R8 ;  /* 0x0005600801007387 */ /* 0x000fe20000100800 */
[----:B0-----:R-:W-:-:S03]  /*24d50*/  SEL R6, R55, R53, !P0 ;  /* 0x0000003537067207 */ /* 0x001fc60004000000 */
[----:B------:R-:W5:Y:S01]  /*24d60*/  LDL.LU R53, [R1+0x510] ;  /* 0x0005100001357983 */ /* 0x000f620000300800 */
[----:B------:R-:W-:-:S03]  /*24d70*/  SEL R5, R55, R5, !P0 ;  /* 0x0000000537057207 */ /* 0x000fc60004000000 */
[----:B------:R0:W-:Y:S02]  /*24d80*/  STL [R1+0x55c], R6 ;  /* 0x00055c0601007387 */ /* 0x0001e40000100800 */
[C---:B0-----:R-:W-:Y:S02]  /*24d90*/  SEL R6, R55.reuse, R61, !P0 ;  /* 0x0000003d37067207 */ /* 0x041fe40004000000 */
[----:B------:R-:W5:Y:S04]  /*24da0*/  LDL.LU R61, [R1+0x50c] ;  /* 0x00050c00013d7983 */ /* 0x000f680000300800 */
[----:B------:R0:W-:Y:S04]  /*24db0*/  STL [R1+0x558], R5 ;  /* 0x0005580501007387 */ /* 0x0001e80000100800 */
[----:B------:R-:W-:Y:S01]  /*24dc0*/  STL [R1+0x554], R6 ;  /* 0x0005540601007387 */ /* 0x000fe20000100800 */
[----:B0-----:R-:W-:-:S02]  /*24dd0*/  SEL R5, R55, R4, !P0 ;  /* 0x0000000437057207 */ /* 0x001fc40004000000 */
[C---:B------:R-:W-:Y:S02]  /*24de0*/  SEL R4, R55.reuse, R60, !P0 ;  /* 0x0000003c37047207 */ /* 0x040fe40004000000 */
[----:B------:R-:W5:Y:S04]  /*24df0*/  LDL.LU R60, [R1+0x508] ;  /* 0x00050800013c7983 */ /* 0x000f680000300800 */
[----:B------:R0:W-:Y:S04]  /*24e00*/  STL [R1+0x550], R5 ;  /* 0x0005500501007387 */ /* 0x0001e80000100800 */
[----:B------:R2:W-:Y:S01]  /*24e10*/  STL [R1+0x54c], R4 ;  /* 0x00054c0401007387 */ /* 0x0005e20000100800 */
[----:B0-----:R-:W-:-:S03]  /*24e20*/  SEL R5, R55, R58, !P0 ;  /* 0x0000003a37057207 */ /* 0x001fc60004000000 */
        /* <DEDUP_REMOVED lines=13> */
[----:B------:R-:W-:Y:S04]  /*24f00*/  STL [R1+0x538], R5 ;  /* 0x0005380501007387 */ /* 0x000fe80000100800 */
[----:B------:R-:W5:Y:S01]  /*24f10*/  LDL.LU R11, [R1+0x450] ;  /* 0x00045000010b7983 */ /* 0x000f620000300800 */
[C---:B0-----:R-:W-:Y:S02]  /*24f20*/  SEL R4, R55.reuse, R2, !P0 ;  /* 0x0000000237047207 */ /* 0x041fe40004000000 */
[----:B------:R-:W-:-:S03]  /*24f30*/  SEL R2, R55, R21, !P0 ;  /* 0x0000001537027207 */ /* 0x000fc60004000000 */
[----:B------:R0:W-:Y:S04]  /*24f40*/  STL [R1+0x534], R4 ;  /* 0x0005340401007387 */ /* 0x0001e80000100800 */
[----:B------:R-:W5:Y:S04]  /*24f50*/  LDL.LU R21, [R1+0x4ec] ;  /* 0x0004ec0001157983 */ /* 0x000f680000300800 */
[----:B------:R1:W-:Y:S01]  /*24f60*/  STL [R1+0x530], R2 ;  /* 0x0005300201007387 */ /* 0x0003e20000100800 */
[----:B0-----:R-:W-:-:S03]  /*24f70*/  SEL R4, R55, R7, !P0 ;  /* 0x0000000737047207 */ /* 0x001fc60004000000 */
[----:B------:R-:W5:Y:S04]  /*24f80*/  LDL.LU R7, [R1+0x4c8] ;  /* 0x0004c80001077983 */ /* 0x000f680000300800 */
[----:B------:R0:W-:Y:S04]  /*24f90*/  STL [R1+0x52c], R4 ;  /* 0x00052c0401007387 */ /* 0x0001e80000100800 */
[----:B------:R-:W5:Y:S04]  /*24fa0*/  LDL.LU R10, [R1+0x4cc] ;  /* 0x0004cc00010a7983 */ /* 0x000f680000300800 */
[----:B------:R-:W5:Y:S01]  /*24fb0*/  LDL.LU R9, [R1+0x4e4] ;  /* 0x0004e40001097983 */ /* 0x000f620000300800 */
[----:B-1----:R-:W-:-:S05]  /*24fc0*/  SEL R2, R55, R59, !P0 ;  /* 0x0000003b37027207 */ /* 0x002fca0004000000 */
        /* <DEDUP_REMOVED lines=18> */
[----:B------:R-:W-:-:S03]  /*250f0*/  SEL R13, R55, R58, !P0 ;  /* 0x0000003a370d7207 */ /* 0x000fc60004000000 */
        /* <DEDUP_REMOVED lines=12> */
[----:B0-----:R-:W5:Y:S04]  /*251c0*/  LDL.LU R2, [R1+0x4a8] ;  /* 0x0004a80001027983 */ /* 0x001f680000300800 */
        /* <DEDUP_REMOVED lines=10> */
[C---:B------:R-:W-:Y:S01]  /*25270*/  SEL R10, R55.reuse, R9, !P0 ;  /* 0x00000009370a7207 */ /* 0x040fe20004000000 */
[----:B------:R-:W-:Y:S04]  /*25280*/  STL [R1+0x4f8], R13 ;  /* 0x0004f80d01007387 */ /* 0x000fe80000100800 */
[----:B------:R-:W-:Y:S01]  /*25290*/  STL [R1+0x4f4], R11 ;  /* 0x0004f40b01007387 */ /* 0x000fe20000100800 */
[----:B------:R-:W-:-:S03]  /*252a0*/  SEL R9, R55, R8, !P0 ;  /* 0x0000000837097207 */ /* 0x000fc60004000000 */
[----:B------:R-:W-:Y:S01]  /*252b0*/  STL [R1+0x4f0], R10 ;  /* 0x0004f00a01007387 */ /* 0x000fe20000100800 */
[----:B------:R-:W-:-:S03]  /*252c0*/  SEL R6, R55, R6, !P0 ;  /* 0x0000000637067207 */ /* 0x000fc60004000000 */
[----:B------:R-:W-:Y:S01]  /*252d0*/  STL [R1+0x4ec], R9 ;  /* 0x0004ec0901007387 */ /* 0x000fe20000100800 */
[----:B------:R-:W-:-:S03]  /*252e0*/  SEL R8, R55, R59, !P0 ;  /* 0x0000003b37087207 */ /* 0x000fc60004000000 */
        /* <DEDUP_REMOVED lines=19> */
[----:B-1----:R-:W-:-:S03]  /*25420*/  SEL R4, R55, R58, !P0 ;  /* 0x0000003a37047207 */ /* 0x002fc60004000000 */
        /* <DEDUP_REMOVED lines=10> */
[----:B------:R-:W-:Y:S04]  /*254d0*/  STL [R1+0x4bc], R5 ;  /* 0x0004bc0501007387 */ /* 0x000fe80000100800 */
[----:B------:R-:W4:Y:S01]  /*254e0*/  LDL.LU R11, [R1+0x470] ;  /* 0x00047000010b7983 */ /* 0x000f220000300800 */
[C---:B-----5:R-:W-:Y:S02]  /*254f0*/  SEL R4, R55.reuse, R2, !P0 ;  /* 0x0000000237047207 */ /* 0x060fe40004000000 */
        /* <DEDUP_REMOVED lines=41> */
[----:B0-----:R-:W4:Y:S04]  /*25790*/  LDL.LU R2, [R1+0x438] ;  /* 0x0004380001027983 */ /* 0x001f280000300800 */
[----:B------:R-:W4:Y:S04]  /*257a0*/  LDL.LU R46, [R1+0x420] ;  /* 0x00042000012e7983 */ /* 0x000f280000300800 */
[----:B------:R0:W-:Y:S02]  /*257b0*/  STL [R1+0x488], R13 ;  /* 0x0004880d01007387 */ /* 0x0001e40000100800 */
[----:B0-----:R-:W-:-:S02]  /*257c0*/  SEL R13, R55, R11, !P0 ;  /* 0x0000000b370d7207 */ /* 0x001fc40004000000 */
[C---:B-----5:R-:W-:Y:S02]  /*257d0*/  SEL R11, R55.reuse, R37, !P0 ;  /* 0x00000025370b7207 */ /* 0x060fe40004000000 */
        /* <DEDUP_REMOVED lines=44> */
[----:B------:R-:W-:Y:S04]  /*25aa0*/  STL [R1+0x43c], R5 ;  /* 0x00043c0501007387 */ /* 0x000fe80000100800 */
[----:B------:R-:W3:Y:S01]  /*25ab0*/  LDL.LU R11, [R1+0x3f4] ;  /* 0x0003f400010b7983 */ /* 0x000ee20000300800 */
[C---:B----4-:R-:W-:Y:S02]  /*25ac0*/  SEL R4, R55.reuse, R2, !P0 ;  /* 0x0000000237047207 */ /* 0x050fe40004000000 */
[----:B------:R-:W-:-:S03]  /*25ad0*/  SEL R2, R55, R46, !P0 ;  /* 0x0000002e37027207 */ /* 0x000fc60004000000 */
[----:B------:R5:W-:Y:S04]  /*25ae0*/  STL [R1+0x438], R4 ;  /* 0x0004380401007387 */ /* 0x000be80000100800 */
[----:B------:R-:W4:Y:S04]  /*25af0*/  LDL.LU R46, [R1+0x3ec] ;  /* 0x0003ec00012e7983 */ /* 0x000f280000300800 */
[----:B------:R0:W-:Y:S01]  /*25b00*/  STL [R1+0x434], R2 ;  /* 0x0004340201007387 */ /* 0x0001e20000100800 */
[----:B-----5:R-:W-:-:S03]  /*25b10*/  SEL R4, R55, R37, !P0 ;  /* 0x0000002537047207 */ /* 0x020fc60004000000 */
[----:B------:R-:W5:Y:S04]  /*25b20*/  LDL.LU R37, [R1+0x3f0] ;  /* 0x0003f00001257983 */ /* 0x000f680000300800 */
[----:B------:R1:W-:Y:S04]  /*25b30*/  STL [R1+0x430], R4 ;  /* 0x0004300401007387 */ /* 0x0003e80000100800 */
[----:B------:R-:W5:Y:S04]  /*25b40*/  LDL.LU R10, [R1+0x3e8] ;  /* 0x0003e800010a7983 */ /* 0x000f680000300800 */
[----:B------:R-:W5:Y:S01]  /*25b50*/  LDL.LU R9, [R1+0x3e4] ;  /* 0x0003e40001097983 */ /* 0x000f620000300800 */
[----:B0-----:R-:W-:-:S05]  /*25b60*/  SEL R2, R55, R21, !P0 ;  /* 0x0000001537027207 */ /* 0x001fca0004000000 */
[----:B------:R0:W-:Y:S04]  /*25b70*/  STL [R1+0x42c], R2 ;  /* 0x00042c0201007387 */ /* 0x0001e80000100800 */
[----:B------:R-:W5:Y:S04]  /*25b80*/  LDL.LU R8, [R1+0x3e0] ;  /* 0x0003e00001087983 */ /* 0x000f680000300800 */
[----:B------:R-:W5:Y:S04]  /*25b90*/  LDL.LU R6, [R1+0x3dc] ;  /* 0x0003dc0001067983 */ /* 0x000f680000300800 */
[----:B------:R-:W5:Y:S01]  /*25ba0*/  LDL.LU R21, [R1+0x3d8] ;  /* 0x0003d80001157983 */ /* 0x000f620000300800 */
[----:B-1----:R-:W-:-:S03]  /*25bb0*/  SEL R4, R55, R7, !P0 ;  /* 0x0000000737047207 */ /* 0x002fc60004000000 */
[----:B------:R-:W5:Y:S04]  /*25bc0*/  LDL.LU R7, [R1+0x3d4] ;  /* 0x0003d40001077983 */ /* 0x000f680000300800 */
[----:B------:R1:W-:Y:S04]  /*25bd0*/  STL [R1+0x428], R4 ;  /* 0x0004280401007387 */ /* 0x0003e80000100800 */
[----:B------:R-:W5:Y:S01]  /*25be0*/  LDL.LU R5, [R1+0x3d0] ;  /* 0x0003d00001057983 */ /* 0x000f620000300800 */
[----:B0-----:R-:W-:-:S03]  /*25bf0*/  SEL R2, R55, R59, !P0 ;  /* 0x0000003b37027207 */ /* 0x001fc60004000000 */
[----:B------:R-:W5:Y:S04]  /*25c00*/  LDL.LU R59, [R1+0x3cc] ;  /* 0x0003cc00013b7983 */ /* 0x000f680000300800 */
[----:B------:R0:W-:Y:S04]  /*25c10*/  STL [R1+0x424], R2 ;  /* 0x0004240201007387 */ /* 0x0001e80000100800 */
[----:B-1----:R-:W5:Y:S01]  /*25c20*/  LDL.LU R4, [R1+0x3c8] ;  /* 0x0003c80001047983 */ /* 0x002f620000300800 */
[----:B0-----:R-:W-:-:S03]  /*25c30*/  SEL R2, R55, R54, !P0 ;  /* 0x0000003637027207 */ /* 0x001fc60004000000 */
        /* <DEDUP_REMOVED lines=18> */
[----:B0-----:R-:W3:Y:S04]  /*25d60*/  LDL.LU R2, [R1+0x38c] ;  /* 0x00038c0001027983 */ /* 0x001ee80000300800 */
[----:B------:R-:W3:Y:S04]  /*25d70*/  LDL.LU R56, [R1+0x390] ;  /* 0x0003900001387983 */ /* 0x000ee80000300800 */
[----:B------:R0:W-:Y:S02]  /*25d80*/  STL [R1+0x408], R13 ;  /* 0x0004080d01007387 */ /* 0x0001e40000100800 */
[----:B0-----:R-:W-:-:S02]  /*25d90*/  SEL R13, R55, R11, !P0 ;  /* 0x0000000b370d7207 */ /* 0x001fc40004000000 */
[C---:B----4-:R-:W-:Y:S02]  /*25da0*/  SEL R11, R55.reuse, R46, !P0 ;  /* 0x0000002e370b7207 */ /* 0x050fe40004000000 */
[----:B------:R-:W4:Y:S04]  /*25db0*/  LDL.LU R46, [R1+0x3a8] ;  /* 0x0003a800012e7983 */ /* 0x000f280000300800 */
[----:B------:R5:W-:Y:S04]  /*25dc0*/  STL [R1+0x404], R13 ;  /* 0x0004040d01007387 */ /* 0x000be80000100800 */
[----:B------:R0:W-:Y:S01]  /*25dd0*/  STL [R1+0x400], R11 ;  /* 0x0004000b01007387 */ /* 0x0001e20000100800 */
[----:B-----5:R-:W-:-:S03]  /*25de0*/  SEL R13, R55, R37, !P0 ;  /* 0x00000025370d7207 */ /* 0x020fc60004000000 */
[----:B------:R-:W5:Y:S01]  /*25df0*/  LDL.LU R37, [R1+0x3ac] ;  /* 0x0003ac0001257983 */ /* 0x000f620000300800 */
[C---:B0-----:R-:W-:Y:S02]  /*25e00*/  SEL R11, R55.reuse, R10, !P0 ;  /* 0x0000000a370b7207 */ /* 0x041fe40004000000 */
        /* <DEDUP_REMOVED lines=38> */
[----:B------:R-:W-:Y:S04]  /*26070*/  STL [R1+0x3c0], R5 ;  /* 0x0003c00501007387 */ /* 0x000fe80000100800 */
[----:B------:R-:W2:Y:S01]  /*26080*/  LDL.LU R11, [R1+0x378] ;  /* 0x00037800010b7983 */ /* 0x000ea20000300800 */
[C---:B---3--:R-:W-:Y:S02]  /*26090*/  SEL R4, R55.reuse, R2, !P0 ;  /* 0x0000000237047207 */ /* 0x048fe40004000000 */
[----:B------:R-:W-:-:S03]  /*260a0*/  SEL R2, R55, R56, !P0 ;  /* 0x0000003837027207 */ /* 0x000fc60004000000 */
[----:B------:R4:W-:Y:S04]  /*260b0*/  STL [R1+0x3bc], R4 ;  /* 0x0003bc0401007387 */ /* 0x0009e80000100800 */
[----:B------:R-:W3:Y:S04]  /*260c0*/  LDL.LU R56, [R1+0x374] ;  /* 0x0003740001387983 */ /* 0x000ee80000300800 */
[----:B------:R5:W-:Y:S01]  /*260d0*/  STL [R1+0x3b8], R2 ;  /* 0x0003b80201007387 */ /* 0x000be20000100800 */
[----:B----4-:R-:W-:-:S03]  /*260e0*/  SEL R4, R55, R46, !P0 ;  /* 0x0000002e37047207 */ /* 0x010fc60004000000 */
[----:B------:R-:W4:Y:S04]  /*260f0*/  LDL.LU R46, [R1+0x370] ;  /* 0x00037000012e7983 */ /* 0x000f280000300800 */
[----:B------:R0:W-:Y:S04]  /*26100*/  STL [R1+0x3b4], R4 ;  /* 0x0003b40401007387 */ /* 0x0001e80000100800 */
[----:B------:R-:W4:Y:S04]  /*26110*/  LDL.LU R10, [R1+0x36c] ;  /* 0x00036c00010a7983 */ /* 0x000f280000300800 */
[----:B------:R-:W4:Y:S01]  /*26120*/  LDL.LU R9, [R1+0x368] ;  /* 0x0003680001097983 */ /* 0x000f220000300800 */
[----:B-----5:R-:W-:-:S05]  /*26130*/  SEL R2, R55, R37, !P0 ;  /* 0x0000002537027207 */ /* 0x020fca0004000000 */
        /* <DEDUP_REMOVED lines=26> */
[----:B------:R-:W-:Y:S01]  /*262e0*/  STL [R1+0x394], R13 ;  /* 0x0003940d01007387 */ /* 0x000fe20000100800 */
[----:B0-----:R-:W-:-:S03]  /*262f0*/  SEL R2, R55, R58, !P0 ;  /* 0x0000003a37027207 */ /* 0x001fc60004000000 */
[----:B------:R-:W5:Y:S04]  /*26300*/  LDL.LU R58, [R1+0x330] ;  /* 0x00033000013a7983 */ /* 0x000f680000300800 */
[----:B------:R0:W-:Y:S04]  /*26310*/  STL [R1+0x390], R2 ;  /* 0x0003900201007387 */ /* 0x0001e80000100800 */
[----:B0-----:R-:W5:Y:S01]  /*26320*/  LDL.LU R2, [R1+0x32c] ;  /* 0x00032c0001027983 */ /* 0x001f620000300800 */
[----:B--2---:R-:W-:-:S03]  /*26330*/  SEL R13, R55, R57, !P0 ;  /* 0x00000039370d7207 */ /* 0x004fc60004000000 */
[----:B------:R-:W2:Y:S04]  /*26340*/  LDL.LU R57, [R1+0x320] ;  /* 0x0003200001397983 */ /* 0x000ea80000300800 */
[----:B------:R0:W-:Y:S02]  /*26350*/  STL [R1+0x38c], R13 ;  /* 0x00038c0d01007387 */ /* 0x0001e40000100800 */
[C---:B0-----:R-:W-:Y:S02]  /*26360*/  SEL R13, R55.reuse, R11, !P0 ;  /* 0x0000000b370d7207 */ /* 0x041fe40004000000 */
[C---:B---3--:R-:W-:Y:S02]  /*26370*/  SEL R11, R55.reuse, R56, !P0 ;  /* 0x00000038370b7207 */ /* 0x048fe40004000000 */
[----:B------:R-:W3:Y:S04]  /*26380*/  LDL.LU R56, [R1+0x31c] ;  /* 0x00031c0001387983 */ /* 0x000ee80000300800 */
[----:B------:R4:W-:Y:S04]  /*26390*/  STL [R1+0x388], R13 ;  /* 0x0003880d01007387 */ /* 0x0009e80000100800 */
[----:B------:R0:W-:Y:S01]  /*263a0*/  STL [R1+0x384], R11 ;  /* 0x0003840b01007387 */ /* 0x0001e20000100800 */
[----:B----4-:R-:W-:-:S03]  /*263b0*/  SEL R13, R55, R46, !P0 ;  /* 0x0000002e370d7207 */ /* 0x010fc60004000000 */
[----:B------:R-:W4:Y:S01]  /*263c0*/  LDL.LU R46, [R1+0x318] ;  /* 0x00031800012e7983 */ /* 0x000f220000300800 */
[----:B0-----:R-:W-:-:S03]  /*263d0*/  SEL R11, R55, R10, !P0 ;  /* 0x0000000a370b7207 */ /* 0x001fc60004000000 */
[----:B------:R-:W-:Y:S01]  /*263e0*/  STL [R1+0x380], R13 ;  /* 0x0003800d01007387 */ /* 0x000fe20000100800 */
[----:B------:R-:W-:-:S03]  /*263f0*/  SEL R10, R55, R9, !P0 ;  /* 0x00000009370a7207 */ /* 0x000fc60004000000 */
[----:B------:R-:W-:Y:S04]  /*26400*/  STL [R1+0x37c], R11 ;  /* 0x00037c0b01007387 */ /* 0x000fe80000100800 */
[----:B------:R-:W-:Y:S01]  /*26410*/  STL [R1+0x378], R10 ;  /* 0x0003780a01007387 */ /* 0x000fe20000100800 */
[C---:B-----5:R-:W-:Y:S02]  /*26420*/  SEL R9, R55.reuse, R8, !P0 ;  /* 0x0000000837097207 */ /* 0x060fe40004000000 */
        /* <DEDUP_REMOVED lines=33> */
[----:B------:R-:W-:Y:S04]  /*26640*/  STL [R1+0x340], R5 ;  /* 0x0003400501007387 */ /* 0x000fe80000100800 */
[----:B------:R-:W5:Y:S01]  /*26650*/  LDL.LU R11, [R1+0x2fc] ;  /* 0x0002fc00010b7983 */ /* 0x000f620000300800 */
[----:B-1----:R-:W-:-:S05]  /*26660*/  SEL R4, R55, R2, !P0 ;  /* 0x0000000237047207 */ /* 0x002fca0004000000 */
[----:B------:R3:W-:Y:S01]  /*26670*/  STL [R1+0x33c], R4 ;  /* 0x00033c0401007387 */ /* 0x0007e20000100800 */
[----:B--2---:R-:W-:-:S03]  /*26680*/  SEL R2, R55, R57, !P0 ;  /* 0x0000003937027207 */ /* 0x004fc60004000000 */
[----:B------:R-:W2:Y:S04]  /*26690*/  LDL.LU R57, [R1+0x2f0] ;  /* 0x0002f00001397983 */ /* 0x000ea80000300800 */
[----:B------:R4:W-:Y:S01]  /*266a0*/  STL [R1+0x338], R2 ;  /* 0x0003380201007387 */ /* 0x0009e20000100800 */
[----:B---3--:R-:W-:-:S03]  /*266b0*/  SEL R4, R55, R56, !P0 ;  /* 0x0000003837047207 */ /* 0x008fc60004000000 */
[----:B------:R-:W3:Y:S04]  /*266c0*/  LDL.LU R56, [R1+0x2f8] ;  /* 0x0002f80001387983 */ /* 0x000ee80000300800 */
[----:B------:R5:W-:Y:S04]  /*266d0*/  STL [R1+0x334], R4 ;  /* 0x0003340401007387 */ /* 0x000be80000100800 */
[----:B------:R-:W3:Y:S04]  /*266e0*/  LDL.LU R10, [R1+0x2f4] ;  /* 0x0002f400010a7983 */ /* 0x000ee80000300800 */
[----:B------:R-:W3:Y:S01]  /*266f0*/  LDL.LU R9, [R1+0x2d8] ;  /* 0x0002d80001097983 */ /* 0x000ee20000300800 */
[----:B----4-:R-:W-:-:S05]  /*26700*/  SEL R2, R55, R46, !P0 ;  /* 0x0000002e37027207 */ /* 0x010fca0004000000 */
[----:B------:R0:W-:Y:S04]  /*26710*/  STL [R1+0x330], R2 ;  /* 0x0003300201007387 */ /* 0x0001e80000100800 */
[----:B------:R-:W4:Y:S04]  /*26720*/  LDL.LU R8, [R1+0x2e0] ;  /* 0x0002e00001087983 */ /* 0x000f280000300800 */
[----:B------:R-:W4:Y:S04]  /*26730*/  LDL.LU R6, [R1+0x2d4] ;  /* 0x0002d40001067983 */ /* 0x000f280000300800 */
[----:B------:R-:W4:Y:S01]  /*26740*/  LDL.LU R46, [R1+0x2d0] ;  /* 0x0002d000012e7983 */ /* 0x000f220000300800 */
[----:B-----5:R-:W-:-:S03]  /*26750*/  SEL R4, R55, R37, !P0 ;  /* 0x0000002537047207 */ /* 0x020fc60004000000 */
        /* <DEDUP_REMOVED lines=26> */
[----:B0-----:R-:W5:Y:S04]  /*26900*/  LDL.LU R2, [R1+0x2a4] ;  /* 0x0002a40001027983 */ /* 0x001f680000300800 */
[----:B------:R-:W5:Y:S04]  /*26910*/  LDL.LU R58, [R1+0x29c] ;  /* 0x00029c00013a7983 */ /* 0x000f680000300800 */
[----:B------:R0:W-:Y:S02]  /*26920*/  STL [R1+0x304], R13 ;  /* 0x0003040d01007387 */ /* 0x0001e40000100800 */
[----:B0-----:R-:W-:-:S02]  /*26930*/  SEL R13, R55, R11, !P0 ;  /* 0x0000000b370d7207 */ /* 0x001fc40004000000 */
[C---:B--2---:R-:W-:Y:S02]  /*26940*/  SEL R11, R55.reuse, R57, !P0 ;  /* 0x00000039370b7207 */ /* 0x044fe40004000000 */
[----:B------:R-:W2:Y:S04]  /*26950*/  LDL.LU R57, [R1+0x298] ;  /* 0x0002980001397983 */ /* 0x000ea80000300800 */
[----:B------:R3:W-:Y:S04]  /*26960*/  STL [R1+0x300], R13 ;  /* 0x0003000d01007387 */ /* 0x0007e80000100800 */
[----:B------:R0:W-:Y:S01]  /*26970*/  STL [R1+0x2fc], R11 ;  /* 0x0002fc0b01007387 */ /* 0x0001e20000100800 */
[----:B---3--:R-:W-:-:S03]  /*26980*/  SEL R13, R55, R56, !P0 ;  /* 0x00000038370d7207 */ /* 0x008fc60004000000 */
[----:B------:R-:W3:Y:S01]  /*26990*/  LDL.LU R56, [R1+0x294] ;  /* 0x0002940001387983 */ /* 0x000ee20000300800 */
[----:B0-----:R-:W-:-:S03]  /*269a0*/  SEL R11, R55, R10, !P0 ;  /* 0x0000000a370b7207 */ /* 0x001fc60004000000 */
[----:B------:R-:W-:Y:S01]  /*269b0*/  STL [R1+0x2f8], R13 ;  /* 0x0002f80d01007387 */ /* 0x000fe20000100800 */
[----:B------:R-:W-:-:S03]  /*269c0*/  SEL R10, R55, R9, !P0 ;  /* 0x00000009370a7207 */ /* 0x000fc60004000000 */
[----:B------:R-:W-:Y:S04]  /*269d0*/  STL [R1+0x2f4], R11 ;  /* 0x0002f40b01007387 */ /* 0x000fe80000100800 */
[----:B------:R-:W-:Y:S01]  /*269e0*/  STL [R1+0x2f0], R10 ;  /* 0x0002f00a01007387 */ /* 0x000fe20000100800 */
[C---:B----4-:R-:W-:Y:S02]  /*269f0*/  SEL R9, R55.reuse, R8, !P0 ;  /* 0x0000000837097207 */ /* 0x050fe40004000000 */
[----:B------:R-:W-:-:S03]  /*26a00*/  SEL R6, R55, R6, !P0 ;  /* 0x0000000637067207 */ /* 0x000fc60004000000 */
[----:B------:R-:W-:Y:S01]  /*26a10*/  STL [R1+0x2ec], R9 ;  /* 0x0002ec0901007387 */ /* 0x000fe20000100800 */
[----:B------:R-:W-:-:S03]  /*26a20*/  SEL R8, R55, R46, !P0 ;  /* 0x0000002e37087207 */ /* 0x000fc60004000000 */
[----:B------:R-:W4:Y:S04]  /*26a30*/  LDL.LU R46, [R1+0x290] ;  /* 0x00029000012e7983 */ /* 0x000f280000300800 */
[----:B------:R5:W-:Y:S04]  /*26a40*/  STL [R1+0x2e8], R6 ;  /* 0x0002e80601007387 */ /* 0x000be80000100800 */
[----:B------:R-:W-:Y:S01]  /*26a50*/  STL [R1+0x2e4], R8 ;  /* 0x0002e40801007387 */ /* 0x000fe20000100800 */
[----:B-----5:R-:W-:-:S03]  /*26a60*/  SEL R6, R55, R37, !P0 ;  /* 0x0000002537067207 */ /* 0x020fc60004000000 */
        /* <DEDUP_REMOVED lines=33> */
[----:B--2---:R-:W-:-:S03]  /*26c80*/  SEL R4, R55, R57, !P0 ;  /* 0x0000003937047207 */ /* 0x004fc60004000000 */
[----:B------:R-:W2:Y:S04]  /*26c90*/  LDL.LU R57, [R1+0x264] ;  /* 0x0002640001397983 */ /* 0x000ea80000300800 */
[----:B------:R4:W-:Y:S04]  /*26ca0*/  STL [R1+0x2a8], R4 ;  /* 0x0002a80401007387 */ /* 0x0009e80000100800 */
[----:B------:R-:W2:Y:S04]  /*26cb0*/  LDL.LU R10, [R1+0x240] ;  /* 0x00024000010a7983 */ /* 0x000ea80000300800 */
[----:B------:R-:W2:Y:S01]  /*26cc0*/  LDL.LU R9, [R1+0x244] ;  /* 0x0002440001097983 */ /* 0x000ea20000300800 */
[----:B---3--:R-:W-:-:S05]  /*26cd0*/  SEL R2, R55, R56, !P0 ;  /* 0x0000003837027207 */ /* 0x008fca0004000000 */
[----:B------:R5:W-:Y:S04]  /*26ce0*/  STL [R1+0x2a4], R2 ;  /* 0x0002a40201007387 */ /* 0x000be80000100800 */
[----:B------:R-:W3:Y:S04]  /*26cf0*/  LDL.LU R8, [R1+0x25c] ;  /* 0x00025c0001087983 */ /* 0x000ee80000300800 */
[----:B------:R-:W3:Y:S04]  /*26d00*/  LDL.LU R6, [R1+0x260] ;  /* 0x0002600001067983 */ /* 0x000ee80000300800 */
[----:B------:R-:W3:Y:S01]  /*26d10*/  LDL.LU R56, [R1+0x248] ;  /* 0x0002480001387983 */ /* 0x000ee20000300800 */
[----:B----4-:R-:W-:-:S03]  /*26d20*/  SEL R4, R55, R46, !P0 ;  /* 0x0000002e37047207 */ /* 0x010fc60004000000 */
[----:B------:R-:W4:Y:S04]  /*26d30*/  LDL.LU R46, [R1+0x258] ;  /* 0x00025800012e7983 */ /* 0x000f280000300800 */
[----:B------:R0:W-:Y:S04]  /*26d40*/  STL [R1+0x2a0], R4 ;  /* 0x0002a00401007387 */ /* 0x0001e80000100800 */
[----:B------:R-:W4:Y:S01]  /*26d50*/  LDL.LU R5, [R1+0x24c] ;  /* 0x00024c0001057983 */ /* 0x000f220000300800 */
[----:B-----5:R-:W-:-:S03]  /*26d60*/  SEL R2, R55, R37, !P0 ;  /* 0x0000002537027207 */ /* 0x020fc60004000000 */
        /* <DEDUP_REMOVED lines=30> */
[----:B--2---:R-:W-:-:S03]  /*26f50*/  SEL R13, R55, R57, !P0 ;  /* 0x00000039370d7207 */ /* 0x004fc60004000000 */
[----:B------:R-:W2:Y:S01]  /*26f60*/  LDL.LU R57, [R1+0x214] ;  /* 0x0002140001397983 */ /* 0x000ea20000300800 */
[----:B0-----:R-:W-:-:S03]  /*26f70*/  SEL R11, R55, R10, !P0 ;  /* 0x0000000a370b7207 */ /* 0x001fc60004000000 */
[----:B------:R-:W-:Y:S01]  /*26f80*/  STL [R1+0x274], R13 ;  /* 0x0002740d01007387 */ /* 0x000fe20000100800 */
[----:B------:R-:W-:-:S03]  /*26f90*/  SEL R10, R55, R9, !P0 ;  /* 0x00000009370a7207 */ /* 0x000fc60004000000 */
[----:B------:R-:W-:Y:S04]  /*26fa0*/  STL [R1+0x270], R11 ;  /* 0x0002700b01007387 */ /* 0x000fe80000100800 */
[----:B------:R-:W-:Y:S01]  /*26fb0*/  STL [R1+0x26c], R10 ;  /* 0x00026c0a01007387 */ /* 0x000fe20000100800 */
[C---:B---3--:R-:W-:Y:S02]  /*26fc0*/  SEL R9, R55.reuse, R8, !P0 ;  /* 0x0000000837097207 */ /* 0x048fe40004000000 */
[----:B------:R-:W-:-:S03]  /*26fd0*/  SEL R6, R55, R6, !P0 ;  /* 0x0000000637067207 */ /* 0x000fc60004000000 */
[----:B------:R-:W-:Y:S01]  /*26fe0*/  STL [R1+0x268], R9 ;  /* 0x0002680901007387 */ /* 0x000fe20000100800 */
[----:B------:R-:W-:-:S03]  /*26ff0*/  SEL R8, R55, R56, !P0 ;  /* 0x0000003837087207 */ /* 0x000fc60004000000 */
[----:B------:R-:W3:Y:S04]  /*27000*/  LDL.LU R56, [R1+0x210] ;  /* 0x0002100001387983 */ /* 0x000ee80000300800 */
[----:B------:R4:W-:Y:S04]  /*27010*/  STL [R1+0x264], R6 ;  /* 0x0002640601007387 */ /* 0x0009e80000100800 */
[----:B------:R-:W-:Y:S01]  /*27020*/  STL [R1+0x260], R8 ;  /* 0x0002600801007387 */ /* 0x000fe20000100800 */
[----:B----4-:R-:W-:-:S03]  /*27030*/  SEL R6, R55, R46, !P0 ;  /* 0x0000002e37067207 */ /* 0x010fc60004000000 */
[----:B------:R-:W4:Y:S04]  /*27040*/  LDL.LU R46, [R1+0x20c] ;  /* 0x00020c00012e7983 */ /* 0x000f280000300800 */
[----:B------:R5:W-:Y:S01]  /*27050*/  STL [R1+0x25c], R6 ;  /* 0x00025c0601007387 */ /* 0x000be20000100800 */
[C---:B------:R-:W-:Y:S02]  /*27060*/  SEL R5, R55.reuse, R5, !P0 ;  /* 0x0000000537057207 */ /* 0x040fe40004000000 */
[C---:B-----5:R-:W-:Y:S02]  /*27070*/  SEL R6, R55.reuse, R37, !P0 ;  /* 0x0000002537067207 */ /* 0x060fe40004000000 */
        /* <DEDUP_REMOVED lines=34> */
[----:B--2---:R-:W-:-:S05]  /*272a0*/  SEL R2, R55, R57, !P0 ;  /* 0x0000003937027207 */ /* 0x004fca0004000000 */
[----:B------:R4:W-:Y:S04]  /*272b0*/  STL [R1+0x228], R2 ;  /* 0x0002280201007387 */ /* 0x0009e80000100800 */
[----:B------:R-:W2:Y:S04]  /*272c0*/  LDL.LU R8, [R1+0x1d8] ;  /* 0x0001d80001087983 */ /* 0x000ea80000300800 */
[----:B------:R-:W2:Y:S04]  /*272d0*/  LDL.LU R6, [R1+0x1d4] ;  /* 0x0001d40001067983 */ /* 0x000ea80000300800 */
[----:B------:R-:W2:Y:S01]  /*272e0*/  LDL.LU R57, [R1+0x1cc] ;  /* 0x0001cc0001397983 */ /* 0x000ea20000300800 */
[----:B---3--:R-:W-:-:S03]  /*272f0*/  SEL R4, R55, R56, !P0 ;  /* 0x0000003837047207 */ /* 0x008fc60004000000 */
[----:B------:R-:W3:Y:S04]  /*27300*/  LDL.LU R56, [R1+0x1d0] ;  /* 0x0001d00001387983 */ /* 0x000ee80000300800 */
[----:B------:R0:W-:Y:S04]  /*27310*/  STL [R1+0x220], R4 ;  /* 0x0002200401007387 */ /* 0x0001e80000100800 */
[----:B------:R-:W3:Y:S01]  /*27320*/  LDL.LU R5, [R1+0xe8] ;  /* 0x0000e80001057983 */ /* 0x000ee20000300800 */
[----:B----4-:R-:W-:-:S03]  /*27330*/  SEL R2, R55, R46, !P0 ;  /* 0x0000002e37027207 */ /* 0x010fc60004000000 */
[----:B------:R-:W4:Y:S04]  /*27340*/  LDL.LU R46, [R1+0x1c4] ;  /* 0x0001c400012e7983 */ /* 0x000f280000300800 */
[----:B------:R5:W-:Y:S04]  /*27350*/  STL [R1+0x21c], R2 ;  /* 0x00021c0201007387 */ /* 0x000be80000100800 */
[----:B0-----:R-:W4:Y:S01]  /*27360*/  LDL.LU R4, [R1+0x1a4] ;  /* 0x0001a40001047983 */ /* 0x001f220000300800 */
[----:B-----5:R-:W-:-:S03]  /*27370*/  SEL R2, R55, R37, !P0 ;  /* 0x0000002537027207 */ /* 0x020fc60004000000 */
        /* <DEDUP_REMOVED lines=31> */
[----:B------:R-:W-:Y:S04]  /*27570*/  STL [R1+0x1f0], R11 ;  /* 0x0001f00b01007387 */ /* 0x000fe80000100800 */
[----:B------:R-:W-:Y:S01]  /*27580*/  STL [R1+0x1ec], R10 ;  /* 0x0001ec0a01007387 */ /* 0x000fe20000100800 */
[----:B--2---:R-:W-:-:S02]  /*27590*/  SEL R9, R55, R8, !P0 ;  /* 0x0000000837097207 */ /* 0x004fc40004000000 */
[----:B------:R-:W-:-:S03]  /*275a0*/  SEL R6, R55, R6, !P0 ;  /* 0x0000000637067207 */ /* 0x000fc60004000000 */
[----:B------:R-:W-:Y:S01]  /*275b0*/  STL [R1+0x1e8], R9 ;  /* 0x0001e80901007387 */ /* 0x000fe20000100800 */
[----:B------:R-:W-:-:S03]  /*275c0*/  SEL R8, R55, R57, !P0 ;  /* 0x0000003937087207 */ /* 0x000fc60004000000 */
[----:B------:R-:W2:Y:S04]  /*275d0*/  LDL.LU R57, [R1+0x198] ;  /* 0x0001980001397983 */ /* 0x000ea80000300800 */
[----:B------:R3:W-:Y:S04]  /*275e0*/  STL [R1+0x1e4], R6 ;  /* 0x0001e40601007387 */ /* 0x0007e80000100800 */
[----:B------:R-:W-:Y:S01]  /*275f0*/  STL [R1+0x1e0], R8 ;  /* 0x0001e00801007387 */ /* 0x000fe20000100800 */
[----:B---3--:R-:W-:-:S03]  /*27600*/  SEL R6, R55, R56, !P0 ;  /* 0x0000003837067207 */ /* 0x008fc60004000000 */
[----:B------:R-:W3:Y:S04]  /*27610*/  LDL.LU R56, [R1+0x194] ;  /* 0x0001940001387983 */ /* 0x000ee80000300800 */
[----:B------:R4:W-:Y:S01]  /*27620*/  STL [R1+0x1dc], R6 ;  /* 0x0001dc0601007387 */ /* 0x0009e20000100800 */
[C---:B------:R-:W-:Y:S02]  /*27630*/  SEL R5, R55.reuse, R5, !P0 ;  /* 0x0000000537057207 */ /* 0x040fe40004000000 */
[C---:B----4-:R-:W-:Y:S02]  /*27640*/  SEL R6, R55.reuse, R46, !P0 ;  /* 0x0000002e37067207 */ /* 0x050fe40004000000 */
[----:B------:R-:W4:Y:S04]  /*27650*/  LDL.LU R46, [R1+0x190] ;  /* 0x00019000012e7983 */ /* 0x000f280000300800 */
[----:B------:R0:W-:Y:S04]  /*27660*/  STL [R1+0x1d8], R5 ;  /* 0x0001d80501007387 */ /* 0x0001e80000100800 */
[----:B------:R-:W-:Y:S01]  /*27670*/  STL [R1+0x1d4], R6 ;  /* 0x0001d40601007387 */ /* 0x000fe20000100800 */
[----:B0-----:R-:W-:-:S02]  /*27680*/  SEL R5, R55, R4, !P0 ;  /* 0x0000000437057207 */ /* 0x001fc40004000000 */
[C---:B-----5:R-:W-:Y:S02]  /*27690*/  SEL R4, R55.reuse, R37, !P0 ;  /* 0x0000002537047207 */ /* 0x060fe40004000000 */
        /* <DEDUP_REMOVED lines=34> */
[----:B--2---:R-:W-:-:S03]  /*278c0*/  SEL R4, R55, R57, !P0 ;  /* 0x0000003937047207 */ /* 0x004fc60004000000 */
[----:B------:R-:W2:Y:S04]  /*278d0*/  LDL.LU R57, [R1+0x158] ;  /* 0x0001580001397983 */ /* 0x000ea80000300800 */
[----:B------:R0:W-:Y:S04]  /*278e0*/  STL [R1+0x1a4], R4 ;  /* 0x0001a40401007387 */ /* 0x0001e80000100800 */
[----:B------:R-:W2:Y:S01]  /*278f0*/  LDL.LU R5, [R1+0x120] ;  /* 0x0001200001057983 */ /* 0x000ea20000300800 */
[----:B---3--:R-:W-:-:S03]  /*27900*/  SEL R2, R55, R56, !P0 ;  /* 0x0000003837027207 */ /* 0x008fc60004000000 */
[----:B------:R-:W3:Y:S04]  /*27910*/  LDL.LU R56, [R1+0x130] ;  /* 0x0001300001387983 */ /* 0x000ee80000300800 */
[----:B------:R1:W-:Y:S04]  /*27920*/  STL [R1+0x1a0], R2 ;  /* 0x0001a00201007387 */ /* 0x0003e80000100800 */
[----:B0-----:R-:W3:Y:S01]  /*27930*/  LDL.LU R4, [R1+0x138] ;  /* 0x0001380001047983 */ /* 0x001ee20000300800 */
[----:B----4-:R-:W-:-:S03]  /*27940*/  SEL R13, R55, R46, !P0 ;  /* 0x0000002e370d7207 */ /* 0x010fc60004000000 */
[----:B-1----:R-:W4:Y:S04]  /*27950*/  LDL.LU R2, [R1+0x150] ;  /* 0x0001500001027983 */ /* 0x002f280000300800 */
[----:B------:R0:W-:Y:S04]  /*27960*/  STL [R1+0x19c], R13 ;  /* 0x00019c0d01007387 */ /* 0x0001e80000100800 */
[----:B------:R-:W4:Y:S01]  /*27970*/  LDL.LU R46, [R1+0x148] ;  /* 0x00014800012e7983 */ /* 0x000f220000300800 */
[----:B-----5:R-:W-:-:S05]  /*27980*/  SEL R15, R55, R37, !P0 ;  /* 0x00000025370f7207 */ /* 0x020fca0004000000 */
[----:B------:R-:W-:Y:S04]  /*27990*/  STL [R1+0x198], R15 ;  /* 0x0001980f01007387 */ /* 0x000fe80000100800 */
[----:B------:R-:W5:Y:S01]  /*279a0*/  LDL.LU R37, [R1+0x13c] ;  /* 0x00013c0001257983 */ /* 0x000f620000300800 */
[----:B0-----:R-:W-:-:S05]  /*279b0*/  SEL R13, R55, R21, !P0 ;  /* 0x00000015370d7207 */ /* 0x001fca0004000000 */
[----:B------:R-:W-:Y:S04]  /*279c0*/  STL [R1+0x194], R13 ;  /* 0x0001940d01007387 */ /* 0x000fe80000100800 */
[----:B------:R-:W5:Y:S01]  /*279d0*/  LDL.LU R21, [R1+0x134] ;  /* 0x0001340001157983 */ /* 0x000f620000300800 */
[----:B------:R-:W-:-:S05]  /*279e0*/  SEL R7, R55, R7, !P0 ;  /* 0x0000000737077207 */ /* 0x000fca0004000000 */
[----:B------:R0:W-:Y:S04]  /*279f0*/  STL [R1+0x190], R7 ;  /* 0x0001900701007387 */ /* 0x0001e80000100800 */
[----:B0-----:R-:W5:Y:S01]  /*27a00*/  LDL.LU R7, [R1+0x328] ;  /* 0x0003280001077983 */ /* 0x001f620000300800 */
[----:B------:R-:W-:-:S05]  /*27a10*/  SEL R13, R55, R59, !P0 ;  /* 0x0000003b370d7207 */ /* 0x000fca0004000000 */
[----:B------:R0:W-:Y:S01]  /*27a20*/  STL [R1+0x18c], R13 ;  /* 0x00018c0d01007387 */ /* 0x0001e20000100800 */
[----:B------:R-:W-:-:S03]  /*27a30*/  SEL R15, R55, R54, !P0 ;  /* 0x00000036370f7207 */ /* 0x000fc60004000000 */
[----:B------:R-:W5:Y:S04]  /*27a40*/  LDL.LU R54, [R1+0x324] ;  /* 0x0003240001367983 */ /* 0x000f680000300800 */
[----:B------:R-:W-:Y:S04]  /*27a50*/  STL [R1+0x188], R15 ;  /* 0x0001880f01007387 */ /* 0x000fe80000100800 */
[----:B------:R-:W5:Y:S01]  /*27a60*/  LDL.LU R59, [R1+0x12c] ;  /* 0x00012c00013b7983 */ /* 0x000f620000300800 */
[----:B0-----:R-:W-:-:S03]  /*27a70*/  SEL R13, R55, R53, !P0 ;  /* 0x00000035370d7207 */ /* 0x001fc60004000000 */
[----:B------:R-:W5:Y:S04]  /*27a80*/  LDL.LU R53, [R1+0x124] ;  /* 0x0001240001357983 */ /* 0x000f680000300800 */
[----:B------:R0:W-:Y:S02]  /*27a90*/  STL [R1+0x184], R13 ;  /* 0x0001840d01007387 */ /* 0x0001e40000100800 */
[C---:B0-----:R-:W-:Y:S02]  /*27aa0*/  SEL R13, R55.reuse, R11, !P0 ;  /* 0x0000000b370d7207 */ /* 0x041fe40004000000 */
[C---:B------:R-:W-:Y:S02]  /*27ab0*/  SEL R11, R55.reuse, R61, !P0 ;  /* 0x0000003d370b7207 */ /* 0x040fe40004000000 */
[----:B------:R-:W5:Y:S04]  /*27ac0*/  LDL.LU R61, [R1+0x11c] ;  /* 0x00011c00013d7983 */ /* 0x000f680000300800 */
[----:B------:R0:W-:Y:S04]  /*27ad0*/  STL [R1+0x180], R13 ;  /* 0x0001800d01007387 */ /* 0x0001e80000100800 */
[----:B------:R1:W-:Y:S01]  /*27ae0*/  STL [R1+0x17c], R11 ;  /* 0x00017c0b01007387 */ /* 0x0003e20000100800 */
[----:B0-----:R-:W-:-:S03]  /*27af0*/  SEL R13, R55, R60, !P0 ;  /* 0x0000003c370d7207 */ /* 0x001fc60004000000 */
[----:B------:R-:W5:Y:S01]  /*27b00*/  LDL.LU R60, [R1+0x2dc] ;  /* 0x0002dc00013c7983 */ /* 0x000f620000300800 */
[----:B-1----:R-:W-:-:S03]  /*27b10*/  SEL R11, R55, R10, !P0 ;  /* 0x0000000a370b7207 */ /* 0x002fc60004000000 */
[----:B------:R-:W-:Y:S01]  /*27b20*/  STL [R1+0x178], R13 ;  /* 0x0001780d01007387 */ /* 0x000fe20000100800 */
[----:B------:R-:W-:-:S03]  /*27b30*/  SEL R10, R55, R9, !P0 ;  /* 0x00000009370a7207 */ /* 0x000fc60004000000 */
[----:B------:R-:W-:Y:S04]  /*27b40*/  STL [R1+0x174], R11 ;  /* 0x0001740b01007387 */ /* 0x000fe80000100800 */
[----:B------:R-:W-:Y:S01]  /*27b50*/  STL [R1+0x170], R10 ;  /* 0x0001700a01007387 */ /* 0x000fe20000100800 */
[----:B------:R-:W-:-:S05]  /*27b60*/  SEL R9, R55, R8, !P0 ;  /* 0x0000000837097207 */ /* 0x000fca0004000000 */
[----:B------:R-:W-:Y:S01]  /*27b70*/  STL [R1+0x16c], R9 ;  /* 0x00016c0901007387 */ /* 0x000fe20000100800 */
[----:B------:R-:W-:-:S03]  /*27b80*/  SEL R8, R55, R58, !P0 ;  /* 0x0000003a37087207 */ /* 0x000fc60004000000 */
[----:B------:R-:W5:Y:S01]  /*27b90*/  LDL.LU R58, [R1+0x2c4] ;  /* 0x0002c400013a7983 */ /* 0x000f620000300800 */
[----:B------:R-:W-:-:S05]  /*27ba0*/  SEL R6, R55, R6, !P0 ;  /* 0x0000000637067207 */ /* 0x000fca0004000000 */
[----:B------:R2:W-:Y:S04]  /*27bb0*/  STL [R1+0x168], R6 ;  /* 0x0001680601007387 */ /* 0x0005e80000100800 */
[----:B------:R-:W-:Y:S01]  /*27bc0*/  STL [R1+0x164], R8 ;  /* 0x0001640801007387 */ /* 0x000fe20000100800 */
[----:B--2---:R-:W-:-:S03]  /*27bd0*/  SEL R6, R55, R57, !P0 ;  /* 0x0000003937067207 */ /* 0x004fc60004000000 */
[----:B------:R-:W2:Y:S04]  /*27be0*/  LDL.LU R57, [R1+0x118] ;  /* 0x0001180001397983 */ /* 0x000ea80000300800 */
[----:B------:R3:W-:Y:S01]  /*27bf0*/  STL [R1+0x160], R6 ;  /* 0x0001600601007387 */ /* 0x0007e20000100800 */
[C---:B------:R-:W-:Y:S02]  /*27c00*/  SEL R5, R55.reuse, R5, !P0 ;  /* 0x0000000537057207 */ /* 0x040fe40004000000 */
[C---:B---3--:R-:W-:Y:S02]  /*27c10*/  SEL R6, R55.reuse, R56, !P0 ;  /* 0x0000003837067207 */ /* 0x048fe40004000000 */
[----:B------:R-:W3:Y:S04]  /*27c20*/  LDL.LU R56, [R1+0x114] ;  /* 0x0001140001387983 */ /* 0x000ee80000300800 */
[----:B------:R0:W-:Y:S04]  /*27c30*/  STL [R1+0x15c], R5 ;  /* 0x00015c0501007387 */ /* 0x0001e80000100800 */
[----:B------:R-:W-:Y:S01]  /*27c40*/  STL [R1+0x158], R6 ;  /* 0x0001580601007387 */ /* 0x000fe20000100800 */
[----:B0-----:R-:W-:-:S02]  /*27c50*/  SEL R5, R55, R4, !P0 ;  /* 0x0000000437057207 */ /* 0x001fc40004000000 */
[C---:B----4-:R-:W-:Y:S01]  /*27c60*/  SEL R2, R55.reuse, R2, !P0 ;  /* 0x0000000237027207 */ /* 0x050fe20004000000 */
[----:B------:R-:W4:Y:S04]  /*27c70*/  LDL.LU R4, [R1+0x110] ;  /* 0x0001100001047983 */ /* 0x000f280000300800 */
[----:B------:R0:W-:Y:S04]  /*27c80*/  STL [R1+0x154], R5 ;  /* 0x0001540501007387 */ /* 0x0001e80000100800 */
[----:B------:R1:W-:Y:S01]  /*27c90*/  STL [R1+0x150], R2 ;  /* 0x0001500201007387 */ /* 0x0003e20000100800 */
[----:B0-----:R-:W-:-:S03]  /*27ca0*/  SEL R5, R55, R46, !P0 ;  /* 0x0000002e37057207 */ /* 0x001fc60004000000 */
[----:B-1----:R-:W4:Y:S01]  /*27cb0*/  LDL.LU R2, [R1+0x10c] ;  /* 0x00010c0001027983 */ /* 0x002f220000300800 */
[----:B-----5:R-:W-:-:S03]  /*27cc0*/  SEL R6, R55, R37, !P0 ;  /* 0x0000002537067207 */ /* 0x020fc60004000000 */
[----:B------:R0:W-:Y:S04]  /*27cd0*/  STL [R1+0x148], R5 ;  /* 0x0001480501007387 */ /* 0x0001e80000100800 */
        /* <DEDUP_REMOVED lines=12> */
[----:B------:R-:W5:Y:S01]  /*27da0*/  LDL.LU R11, [R1+0xf8] ;  /* 0x0000f800010b7983 */ /* 0x000f620000300800 */
[----:B0-----:R-:W-:-:S03]  /*27db0*/  SEL R5, R55, R53, !P0 ;  /* 0x0000003537057207 */ /* 0x001fc60004000000 */
[----:B------:R-:W-:Y:S04]  /*27dc0*/  STL [R1+0x12c], R6 ;  /* 0x00012c0601007387 */ /* 0x000fe80000100800 */
[----:B------:R-:W5:Y:S04]  /*27dd0*/  LDL.LU R53, [R1+0xf4] ;  /* 0x0000f40001357983 */ /* 0x000f680000300800 */
[----:B------:R0:W-:Y:S02]  /*27de0*/  STL [R1+0x124], R5 ;  /* 0x0001240501007387 */ /* 0x0001e40000100800 */
[----:B0-----:R-:W-:-:S02]  /*27df0*/  SEL R5, R55, R61, !P0 ;  /* 0x0000003d37057207 */ /* 0x001fc40004000000 */
[----:B------:R-:W5:Y:S04]  /*27e00*/  LDL.LU R61, [R1+0xf0] ;  /* 0x0000f000013d7983 */ /* 0x000f680000300800 */
[----:B------:R2:W-:Y:S04]  /*27e10*/  STL [R1+0x120], R5 ;  /* 0x0001200501007387 */ /* 0x0005e80000100800 */
[----:B------:R-:W5:Y:S01]  /*27e20*/  LDL.LU R10, [R1+0xec] ;  /* 0x0000ec00010a7983 */ /* 0x000f620000300800 */
[----:B------:R-:W-:-:S03]  /*27e30*/  SEL R46, R55, R60, !P0 ;  /* 0x0000003c372e7207 */ /* 0x000fc60004000000 */
[----:B------:R-:W5:Y:S04]  /*27e40*/  LDL.LU R60, [R1+0x224] ;  /* 0x00022400013c7983 */ /* 0x000f680000300800 */
[----:B------:R-:W5:Y:S04]  /*27e50*/  LDL.LU R9, [R1+0xe4] ;  /* 0x0000e40001097983 */ /* 0x000f680000300800 */
[----:B------:R-:W5:Y:S04]  /*27e60*/  LDL.LU R59, [R1+0xe0] ;  /* 0x0000e000013b7983 */ /* 0x000f680000300800 */
[----:B------:R-:W-:Y:S01]  /*27e70*/  STL [R1+0x46c0], R46 ;  /* 0x0046c02e01007387 */ /* 0x000fe20000100800 */
[----:B------:R-:W-:-:S03]  /*27e80*/  SEL R6, R55, R58, !P0 ;  /* 0x0000003a37067207 */ /* 0x000fc60004000000 */
[----:B------:R-:W5:Y:S04]  /*27e90*/  LDL.LU R58, [R1+0x3c] ;  /* 0x00003c00013a7983 */ /* 0x000f680000300800 */
[----:B------:R0:W-:Y:S04]  /*27ea0*/  STL [R1+0x11c], R6 ;  /* 0x00011c0601007387 */ /* 0x0001e80000100800 */
[----:B------:R-:W5:Y:S01]  /*27eb0*/  LDL.LU R8, [R1+0x38] ;  /* 0x0000380001087983 */ /* 0x000f620000300800 */
[----:B--2---:R-:W-:-:S03]  /*27ec0*/  SEL R5, R55, R57, !P0 ;  /* 0x0000003937057207 */ /* 0x004fc60004000000 */
[----:B------:R-:W2:Y:S04]  /*27ed0*/  LDL.LU R57, [R1+0x34] ;  /* 0x0000340001397983 */ /* 0x000ea80000300800 */
[----:B------:R3:W-:Y:S04]  /*27ee0*/  STL [R1+0x118], R5 ;  /* 0x0001180501007387 */ /* 0x0007e80000100800 */
[----:B0-----:R-:W2:Y:S01]  /*27ef0*/  LDL.LU R6, [R1+0x30] ;  /* 0x0000300001067983 */ /* 0x001ea20000300800 */
[----:B---3--:R-:W-:-:S03]  /*27f00*/  SEL R5, R55, R56, !P0 ;  /* 0x0000003837057207 */ /* 0x008fc60004000000 */
[----:B------:R-:W3:Y:S04]  /*27f10*/  LDL.LU R56, [R1+0x2c] ;  /* 0x00002c0001387983 */ /* 0x000ee80000300800 */
[----:B------:R0:W-:Y:S04]  /*27f20*/  STL [R1+0x114], R5 ;  /* 0x0001140501007387 */ /* 0x0001e80000100800 */
[----:B0-----:R-:W3:Y:S01]  /*27f30*/  LDL.LU R5, [R1+0x28] ;  /* 0x0000280001057983 */ /* 0x001ee20000300800 */
[----:B----4-:R-:W-:-:S05]  /*27f40*/  SEL R4, R55, R4, !P0 ;  /* 0x0000000437047207 */ /* 0x010fca0004000000 */
[----:B------:R0:W-:Y:S04]  /*27f50*/  STL [R1+0x110], R4 ;  /* 0x0001100401007387 */ /* 0x0001e80000100800 */
[----:B0-----:R-:W4:Y:S01]  /*27f60*/  LDL.LU R4, [R1+0xcc] ;  /* 0x0000cc0001047983 */ /* 0x001f220000300800 */
[----:B------:R-:W-:-:S05]  /*27f70*/  SEL R2, R55, R2, !P0 ;  /* 0x0000000237027207 */ /* 0x000fca0004000000 */
[----:B------:R0:W-:Y:S01]  /*27f80*/  STL [R1+0x10c], R2 ;  /* 0x00010c0201007387 */ /* 0x0001e20000100800 */
[----:B-----5:R-:W-:-:S03]  /*27f90*/  SEL R15, R55, R37, !P0 ;  /* 0x00000025370f7207 */ /* 0x020fc60004000000 */
[----:B0-----:R-:W5:Y:S04]  /*27fa0*/  LDL.LU R2, [R1+0xd8] ;  /* 0x0000d80001027983 */ /* 0x001f680000300800 */
[----:B------:R-:W-:Y:S01]  /*27fb0*/  STL [R1+0x108], R15 ;  /* 0x0001080f01007387 */ /* 0x000fe20000100800 */
[----:B------:R-:W-:-:S03]  /*27fc0*/  SEL R13, R55, R21, !P0 ;  /* 0x00000015370d7207 */ /* 0x000fc60004000000 */
[----:B------:R-:W5:Y:S04]  /*27fd0*/  LDL.LU R37, [R1+0xdc] ;  /* 0x0000dc0001257983 */ /* 0x000f680000300800 */
[----:B------:R-:W-:Y:S04]  /*27fe0*/  STL [R1+0x104], R13 ;  /* 0x0001040d01007387 */ /* 0x000fe80000100800 */
[----:B------:R-:W5:Y:S01]  /*27ff0*/  LDL.LU R21, [R1+0xd4] ;  /* 0x0000d40001157983 */ /* 0x000f620000300800 */
[----:B------:R-:W-:-:S05]  /*28000*/  SEL R7, R55, R7, !P0 ;  /* 0x0000000737077207 */ /* 0x000fca0004000000 */
[----:B------:R0:W-:Y:S04]  /*28010*/  STL [R1+0x100], R7 ;  /* 0x0001000701007387 */ /* 0x0001e80000100800 */
[----:B0-----:R-:W5:Y:S01]  /*28020*/  LDL.LU R7, [R1+0xd0] ;  /* 0x0000d00001077983 */ /* 0x001f620000300800 */
[----:B------:R-:W-:-:S03]  /*28030*/  SEL R13, R55, R54, !P0 ;  /* 0x00000036370d7207 */ /* 0x000fc60004000000 */
[----:B------:R-:W5:Y:S01]  /*28040*/  LDL.LU R54, [R1+0xc8] ;  /* 0x0000c80001367983 */ /* 0x000f620000300800 */
[----:B------:R-:W-:-:S03]  /*28050*/  SEL R11, R55, R11, !P0 ;  /* 0x0000000b370b7207 */ /* 0x000fc60004000000 */
[----:B------:R0:W-:Y:S02]  /*28060*/  STL [R1+0xfc], R13 ;  /* 0x0000fc0d01007387 */ /* 0x0001e40000100800 */
[C---:B0-----:R-:W-:Y:S02]  /*28070*/  SEL R13, R55.reuse, R53, !P0 ;  /* 0x00000035370d7207 */ /* 0x041fe40004000000 */
[----:B------:R-:W5:Y:S04]  /*28080*/  LDL.LU R53, [R1+0xc4] ;  /* 0x0000c40001357983 */ /* 0x000f680000300800 */
[----:B------:R0:W-:Y:S04]  /*28090*/  STL [R1+0xf8], R11 ;  /* 0x0000f80b01007387 */ /* 0x0001e80000100800 */
[----:B------:R-:W-:Y:S01]  /*280a0*/  STL [R1+0xf4], R13 ;  /* 0x0000f40d01007387 */ /* 0x000fe20000100800 */
[----:B0-----:R-:W-:-:S03]  /*280b0*/  SEL R11, R55, R61, !P0 ;  /* 0x0000003d370b7207 */ /* 0x001fc60004000000 */
[----:B------:R-:W5:Y:S04]  /*280c0*/  LDL.LU R61, [R1+0xc0] ;  /* 0x0000c000013d7983 */ /* 0x000f680000300800 */
[----:B------:R0:W-:Y:S01]  /*280d0*/  STL [R1+0xf0], R11 ;  /* 0x0000f00b01007387 */ /* 0x0001e20000100800 */
[C---:B------:R-:W-:Y:S02]  /*280e0*/  SEL R10, R55.reuse, R10, !P0 ;  /* 0x0000000a370a7207 */ /* 0x040fe40004000000 */
        /* <DEDUP_REMOVED lines=13> */
[----:B--2---:R-:W-:-:S03]  /*281c0*/  SEL R8, R55, R57, !P0 ;  /* 0x0000003937087207 */ /* 0x004fc60004000000 */
[----:B------:R-:W2:Y:S04]  /*281d0*/  LDL.LU R57, [R1+0xb8] ;  /* 0x0000b80001397983 */ /* 0x000ea80000300800 */
[----:B------:R-:W-:Y:S01]  /*281e0*/  STL [R1+0x38], R9 ;  /* 0x0000380901007387 */ /* 0x000fe20000100800 */
[----:B------:R-:W-:-:S03]  /*281f0*/  SEL R6, R55, R6, !P0 ;  /* 0x0000000637067207 */ /* 0x000fc60004000000 */
[----:B------:R3:W-:Y:S02]  /*28200*/  STL [R1+0x34], R8 ;  /* 0x0000340801007387 */ /* 0x0007e40000100800 */
[C---:B---3--:R-:W-:Y:S02]  /*28210*/  SEL R8, R55.reuse, R56, !P0 ;  /* 0x0000003837087207 */ /* 0x048fe40004000000 */
[----:B------:R-:W3:Y:S04]  /*28220*/  LDL.LU R56, [R1+0xbc] ;  /* 0x0000bc0001387983 */ /* 0x000ee80000300800 */
[----:B------:R0:W-:Y:S04]  /*28230*/  STL [R1+0x30], R6 ;  /* 0x0000300601007387 */ /* 0x0001e80000100800 */
[----:B------:R1:W-:Y:S04]  /*28240*/  STL [R1+0x2c], R8 ;  /* 0x00002c0801007387 */ /* 0x0003e80000100800 */
[----:B------:R-:W3:Y:S01]  /*28250*/  LDL.LU R10, [R1+0xb4] ;  /* 0x0000b400010a7983 */ /* 0x000ee20000300800 */
[----:B0-----:R-:W-:-:S05]  /*28260*/  SEL R6, R55, R5, !P0 ;  /* 0x0000000537067207 */ /* 0x001fca0004000000 */
[----:B------:R-:W-:Y:S04]  /*28270*/  STL [R1+0x28], R6 ;  /* 0x0000280601007387 */ /* 0x000fe80000100800 */
[----:B------:R-:W3:Y:S01]  /*28280*/  LDL.LU R9, [R1+0xa0] ;  /* 0x0000a00001097983 */ /* 0x000ee20000300800 */
[----:B----4-:R-:W-:-:S05]  /*28290*/  SEL R5, R55, R4, !P0 ;  /* 0x0000000437057207 */ /* 0x010fca0004000000 */
[----:B------:R-:W-:Y:S04]  /*282a0*/  STL [R1+0x24], R5 ;  /* 0x0000240501007387 */ /* 0x000fe80000100800 */
[----:B-1----:R-:W4:Y:S01]  /*282b0*/  LDL.LU R8, [R1+0xa8] ;  /* 0x0000a80001087983 */ /* 0x002f220000300800 */
[----:B-----5:R-:W-:-:S05]  /*282c0*/  SEL R4, R55, R2, !P0 ;  /* 0x0000000237047207 */ /* 0x020fca0004000000 */
[----:B------:R0:W-:Y:S01]  /*282d0*/  STL [R1+0x14], R4 ;  /* 0x0000140401007387 */ /* 0x0001e20000100800 */
[----:B------:R-:W-:-:S03]  /*282e0*/  SEL R2, R55, R37, !P0 ;  /* 0x0000002537027207 */ /* 0x000fc60004000000 */
[----:B------:R-:W5:Y:S04]  /*282f0*/  LDL.LU R37, [R1+0xac] ;  /* 0x0000ac0001257983 */ /* 0x000f680000300800 */
[----:B------:R1:W-:Y:S01]  /*28300*/  STL [R1+0x10], R2 ;  /* 0x0000100201007387 */ /* 0x0003e20000100800 */
[----:B0-----:R-:W-:-:S03]  /*28310*/  SEL R4, R55, R21, !P0 ;  /* 0x0000001537047207 */ /* 0x001fc60004000000 */
[----:B------:R-:W5:Y:S04]  /*28320*/  LDL.LU R6, [R1+0xa4] ;  /* 0x0000a40001067983 */ /* 0x000f680000300800 */
[----:B------:R0:W-:Y:S04]  /*28330*/  STL [R1+0xc], R4 ;  /* 0x00000c0401007387 */ /* 0x0001e80000100800 */
[----:B------:R-:W5:Y:S01]  /*28340*/  LDL.LU R5, [R1+0x9c] ;  /* 0x00009c0001057983 */ /* 0x000f620000300800 */
[C---:B-1----:R-:W-:Y:S02]  /*28350*/  SEL R2, R55.reuse, R7, !P0 ;  /* 0x0000000737027207 */ /* 0x042fe40004000000 */
[----:B------:R-:W-:-:S03]  /*28360*/  SEL R54, R55, R54, !P0 ;  /* 0x0000003637367207 */ /* 0x000fc60004000000 */
[----:B------:R1:W-:Y:S04]  /*28370*/  STL [R1+0x8], R2 ;  /* 0x0000080201007387 */ /* 0x0003e80000100800 */
[----:B------:R-:W-:Y:S01]  /*28380*/  STL [R1+0x4658], R54 ;  /* 0x0046583601007387 */ /* 0x000fe20000100800 */
[----:B------:R-:W-:-:S05]  /*28390*/  SEL R53, R55, R53, !P0 ;  /* 0x0000003537357207 */ /* 0x000fca0004000000 */
[----:B------:R-:W-:Y:S04]  /*283a0*/  STL [R1+0x465c], R53 ;  /* 0x00465c3501007387 */ /* 0x000fe80000100800 */
[----:B0-----:R-:W5:Y:S01]  /*283b0*/  LDL.LU R4, [R1+0x88] ;  /* 0x0000880001047983 */ /* 0x001f620000300800 */
[----:B------:R-:W-:-:S05]  /*283c0*/  SEL R61, R55, R61, !P0 ;  /* 0x0000003d373d7207 */ /* 0x000fca0004000000 */
[----:B------:R-:W-:Y:S04]  /*283d0*/  STL [R1+0x4660], R61 ;  /* 0x0046603d01007387 */ /* 0x000fe80000100800 */
[----:B-1----:R-:W5:Y:S01]  /*283e0*/  LDL.LU R2, [R1+0x8c] ;  /* 0x00008c0001027983 */ /* 0x002f620000300800 */
[----:B------:R-:W-:-:S05]  /*283f0*/  SEL R60, R55, R60, !P0 ;  /* 0x0000003c373c7207 */ /* 0x000fca0004000000 */
[----:B------:R-:W-:Y:S01]  /*28400*/  STL [R1+0x4664], R60 ;  /* 0x0046643c01007387 */ /* 0x000fe20000100800 */
[----:B------:R-:W-:-:S05]  /*28410*/  SEL R59, R55, R59, !P0 ;  /* 0x0000003b373b7207 */ /* 0x000fca0004000000 */
[----:B------:R-:W-:Y:S04]  /*28420*/  STL [R1+0x4668], R59 ;  /* 0x0046683b01007387 */ /* 0x000fe80000100800 */
[----:B------:R-:W5:Y:S01]  /*28430*/  LDL.LU R21, [R1+0x94] ;  /* 0x0000940001157983 */ /* 0x000f620000300800 */
[----:B------:R-:W-:-:S05]  /*28440*/  SEL R58, R55, R58, !P0 ;  /* 0x0000003a373a7207 */ /* 0x000fca0004000000 */
[----:B------:R-:W-:Y:S04]  /*28450*/  STL [R1+0x466c], R58 ;  /* 0x00466c3a01007387 */ /* 0x000fe80000100800 */
[----:B------:R-:W5:Y:S01]  /*28460*/  LDL.LU R7, [R1+0x98] ;  /* 0x0000980001077983 */ /* 0x000f620000300800 */
[----:B--2---:R-:W-:-:S05]  /*28470*/  SEL R57, R55, R57, !P0 ;  /* 0x0000003937397207 */ /* 0x004fca0004000000 */
[----:B------:R-:W-:Y:S01]  /*28480*/  STL [R1+0x4670], R57 ;  /* 0x0046703901007387 */ /* 0x000fe20000100800 */
[----:B---3--:R-:W-:-:S05]  /*28490*/  SEL R56, R55, R56, !P0 ;  /* 0x0000003837387207 */ /* 0x008fca0004000000 */
[----:B------:R-:W-:Y:S01]  /*284a0*/  STL [R1+0x4674], R56 ;  /* 0x0046743801007387 */ /* 0x000fe20000100800 */
[----:B------:R-:W-:-:S05]  /*284b0*/  SEL R30, R55, R10, !P0 ;  /* 0x0000000a371e7207 */ /* 0x000fca0004000000 */
[----:B------:R-:W-:Y:S01]  /*284c0*/  STL [R1+0x4678], R30 ;  /* 0x0046781e01007387 */ /* 0x000fe20000100800 */
[----:B------:R-:W-:-:S05]  /*284d0*/  SEL R32, R55, R9, !P0 ;  /* 0x0000000937207207 */ /* 0x000fca0004000000 */
[----:B------:R-:W-:Y:S01]  /*284e0*/  STL [R1+0x467c], R32 ;  /* 0x00467c2001007387 */ /* 0x000fe20000100800 */
[----:B----4-:R-:W-:-:S05]  /*284f0*/  SEL R36, R55, R8, !P0 ;  /* 0x0000000837247207 */ /* 0x010fca0004000000 */
[----:B------:R-:W-:Y:S01]  /*28500*/  STL [R1+0x4680], R36 ;  /* 0x0046802401007387 */ /* 0x000fe20000100800 */
[----:B-----5:R-:W-:-:S05]  /*28510*/  SEL R37, R55, R37, !P0 ;  /* 0x0000002537257207 */ /* 0x020fca0004000000 */
[----:B------:R-:W-:Y:S01]  /*28520*/  STL [R1+0x4684], R37 ;  /* 0x0046842501007387 */ /* 0x000fe20000100800 */
[----:B------:R-:W-:-:S03]  /*28530*/  SEL R41, R55, R6, !P0 ;  /* 0x0000000637297207 */ /* 0x000fc60004000000 */
[----:B------:R-:W2:Y:S04]  /*28540*/  LDL.LU R26, [R1+0x90] ;  /* 0x00009000011a7983 */ /* 0x000ea80000300800 */
[----:B------:R-:W3:Y:S01]  /*28550*/  LDL.LU R24, [R1+0x80] ;  /* 0x0000800001187983 */ /* 0x000ee20000300800 */
[----:B------:R-:W-:-:S03]  /*28560*/  SEL R45, R55, R5, !P0 ;  /* 0x00000005372d7207 */ /* 0x000fc60004000000 */
[----:B------:R-:W-:Y:S04]  /*28570*/  STL [R1+0x4688], R41 ;  /* 0x0046882901007387 */ /* 0x000fe80000100800 */
[----:B------:R-:W4:Y:S04]  /*28580*/  LDL.LU R19, [R1+0x84] ;  /* 0x0000840001137983 */ /* 0x000f280000300800 */
[----:B------:R-:W5:Y:S04]  /*28590*/  LDL.LU R22, [R1+0x7c] ;  /* 0x00007c0001167983 */ /* 0x000f680000300800 */
[----:B------:R-:W-:Y:S04]  /*285a0*/  STL [R1+0x468c], R45 ;  /* 0x00468c2d01007387 */ /* 0x000fe80000100800 */
[----:B------:R-:W5:Y:S04]  /*285b0*/  LDL.LU R13, [R1+0x74] ;  /* 0x00007400010d7983 */ /* 0x000f680000300800 */
[----:B------:R-:W5:Y:S01]  /*285c0*/  LDL.LU R39, [R1+0x70] ;  /* 0x0000700001277983 */ /* 0x000f620000300800 */
[----:B------:R-:W-:-:S05]  /*285d0*/  SEL R47, R55, R4, !P0 ;  /* 0x00000004372f7207 */ /* 0x000fca0004000000 */
        /* <DEDUP_REMOVED lines=10> */
[----:B------:R-:W5:Y:S04]  /*28680*/  LDL.LU R17, [R1+0x58] ;  /* 0x0000580001117983 */ /* 0x000f680000300800 */
[----:B------:R-:W5:Y:S01]  /*28690*/  LDL.LU R4, [R1+0x40] ;  /* 0x0000400001047983 */ /* 0x000f620000300800 */
[----:B------:R-:W-:-:S03]  /*286a0*/  SEL R21, R55, R7, !P0 ;  /* 0x0000000737157207 */ /* 0x000fc60004000000 */
[----:B------:R-:W5:Y:S04]  /*286b0*/  LDL.LU R5, [R1+0x50] ;  /* 0x0000500001057983 */ /* 0x000f680000300800 */
[----:B------:R-:W5:Y:S04]  /*286c0*/  LDL.LU R6, [R1+0x54] ;  /* 0x0000540001067983 */ /* 0x000f680000300800 */
[----:B------:R-:W5:Y:S04]  /*286d0*/  LDL.LU R7, [R1+0x48] ;  /* 0x0000480001077983 */ /* 0x000f680000300800 */
[----:B------:R-:W5:Y:S04]  /*286e0*/  LDL.LU R8, [R1+0x4c] ;  /* 0x00004c0001087983 */ /* 0x000f680000300800 */
[----:B------:R-:W5:Y:S04]  /*286f0*/  LDL.LU R9, [R1+0x44] ;  /* 0x0000440001097983 */ /* 0x000f680000300800 */
[----:B------:R-:W5:Y:S04]  /*28700*/  LDL.LU R11, [R1+0x1c] ;  /* 0x00001c00010b7983 */ /* 0x000f680000300800 */
[----:B------:R-:W5:Y:S04]  /*28710*/  LDL.LU R2, [R1+0x18] ;  /* 0x0000180001027983 */ /* 0x000f680000300800 */
[----:B------:R-:W-:Y:S01]  /*28720*/  STL [R1+0x469c], R21 ;  /* 0x00469c1501007387 */ /* 0x000fe20000100800 */
[----:B------:R-:W-:-:S02]  /*28730*/  SEL R50, R55, R0, !P0 ;  /* 0x0000000037327207 */ /* 0x000fc40004000000 */
[C---:B--2---:R-:W-:Y:S02]  /*28740*/  SEL R26, R55.reuse, R26, !P0 ;  /* 0x0000001a371a7207 */ /* 0x044fe40004000000 */
[----:B---3--:R-:W-:-:S03]  /*28750*/  SEL R24, R55, R24, !P0 ;  /* 0x0000001837187207 */ /* 0x008fc60004000000 */
[----:B------:R-:W-:Y:S01]  /*28760*/  STL [R1+0x46a0], R26 ;  /* 0x0046a01a01007387 */ /* 0x000fe20000100800 */
[----:B----4-:R-:W-:-:S03]  /*28770*/  SEL R19, R55, R19, !P0 ;  /* 0x0000001337137207 */ /* 0x010fc60004000000 */
[----:B------:R-:W-:Y:S01]  /*28780*/  STL [R1+0x46a4], R24 ;  /* 0x0046a41801007387 */ /* 0x000fe20000100800 */
[----:B-----5:R-:W-:-:S03]  /*28790*/  SEL R22, R55, R22, !P0 ;  /* 0x0000001637167207 */ /* 0x020fc60004000000 */
[----:B------:R-:W-:Y:S01]  /*287a0*/  STL [R1+0x46a8], R19 ;  /* 0x0046a81301007387 */ /* 0x000fe20000100800 */
[----:B------:R-:W-:-:S03]  /*287b0*/  SEL R13, R55, R13, !P0 ;  /* 0x0000000d370d7207 */ /* 0x000fc60004000000 */
[----:B------:R-:W-:Y:S01]  /*287c0*/  STL [R1+0x46ac], R22 ;  /* 0x0046ac1601007387 */ /* 0x000fe20000100800 */
[----:B------:R-:W-:-:S03]  /*287d0*/  SEL R39, R55, R39, !P0 ;  /* 0x0000002737277207 */ /* 0x000fc60004000000 */
[----:B------:R0:W-:Y:S04]  /*287e0*/  STL [R1+0x46b0], R13 ;  /* 0x0046b00d01007387 */ /* 0x0001e80000100800 */
[----:B------:R-:W-:Y:S01]  /*287f0*/  STL [R1+0x46b4], R39 ;  /* 0x0046b42701007387 */ /* 0x000fe20000100800 */
[----:B0-----:R-:W0:Y:S01]  /*28800*/  LDC R13, c[0x0][0x23c] ;  /* 0x00008f00ff0d7b82 */ /* 0x001e220000000800 */
[C---:B------:R-:W-:Y:S02]  /*28810*/  SEL R15, R55.reuse, R15, !P0 ;  /* 0x0000000f370f7207 */ /* 0x040fe40004000000 */
[----:B------:R-:W-:-:S03]  /*28820*/  SEL R34, R55, R34, !P0 ;  /* 0x0000002237227207 */ /* 0x000fc60004000000 */
[----:B------:R-:W-:Y:S04]  /*28830*/  STL [R1+0x46b8], R15 ;  /* 0x0046b80f01007387 */ /* 0x000fe80000100800 */
[----:B------:R-:W-:Y:S01]  /*28840*/  STL [R1+0x46bc], R34 ;  /* 0x0046bc2201007387 */ /* 0x000fe20000100800 */
[C---:B------:R-:W-:Y:S02]  /*28850*/  SEL R10, R55.reuse, R10, !P0 ;  /* 0x0000000a370a7207 */ /* 0x040fe40004000000 */
[----:B------:R-:W-:-:S03]  /*28860*/  SEL R28, R55, R28, !P0 ;  /* 0x0000001c371c7207 */ /* 0x000fc60004000000 */
[----:B------:R-:W-:Y:S04]  /*28870*/  STL [R1+0x46c4], R10 ;  /* 0x0046c40a01007387 */ /* 0x000fe80000100800 */
[----:B------:R-:W-:Y:S04]  /*28880*/  STL [R1+0x46c8], R28 ;  /* 0x0046c81c01007387 */ /* 0x000fe80000100800 */
[----:B------:R-:W2:Y:S04]  /*28890*/  LDL.LU R22, [R1+0x810] ;  /* 0x0008100001167983 */ /* 0x000ea80000300800 */
[----:B------:R-:W3:Y:S04]  /*288a0*/  LDL.LU R19, [R1+0x7fc] ;  /* 0x0007fc0001137983 */ /* 0x000ee80000300800 */
[----:B------:R-:W4:Y:S04]  /*288b0*/  LDL.LU R24, [R1+0x58c] ;  /* 0x00058c0001187983 */ /* 0x000f280000300800 */
[----:B------:R-:W5:Y:S04]  /*288c0*/  LDL.LU R26, [R1+0x5b4] ;  /* 0x0005b400011a7983 */ /* 0x000f680000300800 */
[----:B------:R-:W4:Y:S04]  /*288d0*/  LDL.LU R21, [R1+0x5b8] ;  /* 0x0005b80001157983 */ /* 0x000f280000300800 */
        /* <DEDUP_REMOVED lines=10> */
[----:B------:R-:W5:Y:S01]  /*28980*/  LDL.LU R56, [R1+0x608] ;  /* 0x0006080001387983 */ /* 0x000f620000300800 */
[----:B------:R-:W-:-:S02]  /*28990*/  SEL R17, R55, R2, !P0 ;  /* 0x0000000237117207 */ /* 0x000fc40004000000 */
[----:B------:R-:W1:Y:S01]  /*289a0*/  S2R R2, SR_TID.X ;  /* 0x0000000000027919 */ /* 0x000e620000002100 */
[----:B------:R-:W5:Y:S04]  /*289b0*/  LDL.LU R57, [R1+0x610] ;  /* 0x0006100001397983 */ /* 0x000f680000300800 */
[----:B------:R-:W5:Y:S04]  /*289c0*/  LDL.LU R58, [R1+0x614] ;  /* 0x00061400013a7983 */ /* 0x000f680000300800 */
[----:B------:R-:W5:Y:S04]  /*289d0*/  LDL.LU R59, [R1+0x61c] ;  /* 0x00061c00013b7983 */ /* 0x000f680000300800 */
[----:B------:R-:W5:Y:S04]  /*289e0*/  LDL.LU R60, [R1+0x620] ;  /* 0x00062000013c7983 */ /* 0x000f680000300800 */
[----:B------:R-:W5:Y:S04]  /*289f0*/  LDL.LU R61, [R1+0x624] ;  /* 0x00062400013d7983 */ /* 0x000f680000300800 */
[----:B------:R-:W5:Y:S04]  /*28a00*/  LDL.LU R53, [R1+0x628] ;  /* 0x0006280001357983 */ /* 0x000f680000300800 */
[----:B------:R-:W5:Y:S01]  /*28a10*/  LDL.LU R54, [R1+0x630] ;  /* 0x0006300001367983 */ /* 0x000f620000300800 */
[----:B-1----:R-:W-:-:S05]  /*28a20*/  LOP3.LUT R2, R2, 0x1f, RZ, 0xc0, !PT ;  /* 0x0000001f02027812 */ /* 0x002fca00078ec0ff */
[----:B0-----:R-:W-:-:S05]  /*28a30*/  IMAD R46, R2, R13, RZ ;  /* 0x0000000d022e7224 */ /* 0x001fca00078e02ff */
[----:B------:R-:W-:Y:S02]  /*28a40*/  LEA.HI.X.SX32 R0, R46, UR7, 0x1, P2 ;  /* 0x000000072e007c11 */ /* 0x000fe400090f0eff */
[----:B------:R-:W5:Y:S01]  /*28a50*/  LDL.LU R46, [R1+0x634] ;  /* 0x00063400012e7983 */ /* 0x000f620000300800 */
[----:B------:R-:W-:-:S04]  /*28a60*/  IMAD R2, R2, R13, RZ ;  /* 0x0000000d02027224 */ /* 0x000fc800078e02ff */
[----:B------:R-:W-:Y:S01]  /*28a70*/  IMAD R2, R13, 0x20, R2 ;  /* 0x000000200d027824 */ /* 0x000fe200078e0202 */
[----:B------:R2:W-:Y:S04]  /*28a80*/  STL [R1+0x4634], R0 ;  /* 0x0046340001007387 */ /* 0x0005e80000100800 */
[----:B------:R-:W-:Y:S01]  /*28a90*/  LEA.HI.X.SX32 R2, R2, UR7, 0x1, P3 ;  /* 0x0000000702027c11 */ /* 0x000fe200098f0eff */
[----:B------:R-:W-:Y:S02]  /*28aa0*/  @!P6 IMAD.MOV R51, RZ, RZ, -R51 ;  /* 0x000000ffff33e224 */ /* 0x000fe400078e0a33 */
[----:B------:R-:W-:Y:S02]  /*28ab0*/  @!P5 IMAD.MOV R40, RZ, RZ, -R40 ;  /* 0x000000ffff28d224 */ /* 0x000fe400078e0a28 */
[----:B------:R-:W-:Y:S01]  /*28ac0*/  @!P4 IMAD.MOV R52, RZ, RZ, -R52 ;  /* 0x000000ffff34c224 */ /* 0x000fe200078e0a34 */
[----:B------:R0:W-:Y:S01]  /*28ad0*/  STL [R1+0x4638], R2 ;  /* 0x0046380201007387 */ /* 0x0001e20000100800 */
[----:B------:R-:W-:Y:S01]  /*28ae0*/  @!P1 IMAD.MOV R44, RZ, RZ, -R44 ;  /* 0x000000ffff2c9224 */ /* 0x000fe200078e0a2c */
[C---:B------:R-:W-:Y:S01]  /*28af0*/  SEL R38, R55.reuse, R38, !P0 ;  /* 0x0000002637267207 */ /* 0x040fe20004000000 */
[----:B------:R-:W-:Y:S01]  /*28b00*/  ULDC.64 UR6, c[0x0][0x210] ;  /* 0x0000840000067ab9 */ /* 0x000fe20000000a00 */
[----:B------:R-:W-:-:S02]  /*28b10*/  SEL R4, R55, R4, !P0 ;  /* 0x0000000437047207 */ /* 0x000fc40004000000 */
[C---:B------:R-:W-:Y:S02]  /*28b20*/  SEL R5, R55.reuse, R5, !P0 ;  /* 0x0000000537057207 */ /* 0x040fe40004000000 */
[C---:B------:R-:W-:Y:S02]  /*28b30*/  SEL R6, R55.reuse, R6, !P0 ;  /* 0x0000000637067207 */ /* 0x040fe40004000000 */
[C---:B------:R-:W-:Y:S02]  /*28b40*/  SEL R7, R55.reuse, R7, !P0 ;  /* 0x0000000737077207 */ /* 0x040fe40004000000 */
[C---:B------:R-:W-:Y:S02]  /*28b50*/  SEL R8, R55.reuse, R8, !P0 ;  /* 0x0000000837087207 */ /* 0x040fe40004000000 */
[C---:B------:R-:W-:Y:S02]  /*28b60*/  SEL R9, R55.reuse, R9, !P0 ;  /* 0x0000000937097207 */ /* 0x040fe40004000000 */
        /* <DEDUP_REMOVED lines=18> */
[----:B------:R-:W-:Y:S01]  /*28c90*/  SEL R44, R55, R44, !P0 ;  /* 0x0000002c372c7207 */ /* 0x000fe20004000000 */
[----:B--2---:R-:W-:-:S02]  /*28ca0*/  IMAD R0, R22, UR5, RZ ;  /* 0x0000000516007c24 */ /* 0x004fc4000f8e02ff */
[----:B---3--:R-:W-:-:S03]  /*28cb0*/  IMAD R10, R19, UR5, RZ ;  /* 0x00000005130a7c24 */ /* 0x008fc6000f8e02ff */
[----:B------:R-:W-:Y:S01]  /*28cc0*/  STL [R1+0xf28], R0 ;  /* 0x000f280001007387 */ /* 0x000fe20000100800 */
[----:B----4-:R-:W-:-:S03]  /*28cd0*/  IMAD R15, R21, UR8, RZ ;  /* 0x00000008150f7c24 */ /* 0x010fc6000f8e02ff */
[----:B------:R1:W-:Y:S01]  /*28ce0*/  STL [R1+0xf2c], R10 ;  /* 0x000f2c0a01007387 */ /* 0x0003e20000100800 */
[----:B-----5:R-:W-:-:S03]  /*28cf0*/  IMAD R13, R49, UR8, RZ ;  /* 0x00000008310d7c24 */ /* 0x020fc6000f8e02ff */
[----:B------:R2:W-:Y:S01]  /*28d00*/  STL [R1+0xd4], R15 ;  /* 0x0000d40f01007387 */ /* 0x0005e20000100800 */
[----:B0-----:R-:W-:Y:S01]  /*28d10*/  IMAD R2, R24, UR8, RZ ;  /* 0x0000000818027c24 */ /* 0x001fe2000f8e02ff */
[----:B------:R-:W-:Y:S01]  /*28d20*/  ULDC UR5, c[0x0][0x238] ;  /* 0x00008e0000057ab9 */ /* 0x000fe20000000800 */
[----:B-1----:R-:W-:Y:S01]  /*28d30*/  IMAD R10, R48, UR8, RZ ;  /* 0x00000008300a7c24 */ /* 0x002fe2000f8e02ff */
[----:B------:R0:W-:Y:S01]  /*28d40*/  STL [R1+0xd0], R13 ;  /* 0x0000d00d01007387 */ /* 0x0001e20000100800 */
[----:B--2---:R-:W-:-:S03]  /*28d50*/  IMAD R15, R47, UR8, RZ ;  /* 0x000000082f0f7c24 */ /* 0x004fc6000f8e02ff */
[----:B------:R1:W-:Y:S04]  /*28d60*/  STL [R1+0xcc], R10 ;  /* 0x0000cc0a01007387 */ /* 0x0003e80000100800 */
[----:B------:R2:W-:Y:S01]  /*28d70*/  STL [R1+0xc8], R15 ;  /* 0x0000c80f01007387 */ /* 0x0005e20000100800 */
[----:B0-----:R-:W-:Y:S02]  /*28d80*/  IMAD R13, R45, UR8, RZ ;  /* 0x000000082d0d7c24 */ /* 0x001fe4000f8e02ff */
[----:B-1----:R-:W-:-:S03]  /*28d90*/  IMAD R10, R41, UR8, RZ ;  /* 0x00000008290a7c24 */ /* 0x002fc6000f8e02ff */
        /* <DEDUP_REMOVED lines=21> */
[----:B------:R-:W-:Y:S01]  /*28ef0*/  STL [R1+0x98], R15 ;  /* 0x0000980f01007387 */ /* 0x000fe20000100800 */
[----:B0-----:R-:W-:-:S03]  /*28f00*/  IMAD R13, R53, UR8, RZ ;  /* 0x00000008350d7c24 */ /* 0x001fc6000f8e02ff */
[----:B------:R-:W2:Y:S01]  /*28f10*/  LDL.LU R55, [R1+0x63c] ;  /* 0x00063c0001377983 */ /* 0x000ea20000300800 */
[----:B-1----:R-:W-:-:S03]  /*28f20*/  IMAD R10, R54, UR8, RZ ;  /* 0x00000008360a7c24 */ /* 0x002fc6000f8e02ff */
[----:B------:R0:W-:Y:S04]  /*28f30*/  STL [R1+0x94], R13 ;  /* 0x0000940d01007387 */ /* 0x0001e80000100800 */
[----:B------:R-:W3:Y:S04]  /*28f40*/  LDL.LU R28, [R1+0x640] ;  /* 0x00064000011c7983 */ /* 0x000ee80000300800 */
[----:B------:R1:W-:Y:S01]  /*28f50*/  STL [R1+0x90], R10 ;  /* 0x0000900a01007387 */ /* 0x0003e20000100800 */
[----:B0-----:R-:W-:-:S03]  /*28f60*/  IMAD R13, R46, UR8, RZ ;  /* 0x000000082e0d7c24 */ /* 0x001fc6000f8e02ff */
[----:B------:R-:W4:Y:S04]  /*28f70*/  LDL.LU R54, [R1+0x644] ;  /* 0x0006440001367983 */ /* 0x000f280000300800 */
[----:B-1----:R-:W5:Y:S04]  /*28f80*/  LDL.LU R10, [R1+0x64c] ;  /* 0x00064c00010a7983 */ /* 0x002f680000300800 */
[----:B------:R-:W5:Y:S04]  /*28f90*/  LDL.LU R34, [R1+0x650] ;  /* 0x0006500001227983 */ /* 0x000f680000300800 */
[----:B------:R0:W-:Y:S04]  /*28fa0*/  STL [R1+0x8c], R13 ;  /* 0x00008c0d01007387 */ /* 0x0001e80000100800 */
[----:B------:R-:W5:Y:S04]  /*28fb0*/  LDL.LU R15, [R1+0x658] ;  /* 0x00065800010f7983 */ /* 0x000f680000300800 */
[----:B------:R-:W5:Y:S04]  /*28fc0*/  LDL.LU R39, [R1+0x65c] ;  /* 0x00065c0001277983 */ /* 0x000f680000300800 */
[----:B0-----:R-:W5:Y:S04]  /*28fd0*/  LDL.LU R13, [R1+0x664] ;  /* 0x00066400010d7983 */ /* 0x001f680000300800 */
[----:B------:R-:W5:Y:S04]  /*28fe0*/  LDL.LU R22, [R1+0x668] ;  /* 0x0006680001167983 */ /* 0x000f680000300800 */
[----:B------:R-:W5:Y:S01]  /*28ff0*/  LDL.LU R19, [R1+0x66c] ;  /* 0x00066c0001137983 */ /* 0x000f620000300800 */
[----:B------:R-:W-:-:S03]  /*29000*/  IMAD R0, R26, UR8, RZ ;  /* 0x000000081a007c24 */ /* 0x000fc6000f8e02ff */
        /* <DEDUP_REMOVED lines=20> */
[----:B--2---:R-:W-:-:S05]  /*29150*/  IMAD R55, R55, UR8, RZ ;  /* 0x0000000837377c24 */ /* 0x004fca000f8e02ff */
[----:B------:R3:W-:Y:S02]  /*29160*/  STL [R1+0x88], R55 ;  /* 0x0000883701007387 */ /* 0x0007e40000100800 */
[----:B---3--:R-:W-:Y:S02]  /*29170*/  IMAD R55, R28, UR8, RZ ;  /* 0x000000081c377c24 */ /* 0x008fe4000f8e02ff */
[----:B----4-:R-:W-:Y:S02]  /*29180*/  IMAD R28, R54, UR8, RZ ;  /* 0x00000008361c7c24 */ /* 0x010fe4000f8e02ff */
[----:B------:R-:W2:Y:S04]  /*29190*/  LDL.LU R54, [R1+0x6e0] ;  /* 0x0006e00001367983 */ /* 0x000ea80000300800 */
[----:B------:R5:W-:Y:S04]  /*291a0*/  STL [R1+0x84], R55 ;  /* 0x0000843701007387 */ /* 0x000be80000100800 */
[----:B------:R0:W-:Y:S01]  /*291b0*/  STL [R1+0x80], R28 ;  /* 0x0000801c01007387 */ /* 0x0001e20000100800 */
[----:B-----5:R-:W-:-:S02]  /*291c0*/  IMAD R55, R10, UR8, RZ ;  /* 0x000000080a377c24 */ /* 0x020fc4000f8e02ff */
[----:B------:R-:W-:Y:S02]  /*291d0*/  IMAD R10, R15, UR8, RZ ;  /* 0x000000080f0a7c24 */ /* 0x000fe4000f8e02ff */
[----:B0-----:R-:W-:Y:S02]  /*291e0*/  IMAD R28, R34, UR8, RZ ;  /* 0x00000008221c7c24 */ /* 0x001fe4000f8e02ff */
[----:B------:R-:W-:Y:S01]  /*291f0*/  IMAD R15, R39, UR8, RZ ;  /* 0x00000008270f7c24 */ /* 0x000fe2000f8e02ff */
[----:B------:R-:W-:Y:S01]  /*29200*/  STL [R1+0x7c], R55 ;  /* 0x00007c3701007387 */ /* 0x000fe20000100800 */
[----:B------:R-:W-:-:S03]  /*29210*/  IMAD R13, R13, UR8, RZ ;  /* 0x000000080d0d7c24 */ /* 0x000fc6000f8e02ff */
[----:B------:R-:W-:Y:S04]  /*29220*/  STL [R1+0x78], R28 ;  /* 0x0000781c01007387 */ /* 0x000fe80000100800 */
[----:B------:R0:W-:Y:S04]  /*29230*/  STL [R1+0x74], R10 ;  /* 0x0000740a01007387 */ /* 0x0001e80000100800 */
[----:B------:R1:W-:Y:S01]  /*29240*/  STL [R1+0x70], R15 ;  /* 0x0000700f01007387 */ /* 0x0003e20000100800 */
[----:B0-----:R-:W-:-:S03]  /*29250*/  IMAD R10, R22, UR8, RZ ;  /* 0x00000008160a7c24 */ /* 0x001fc6000f8e02ff */
[----:B------:R0:W-:Y:S01]  /*29260*/  STL [R1+0x6c], R13 ;  /* 0x00006c0d01007387 */ /* 0x0001e20000100800 */
[----:B-1----:R-:W-:-:S03]  /*29270*/  IMAD R15, R19, UR8, RZ ;  /* 0x00000008130f7c24 */ /* 0x002fc6000f8e02ff */
[----:B------:R1:W-:Y:S04]  /*29280*/  STL [R1+0x68], R10 ;  /* 0x0000680a01007387 */ /* 0x0003e80000100800 */
[----:B------:R3:W-:Y:S01]  /*29290*/  STL [R1+0x64], R15 ;  /* 0x0000640f01007387 */ /* 0x0007e20000100800 */
[----:B0-----:R-:W-:Y:S02]  /*292a0*/  IMAD R13, R24, UR8, RZ ;  /* 0x00000008180d7c24 */ /* 0x001fe4000f8e02ff */
[----:B-1----:R-:W-:-:S03]  /*292b0*/  IMAD R10, R26, UR8, RZ ;  /* 0x000000081a0a7c24 */ /* 0x002fc6000f8e02ff */
[----:B------:R0:W-:Y:S01]  /*292c0*/  STL [R1+0x60], R13 ;  /* 0x0000600d01007387 */ /* 0x0001e20000100800 */
[----:B---3--:R-:W-:-:S03]  /*292d0*/  IMAD R15, R21, UR8, RZ ;  /* 0x00000008150f7c24 */ /* 0x008fc6000f8e02ff */
        /* <DEDUP_REMOVED lines=31> */
[----:B------:R-:W-:Y:S01]  /*294d0*/  STL [R1+0x5f4], R15 ;  /* 0x0005f40f01007387 */ /* 0x000fe20000100800 */
[----:B0-----:R-:W-:-:S03]  /*294e0*/  IMAD R13, R53, UR8, RZ ;  /* 0x00000008350d7c24 */ /* 0x001fc6000f8e02ff */
[----:B------:R-:W3:Y:S01]  /*294f0*/  LDL.LU R55, [R1+0x6e4] ;  /* 0x0006e40001377983 */ /* 0x000ee20000300800 */
[----:B-1----:R-:W-:-:S03]  /*29500*/  IMAD R10, R46, UR8, RZ ;  /* 0x000000082e0a7c24 */ /* 0x002fc6000f8e02ff */
[----:B------:R-:W-:Y:S04]  /*29510*/  STL [R1+0x5f8], R13 ;  /* 0x0005f80d01007387 */ /* 0x000fe80000100800 */
[----:B------:R-:W4:Y:S04]  /*29520*/  LDL.LU R28, [R1+0x6e8] ;  /* 0x0006e800011c7983 */ /* 0x000f280000300800 */
[----:B------:R0:W-:Y:S04]  /*29530*/  STL [R1+0x600], R10 ;  /* 0x0006000a01007387 */ /* 0x0001e80000100800 */
[----:B------:R-:W5:Y:S04]  /*29540*/  LDL.LU R46, [R1+0x6f0] ;  /* 0x0006f000012e7983 */ /* 0x000f680000300800 */
[----:B0-----:R-:W5:Y:S04]  /*29550*/  LDL.LU R10, [R1+0x6f4] ;  /* 0x0006f400010a7983 */ /* 0x001f680000300800 */
[----:B------:R-:W5:Y:S01]  /*29560*/  LDL.LU R34, [R1+0x6f8] ;  /* 0x0006f80001227983 */ /* 0x000f620000300800 */
[----:B--2---:R-:W-:-:S05]  /*29570*/  IMAD R13, R54, UR8, RZ ;  /* 0x00000008360d7c24 */ /* 0x004fca000f8e02ff */
[----:B------:R0:W-:Y:S04]  /*29580*/  STL [R1+0x604], R13 ;  /* 0x0006040d01007387 */ /* 0x0001e80000100800 */
[----:B------:R-:W2:Y:S04]  /*29590*/  LDL.LU R15, [R1+0x6fc] ;  /* 0x0006fc00010f7983 */ /* 0x000ea80000300800 */
[----:B------:R-:W2:Y:S04]  /*295a0*/  LDL.LU R39, [R1+0x704] ;  /* 0x0007040001277983 */ /* 0x000ea80000300800 */
[----:B0-----:R-:W2:Y:S04]  /*295b0*/  LDL.LU R13, [R1+0x708] ;  /* 0x00070800010d7983 */ /* 0x001ea80000300800 */
        /* <DEDUP_REMOVED lines=22> */
[----:B---3--:R-:W-:-:S05]  /*29720*/  IMAD R55, R55, UR8, RZ ;  /* 0x0000000837377c24 */ /* 0x008fca000f8e02ff */
[----:B------:R4:W-:Y:S02]  /*29730*/  STL [R1+0x608], R55 ;  /* 0x0006083701007387 */ /* 0x0009e40000100800 */
[----:B----4-:R-:W-:Y:S02]  /*29740*/  IMAD R55, R28, UR8, RZ ;  /* 0x000000081c377c24 */ /* 0x010fe4000f8e02ff */
[----:B-----5:R-:W-:Y:S02]  /*29750*/  IMAD R28, R46, UR8, RZ ;  /* 0x000000082e1c7c24 */ /* 0x020fe4000f8e02ff */
[----:B------:R-:W3:Y:S04]  /*29760*/  LDL.LU R46, [R1+0x784] ;  /* 0x00078400012e7983 */ /* 0x000ee80000300800 */
[----:B------:R0:W-:Y:S04]  /*29770*/  STL [R1+0x610], R55 ;  /* 0x0006103701007387 */ /* 0x0001e80000100800 */
[----:B------:R1:W-:Y:S01]  /*29780*/  STL [R1+0x614], R28 ;  /* 0x0006141c01007387 */ /* 0x0003e20000100800 */
[----:B0-----:R-:W-:-:S02]  /*29790*/  IMAD R55, R10, UR8, RZ ;  /* 0x000000080a377c24 */ /* 0x001fc4000f8e02ff */
[----:B-1----:R-:W-:-:S03]  /*297a0*/  IMAD R28, R34, UR8, RZ ;  /* 0x00000008221c7c24 */ /* 0x002fc6000f8e02ff */
[----:B------:R-:W-:Y:S04]  /*297b0*/  STL [R1+0x61c], R55 ;  /* 0x00061c3701007387 */ /* 0x000fe80000100800 */
[----:B------:R-:W-:Y:S01]  /*297c0*/  STL [R1+0x620], R28 ;  /* 0x0006201c01007387 */ /* 0x000fe20000100800 */
[----:B--2---:R-:W-:Y:S02]  /*297d0*/  IMAD R10, R15, UR8, RZ ;  /* 0x000000080f0a7c24 */ /* 0x004fe4000f8e02ff */
[----:B------:R-:W-:-:S03]  /*297e0*/  IMAD R15, R39, UR8, RZ ;  /* 0x00000008270f7c24 */ /* 0x000fc6000f8e02ff */
[----:B------:R0:W-:Y:S01]  /*297f0*/  STL [R1+0x624], R10 ;  /* 0x0006240a01007387 */ /* 0x0001e20000100800 */
[----:B------:R-:W-:-:S03]  /*29800*/  IMAD R13, R13, UR8, RZ ;  /* 0x000000080d0d7c24 */ /* 0x000fc6000f8e02ff */
        /* <DEDUP_REMOVED lines=36> */
[----:B------:R-:W-:Y:S04]  /*29a50*/  STL [R1+0x68c], R15 ;  /* 0x00068c0f01007387 */ /* 0x000fe80000100800 */
[----:B------:R1:W-:Y:S01]  /*29a60*/  STL [R1+0x690], R13 ;  /* 0x0006900d01007387 */ /* 0x0003e20000100800 */
[----:B0-----:R-:W-:-:S05]  /*29a70*/  IMAD R10, R60, UR8, RZ ;  /* 0x000000083c0a7c24 */ /* 0x001fca000f8e02ff */
[----:B------:R0:W-:Y:S01]  /*29a80*/  STL [R1+0x698], R10 ;  /* 0x0006980a01007387 */ /* 0x0001e20000100800 */
[----:B-1----:R-:W-:-:S03]  /*29a90*/  IMAD R13, R53, UR8, RZ ;  /* 0x00000008350d7c24 */ /* 0x002fc6000f8e02ff */
[----:B------:R-:W2:Y:S04]  /*29aa0*/  LDL.LU R28, [R1+0x788] ;  /* 0x00078800011c7983 */ /* 0x000ea80000300800 */
[----:B------:R-:W-:Y:S01]  /*29ab0*/  STL [R1+0x6a0], R13 ;  /* 0x0006a00d01007387 */ /* 0x000fe20000100800 */
[----:B0-----:R-:W-:-:S03]  /*29ac0*/  IMAD R10, R54, UR8, RZ ;  /* 0x00000008360a7c24 */ /* 0x001fc6000f8e02ff */
[----:B------:R-:W4:Y:S04]  /*29ad0*/  LDL.LU R53, [R1+0x790] ;  /* 0x0007900001357983 */ /* 0x000f280000300800 */
[----:B------:R0:W-:Y:S04]  /*29ae0*/  STL [R1+0x6a8], R10 ;  /* 0x0006a80a01007387 */ /* 0x0001e80000100800 */
[----:B------:R-:W5:Y:S04]  /*29af0*/  LDL.LU R54, [R1+0x798] ;  /* 0x0007980001367983 */ /* 0x000f680000300800 */
[----:B0-----:R-:W5:Y:S04]  /*29b00*/  LDL.LU R10, [R1+0x79c] ;  /* 0x00079c00010a7983 */ /* 0x001f680000300800 */
[----:B------:R-:W5:Y:S01]  /*29b10*/  LDL.LU R34, [R1+0x7a0] ;  /* 0x0007a00001227983 */ /* 0x000f620000300800 */
[----:B---3--:R-:W-:-:S05]  /*29b20*/  IMAD R13, R46, UR8, RZ ;  /* 0x000000082e0d7c24 */ /* 0x008fca000f8e02ff */
[----:B------:R0:W-:Y:S04]  /*29b30*/  STL [R1+0x6ac], R13 ;  /* 0x0006ac0d01007387 */ /* 0x0001e80000100800 */
[----:B------:R-:W3:Y:S04]  /*29b40*/  LDL.LU R15, [R1+0x7a4] ;  /* 0x0007a400010f7983 */ /* 0x000ee80000300800 */
[----:B------:R-:W3:Y:S04]  /*29b50*/  LDL.LU R39, [R1+0x7ac] ;  /* 0x0007ac0001277983 */ /* 0x000ee80000300800 */
[----:B0-----:R-:W3:Y:S04]  /*29b60*/  LDL.LU R13, [R1+0x7b0] ;  /* 0x0007b000010d7983 */ /* 0x001ee80000300800 */
[----:B------:R-:W3:Y:S04]  /*29b70*/  LDL.LU R22, [R1+0x7b4] ;  /* 0x0007b40001167983 */ /* 0x000ee80000300800 */
        /* <DEDUP_REMOVED lines=15> */
[----:B------:R-:W3:Y:S01]  /*29c70*/  LDL.LU R58, [R1+0x7bc] ;  /* 0x0007bc00013a7983 */ /* 0x000ee20000300800 */
[----:B------:R-:W-:-:S03]  /*29c80*/  IMAD R55, R61, UR8, RZ ;  /* 0x000000083d377c24 */ /* 0x000fc6000f8e02ff */
[----:B------:R-:W3:Y:S04]  /*29c90*/  LDL.LU R59, [R1+0x7a8] ;  /* 0x0007a800013b7983 */ /* 0x000ee80000300800 */
[----:B------:R-:W3:Y:S04]  /*29ca0*/  LDL.LU R60, [R1+0x794] ;  /* 0x00079400013c7983 */ /* 0x000ee80000300800 */
[----:B------:R-:W3:Y:S04]  /*29cb0*/  LDL.LU R61, [R1+0x78c] ;  /* 0x00078c00013d7983 */ /* 0x000ee80000300800 */
[----:B------:R-:W3:Y:S04]  /*29cc0*/  LDL.LU R46, [R1+0x77c] ;  /* 0x00077c00012e7983 */ /* 0x000ee80000300800 */
[----:B------:R-:W-:Y:S01]  /*29cd0*/  STL [R1+0x69c], R55 ;  /* 0x00069c3701007387 */ /* 0x000fe20000100800 */
[----:B--2---:R-:W-:-:S05]  /*29ce0*/  IMAD R28, R28, UR8, RZ ;  /* 0x000000081c1c7c24 */ /* 0x004fca000f8e02ff */
[----:B------:R5:W-:Y:S01]  /*29cf0*/  STL [R1+0x6b0], R28 ;  /* 0x0006b01c01007387 */ /* 0x000be20000100800 */
[----:B----4-:R-:W-:-:S05]  /*29d00*/  IMAD R53, R53, UR8, RZ ;  /* 0x0000000835357c24 */ /* 0x010fca000f8e02ff */
[----:B------:R0:W-:Y:S01]  /*29d10*/  STL [R1+0x6b8], R53 ;  /* 0x0006b83501007387 */ /* 0x0001e20000100800 */
[----:B-----5:R-:W-:-:S03]  /*29d20*/  IMAD R28, R54, UR8, RZ ;  /* 0x00000008361c7c24 */ /* 0x020fc6000f8e02ff */
[----:B0-----:R-:W2:Y:S04]  /*29d30*/  LDL.LU R53, [R1+0x76c] ;  /* 0x00076c0001357983 */ /* 0x001ea80000300800 */
[----:B------:R-:W4:Y:S04]  /*29d40*/  LDL.LU R54, [R1+0x758] ;  /* 0x0007580001367983 */ /* 0x000f280000300800 */
[----:B------:R0:W-:Y:S02]  /*29d50*/  STL [R1+0x6bc], R28 ;  /* 0x0006bc1c01007387 */ /* 0x0001e40000100800 */
[----:B0-----:R-:W-:-:S02]  /*29d60*/  IMAD R28, R10, UR8, RZ ;  /* 0x000000080a1c7c24 */ /* 0x001fc4000f8e02ff */
[----:B------:R-:W-:Y:S02]  /*29d70*/  IMAD R10, R34, UR8, RZ ;  /* 0x00000008220a7c24 */ /* 0x000fe4000f8e02ff */
[----:B---3--:R-:W-:Y:S01]  /*29d80*/  IMAD R15, R15, UR8, RZ ;  /* 0x000000080f0f7c24 */ /* 0x008fe2000f8e02ff */
[----:B------:R0:W-:Y:S04]  /*29d90*/  STL [R1+0x6c0], R28 ;  /* 0x0006c01c01007387 */ /* 0x0001e80000100800 */
[----:B------:R1:W-:Y:S04]  /*29da0*/  STL [R1+0x6c8], R10 ;  /* 0x0006c80a01007387 */ /* 0x0003e80000100800 */
[----:B------:R3:W-:Y:S01]  /*29db0*/  STL [R1+0x6cc], R15 ;  /* 0x0006cc0f01007387 */ /* 0x0007e20000100800 */
[----:B0-----:R-:W-:-:S02]  /*29dc0*/  IMAD R28, R39, UR8, RZ ;  /* 0x00000008271c7c24 */ /* 0x001fc4000f8e02ff */
[----:B-1----:R-:W-:-:S03]  /*29dd0*/  IMAD R10, R13, UR8, RZ ;  /* 0x000000080d0a7c24 */ /* 0x002fc6000f8e02ff */
[----:B------:R-:W-:Y:S01]  /*29de0*/  STL [R1+0x6d4], R28 ;  /* 0x0006d41c01007387 */ /* 0x000fe20000100800 */
[----:B------:R-:W-:Y:S02]  /*29df0*/  IMAD R13, R19, UR8, RZ ;  /* 0x00000008130d7c24 */ /* 0x000fe4000f8e02ff */
[----:B---3--:R-:W-:Y:S01]  /*29e00*/  IMAD R15, R22, UR8, RZ ;  /* 0x00000008160f7c24 */ /* 0x008fe2000f8e02ff */
[----:B------:R0:W-:Y:S04]  /*29e10*/  STL [R1+0x6d8], R10 ;  /* 0x0006d80a01007387 */ /* 0x0001e80000100800 */
[----:B------:R1:W-:Y:S04]  /*29e20*/  STL [R1+0x6e0], R15 ;  /* 0x0006e00f01007387 */ /* 0x0003e80000100800 */
[----:B------:R3:W-:Y:S01]  /*29e30*/  STL [R1+0x6e4], R13 ;  /* 0x0006e40d01007387 */ /* 0x0007e20000100800 */
[----:B0-----:R-:W-:-:S02]  /*29e40*/  IMAD R10, R24, UR8, RZ ;  /* 0x00000008180a7c24 */ /* 0x001fc4000f8e02ff */
        /* <DEDUP_REMOVED lines=33> */
[----:B------:R-:W-:Y:S04]  /*2a060*/  STL [R1+0x73c], R15 ;  /* 0x00073c0f01007387 */ /* 0x000fe80000100800 */
[----:B------:R-:W3:Y:S01]  /*2a070*/  LDL.LU R28, [R1+0x750] ;  /* 0x00075000011c7983 */ /* 0x000ee20000300800 */
[----:B0-----:R-:W-:-:S03]  /*2a080*/  IMAD R10, R46, UR8, RZ ;  /* 0x000000082e0a7c24 */ /* 0x001fc6000f8e02ff */
[----:B------:R-:W-:Y:S04]  /*2a090*/  STL [R1+0x744], R13 ;  /* 0x0007440d01007387 */ /* 0x000fe80000100800 */
[----:B------:R-:W5:Y:S04]  /*2a0a0*/  LDL.LU R61, [R1+0x740] ;  /* 0x00074000013d7983 */ /* 0x000f680000300800 */
[----:B------:R0:W-:Y:S04]  /*2a0b0*/  STL [R1+0x748], R10 ;  /* 0x0007480a01007387 */ /* 0x0001e80000100800 */
[----:B------:R-:W5:Y:S04]  /*2a0c0*/  LDL.LU R46, [R1+0x72c] ;  /* 0x00072c00012e7983 */ /* 0x000f680000300800 */
[----:B0-----:R-:W5:Y:S01]  /*2a0d0*/  LDL.LU R10, [R1+0x718] ;  /* 0x00071800010a7983 */ /* 0x001f620000300800 */
[----:B--2---:R-:W-:-:S02]  /*2a0e0*/  IMAD R15, R53, UR8, RZ ;  /* 0x00000008350f7c24 */ /* 0x004fc4000f8e02ff */
[----:B----4-:R-:W-:-:S03]  /*2a0f0*/  IMAD R13, R54, UR8, RZ ;  /* 0x00000008360d7c24 */ /* 0x010fc6000f8e02ff */
[----:B------:R0:W-:Y:S04]  /*2a100*/  STL [R1+0x74c], R15 ;  /* 0x00074c0f01007387 */ /* 0x0001e80000100800 */
[----:B------:R-:W2:Y:S04]  /*2a110*/  LDL.LU R34, [R1+0x710] ;  /* 0x0007100001227983 */ /* 0x000ea80000300800 */
[----:B------:R1:W-:Y:S04]  /*2a120*/  STL [R1+0x754], R13 ;  /* 0x0007540d01007387 */ /* 0x0003e80000100800 */
[----:B0-----:R-:W4:Y:S04]  /*2a130*/  LDL.LU R15, [R1+0x700] ;  /* 0x00070000010f7983 */ /* 0x001f280000300800 */
[----:B------:R-:W4:Y:S04]  /*2a140*/  LDL.LU R39, [R1+0x6ec] ;  /* 0x0006ec0001277983 */ /* 0x000f280000300800 */
[----:B-1----:R-:W4:Y:S04]  /*2a150*/  LDL.LU R13, [R1+0x6dc] ;  /* 0x0006dc00010d7983 */ /* 0x002f280000300800 */
        /* <DEDUP_REMOVED lines=21> */
[----:B---3--:R-:W-:-:S02]  /*2a2b0*/  IMAD R28, R28, UR8, RZ ;  /* 0x000000081c1c7c24 */ /* 0x008fc4000f8e02ff */
[----:B-----5:R-:W-:-:S03]  /*2a2c0*/  IMAD R61, R61, UR8, RZ ;  /* 0x000000083d3d7c24 */ /* 0x020fc6000f8e02ff */
[----:B------:R0:W-:Y:S04]  /*2a2d0*/  STL [R1+0x750], R28 ;  /* 0x0007501c01007387 */ /* 0x0001e80000100800 */
[----:B------:R1:W-:Y:S01]  /*2a2e0*/  STL [R1+0x740], R61 ;  /* 0x0007403d01007387 */ /* 0x0003e20000100800 */
[----:B0-----:R-:W-:-:S03]  /*2a2f0*/  IMAD R28, R46, UR8, RZ ;  /* 0x000000082e1c7c24 */ /* 0x001fc6000f8e02ff */
[----:B-1----:R-:W3:Y:S04]  /*2a300*/  LDL.LU R61, [R1+0x5c4] ;  /* 0x0005c400013d7983 */ /* 0x002ee80000300800 */
[----:B------:R-:W5:Y:S04]  /*2a310*/  LDL.LU R46, [R1+0x5c0] ;  /* 0x0005c000012e7983 */ /* 0x000f680000300800 */
[----:B------:R0:W-:Y:S02]  /*2a320*/  STL [R1+0x72c], R28 ;  /* 0x00072c1c01007387 */ /* 0x0001e40000100800 */
[----:B0-----:R-:W-:-:S05]  /*2a330*/  IMAD R28, R10, UR8, RZ ;  /* 0x000000080a1c7c24 */ /* 0x001fca000f8e02ff */
[----:B------:R0:W-:Y:S01]  /*2a340*/  STL [R1+0x718], R28 ;  /* 0x0007181c01007387 */ /* 0x0001e20000100800 */
[----:B--2---:R-:W-:Y:S02]  /*2a350*/  IMAD R10, R34, UR8, RZ ;  /* 0x00000008220a7c24 */ /* 0x004fe4000f8e02ff */
[----:B----4-:R-:W-:-:S03]  /*2a360*/  IMAD R15, R15, UR8, RZ ;  /* 0x000000080f0f7c24 */ /* 0x010fc6000f8e02ff */
[----:B------:R1:W-:Y:S01]  /*2a370*/  STL [R1+0x710], R10 ;  /* 0x0007100a01007387 */ /* 0x0003e20000100800 */
[----:B0-----:R-:W-:-:S03]  /*2a380*/  IMAD R28, R39, UR8, RZ ;  /* 0x00000008271c7c24 */ /* 0x001fc6000f8e02ff */
[----:B------:R0:W-:Y:S01]  /*2a390*/  STL [R1+0x700], R15 ;  /* 0x0007000f01007387 */ /* 0x0001e20000100800 */
[----:B-1----:R-:W-:-:S03]  /*2a3a0*/  IMAD R10, R13, UR8, RZ ;  /* 0x000000080d0a7c24 */ /* 0x002fc6000f8e02ff */
[----:B------:R-:W-:Y:S01]  /*2a3b0*/  STL [R1+0x6ec], R28 ;  /* 0x0006ec1c01007387 */ /* 0x000fe20000100800 */
[----:B0-----:R-:W-:Y:S02]  /*2a3c0*/  IMAD R15, R22, UR8, RZ ;  /* 0x00000008160f7c24 */ /* 0x001fe4000f8e02ff */
[----:B------:R-:W-:Y:S01]  /*2a3d0*/  IMAD R13, R19, UR8, RZ ;  /* 0x00000008130d7c24 */ /* 0x000fe2000f8e02ff */
[----:B------:R0:W-:Y:S04]  /*2a3e0*/  STL [R1+0x6dc], R10 ;  /* 0x0006dc0a01007387 */ /* 0x0001e80000100800 */
[----:B------:R1:W-:Y:S04]  /*2a3f0*/  STL [R1+0x6d0], R15 ;  /* 0x0006d00f01007387 */ /* 0x0003e80000100800 */
[----:B------:R2:W-:Y:S01]  /*2a400*/  STL [R1+0x6c4], R13 ;  /* 0x0006c40d01007387 */ /* 0x0005e20000100800 */
[----:B0-----:R-:W-:-:S02]  /*2a410*/  IMAD R10, R24, UR8, RZ ;  /* 0x00000008180a7c24 */ /* 0x001fc4000f8e02ff */
        /* <DEDUP_REMOVED lines=34> */
[----:B------:R-:W2:Y:S01]  /*2a640*/  LDL.LU R28, [R1+0x5bc] ;  /* 0x0005bc00011c7983 */ /* 0x000ea20000300800 */
[----:B0-----:R-:W-:-:S03]  /*2a650*/  IMAD R10, R54, UR8, RZ ;  /* 0x00000008360a7c24 */ /* 0x001fc6000f8e02ff */
[----:B------:R-:W-:Y:S04]  /*2a660*/  STL [R1+0x5cc], R13 ;  /* 0x0005cc0d01007387 */ /* 0x000fe80000100800 */
[----:B------:R-:W4:Y:S04]  /*2a670*/  LDL.LU R53, [R1+0x5b0] ;  /* 0x0005b00001357983 */ /* 0x000f280000300800 */
[----:B------:R0:W-:Y:S04]  /*2a680*/  STL [R1+0x5c8], R10 ;  /* 0x0005c80a01007387 */ /* 0x0001e80000100800 */
[----:B------:R-:W4:Y:S04]  /*2a690*/  LDL.LU R54, [R1+0x5ac] ;  /* 0x0005ac0001367983 */ /* 0x000f280000300800 */
[----:B0-----:R-:W4:Y:S01]  /*2a6a0*/  LDL.LU R10, [R1+0x5a8] ;  /* 0x0005a800010a7983 */ /* 0x001f220000300800 */
[----:B---3--:R-:W-:-:S02]  /*2a6b0*/  IMAD R15, R61, UR8, RZ ;  /* 0x000000083d0f7c24 */ /* 0x008fc4000f8e02ff */
[----:B-----5:R-:W-:-:S03]  /*2a6c0*/  IMAD R13, R46, UR8, RZ ;  /* 0x000000082e0d7c24 */ /* 0x020fc6000f8e02ff */
[----:B------:R0:W-:Y:S04]  /*2a6d0*/  STL [R1+0x5c4], R15 ;  /* 0x0005c40f01007387 */ /* 0x0001e80000100800 */
[----:B------:R-:W3:Y:S04]  /*2a6e0*/  LDL.LU R34, [R1+0x5a4] ;  /* 0x0005a40001227983 */ /* 0x000ee80000300800 */
[----:B------:R1:W-:Y:S04]  /*2a6f0*/  STL [R1+0x5c0], R13 ;  /* 0x0005c00d01007387 */ /* 0x0003e80000100800 */
[----:B0-----:R-:W5:Y:S04]  /*2a700*/  LDL.LU R15, [R1+0x5a0] ;  /* 0x0005a000010f7983 */ /* 0x001f680000300800 */
[----:B------:R-:W5:Y:S04]  /*2a710*/  LDL.LU R39, [R1+0x59c] ;  /* 0x00059c0001277983 */ /* 0x000f680000300800 */
[----:B-1----:R-:W5:Y:S04]  /*2a720*/  LDL.LU R13, [R1+0x598] ;  /* 0x00059800010d7983 */ /* 0x002f680000300800 */
        /* <DEDUP_REMOVED lines=22> */
[----:B------:R0:W-:Y:S01]  /*2a890*/  STL [R1+0x5bc], R28 ;  /* 0x0005bc1c01007387 */ /* 0x0001e20000100800 */
[----:B----4-:R-:W-:-:S05]  /*2a8a0*/  IMAD R53, R53, UR8, RZ ;  /* 0x0000000835357c24 */ /* 0x010fca000f8e02ff */
[----:B------:R1:W-:Y:S01]  /*2a8b0*/  STL [R1+0x5b0], R53 ;  /* 0x0005b03501007387 */ /* 0x0003e20000100800 */
[----:B0-----:R-:W-:-:S03]  /*2a8c0*/  IMAD R28, R54, UR8, RZ ;  /* 0x00000008361c7c24 */ /* 0x001fc6000f8e02ff */
[----:B-1----:R-:W2:Y:S04]  /*2a8d0*/  LDL.LU R53, [R1+0x53c] ;  /* 0x00053c0001357983 */ /* 0x002ea80000300800 */
[----:B------:R-:W4:Y:S04]  /*2a8e0*/  LDL.LU R54, [R1+0x538] ;  /* 0x0005380001367983 */ /* 0x000f280000300800 */
[----:B------:R0:W-:Y:S02]  /*2a8f0*/  STL [R1+0x5ac], R28 ;  /* 0x0005ac1c01007387 */ /* 0x0001e40000100800 */
[----:B0-----:R-:W-:-:S02]  /*2a900*/  IMAD R28, R10, UR8, RZ ;  /* 0x000000080a1c7c24 */ /* 0x001fc4000f8e02ff */
[----:B---3--:R-:W-:-:S03]  /*2a910*/  IMAD R10, R34, UR8, RZ ;  /* 0x00000008220a7c24 */ /* 0x008fc6000f8e02ff */
[----:B------:R0:W-:Y:S01]  /*2a920*/  STL [R1+0x5a8], R28 ;  /* 0x0005a81c01007387 */ /* 0x0001e20000100800 */
[----:B-----5:R-:W-:-:S03]  /*2a930*/  IMAD R15, R15, UR8, RZ ;  /* 0x000000080f0f7c24 */ /* 0x020fc6000f8e02ff */
[----:B------:R1:W-:Y:S04]  /*2a940*/  STL [R1+0x5a4], R10 ;  /* 0x0005a40a01007387 */ /* 0x0003e80000100800 */
[----:B------:R3:W-:Y:S01]  /*2a950*/  STL [R1+0x5a0], R15 ;  /* 0x0005a00f01007387 */ /* 0x0007e20000100800 */
[----:B0-----:R-:W-:Y:S02]  /*2a960*/  IMAD R28, R39, UR8, RZ ;  /* 0x00000008271c7c24 */ /* 0x001fe4000f8e02ff */
[----:B-1----:R-:W-:-:S03]  /*2a970*/  IMAD R10, R13, UR8, RZ ;  /* 0x000000080d0a7c24 */ /* 0x002fc6000f8e02ff */
[----:B------:R-:W-:Y:S01]  /*2a980*/  STL [R1+0x59c], R28 ;  /* 0x00059c1c01007387 */ /* 0x000fe20000100800 */
[----:B---3--:R-:W-:Y:S02]  /*2a990*/  IMAD R15, R22, UR8, RZ ;  /* 0x00000008160f7c24 */ /* 0x008fe4000f8e02ff */
[----:B------:R-:W-:Y:S01]  /*2a9a0*/  IMAD R13, R19, UR8, RZ ;  /* 0x00000008130d7c24 */ /* 0x000fe2000f8e02ff */
        /* <DEDUP_REMOVED lines=463> */
[----:B0-----:R-:W-:-:S03]  /*2c6a0*/  IMAD R15, R22, UR8, RZ ;  /* 0x00000008160f7c24 */ /* 0x001fc6000f8e02ff */
[----:B------:R0:W-:Y:S01]  /*2c6b0*/  STL [R1+0x86c], R10 ;  /* 0x00086c0a01007387 */ /* 0x0001e20000100800 */
[----:B------:R-:W-:-:S03]  /*2c6c0*/  IMAD R13, R19, UR8, RZ ;  /* 0x00000008130d7c24 */ /* 0x000fc6000f8e02ff */
        /* <DEDUP_REMOVED lines=263> */
[----:B0-----:R-:W-:Y:S02]  /*2d740*/  IMAD R28, R54, UR8, RZ ;  /* 0x00000008361c7c24 */ /* 0x001fe4000f8e02ff */
[----:B------:R-:W-:Y:S01]  /*2d750*/  IMAD R10, R10, UR8, RZ ;  /* 0x000000080a0a7c24 */ /* 0x000fe2000f8e02ff */
[----:B-1----:R-:W2:Y:S04]  /*2d760*/  LDL.LU R53, [R1+0x134] ;  /* 0x0001340001357983 */ /* 0x002ea80000300800 */
[----:B------:R-:W4:Y:S04]  /*2d770*/  LDL.LU R54, [R1+0x130] ;  /* 0x0001300001367983 */ /* 0x000f280000300800 */
[----:B------:R3:W-:Y:S04]  /*2d780*/  STL [R1+0xa9c], R28 ;  /* 0x000a9c1c01007387 */ /* 0x0007e80000100800 */
[----:B------:R0:W-:Y:S01]  /*2d790*/  STL [R1+0xaa0], R10 ;  /* 0x000aa00a01007387 */ /* 0x0001e20000100800 */
[----:B---3--:R-:W-:-:S02]  /*2d7a0*/  IMAD R28, R34, UR8, RZ ;  /* 0x00000008221c7c24 */ /* 0x008fc4000f8e02ff */
[----:B-----5:R-:W-:-:S03]  /*2d7b0*/  IMAD R15, R15, UR8, RZ ;  /* 0x000000080f0f7c24 */ /* 0x020fc6000f8e02ff */
        /* <DEDUP_REMOVED lines=44> */
[----:B------:R-:W-:Y:S04]  /*2da80*/  STL [R1+0xb38], R15 ;  /* 0x000b380f01007387 */ /* 0x000fe80000100800 */
[----:B------:R-:W3:Y:S01]  /*2da90*/  LDL.LU R28, [R1+0x12c] ;  /* 0x00012c00011c7983 */ /* 0x000ee20000300800 */
[----:B0-----:R-:W-:-:S03]  /*2daa0*/  IMAD R13, R46, UR8, RZ ;  /* 0x000000082e0d7c24 */ /* 0x001fc6000f8e02ff */
[----:B------:R0:W-:Y:S04]  /*2dab0*/  STL [R1+0xb3c], R10 ;  /* 0x000b3c0a01007387 */ /* 0x0001e80000100800 */
[----:B0-----:R-:W5:Y:S04]  /*2dac0*/  LDL.LU R10, [R1+0x124] ;  /* 0x00012400010a7983 */ /* 0x001f680000300800 */
[----:B------:R4:W-:Y:S04]  /*2dad0*/  STL [R1+0xb44], R13 ;  /* 0x000b440d01007387 */ /* 0x0009e80000100800 */
[----:B------:R-:W5:Y:S04]  /*2dae0*/  LDL.LU R46, [R1+0x120] ;  /* 0x00012000012e7983 */ /* 0x000f680000300800 */
[----:B------:R-:W5:Y:S01]  /*2daf0*/  LDL.LU R34, [R1+0x11c] ;  /* 0x00011c0001227983 */ /* 0x000f620000300800 */
[----:B--2---:R-:W-:-:S02]  /*2db00*/  IMAD R15, R53, UR8, RZ ;  /* 0x00000008350f7c24 */ /* 0x004fc4000f8e02ff */
[----:B----4-:R-:W-:-:S03]  /*2db10*/  IMAD R13, R54, UR8, RZ ;  /* 0x00000008360d7c24 */ /* 0x010fc6000f8e02ff */
[----:B------:R0:W-:Y:S04]  /*2db20*/  STL [R1+0xb4c], R15 ;  /* 0x000b4c0f01007387 */ /* 0x0001e80000100800 */
[----:B0-----:R-:W2:Y:S04]  /*2db30*/  LDL.LU R15, [R1+0x118] ;  /* 0x00011800010f7983 */ /* 0x001ea80000300800 */
[----:B------:R0:W-:Y:S04]  /*2db40*/  STL [R1+0xb50], R13 ;  /* 0x000b500d01007387 */ /* 0x0001e80000100800 */
[----:B------:R-:W4:Y:S04]  /*2db50*/  LDL.LU R39, [R1+0x114] ;  /* 0x0001140001277983 */ /* 0x000f280000300800 */
[----:B0-----:R-:W4:Y:S04]  /*2db60*/  LDL.LU R13, [R1+0x110] ;  /* 0x00011000010d7983 */ /* 0x001f280000300800 */
        /* <DEDUP_REMOVED lines=22> */
[----:B---3--:R-:W-:-:S05]  /*2dcd0*/  IMAD R28, R28, UR8, RZ ;  /* 0x000000081c1c7c24 */ /* 0x008fca000f8e02ff */
[----:B------:R0:W-:Y:S01]  /*2dce0*/  STL [R1+0xb58], R28 ;  /* 0x000b581c01007387 */ /* 0x0001e20000100800 */
[----:B-----5:R-:W-:-:S03]  /*2dcf0*/  IMAD R10, R10, UR8, RZ ;  /* 0x000000080a0a7c24 */ /* 0x020fc6000f8e02ff */
[----:B0-----:R-:W3:Y:S04]  /*2dd00*/  LDL.LU R28, [R1+0x46c8] ;  /* 0x0046c800011c7983 */ /* 0x001ee80000300800 */
[----:B------:R0:W-:Y:S01]  /*2dd10*/  STL [R1+0xb5c], R10 ;  /* 0x000b5c0a01007387 */ /* 0x0001e20000100800 */
[----:B------:R-:W-:-:S03]  /*2dd20*/  IMAD R46, R46, UR8, RZ ;  /* 0x000000082e2e7c24 */ /* 0x000fc6000f8e02ff */
[----:B0-----:R-:W5:Y:S04]  /*2dd30*/  LDL.LU R10, [R1+0x46c4] ;  /* 0x0046c400010a7983 */ /* 0x001f680000300800 */
[----:B------:R0:W-:Y:S04]  /*2dd40*/  STL [R1+0xb64], R46 ;  /* 0x000b642e01007387 */ /* 0x0001e80000100800 */
[----:B0-----:R-:W3:Y:S01]  /*2dd50*/  LDL.LU R46, [R1+0x46c0] ;  /* 0x0046c000012e7983 */ /* 0x001ee20000300800 */
[----:B------:R-:W-:Y:S02]  /*2dd60*/  IMAD R34, R34, UR8, RZ ;  /* 0x0000000822227c24 */ /* 0x000fe4000f8e02ff */
[----:B--2---:R-:W-:-:S02]  /*2dd70*/  IMAD R15, R15, UR8, RZ ;  /* 0x000000080f0f7c24 */ /* 0x004fc4000f8e02ff */
[----:B----4-:R-:W-:Y:S02]  /*2dd80*/  IMAD R39, R39, UR8, RZ ;  /* 0x0000000827277c24 */ /* 0x010fe4000f8e02ff */
[----:B------:R-:W-:Y:S02]  /*2dd90*/  IMAD R13, R13, UR8, RZ ;  /* 0x000000080d0d7c24 */ /* 0x000fe4000f8e02ff */
[----:B------:R-:W-:Y:S02]  /*2dda0*/  IMAD R22, R22, UR8, RZ ;  /* 0x0000000816167c24 */ /* 0x000fe4000f8e02ff */
[----:B------:R-:W-:Y:S02]  /*2ddb0*/  IMAD R19, R19, UR8, RZ ;  /* 0x0000000813137c24 */ /* 0x000fe4000f8e02ff */
[----:B------:R-:W-:Y:S02]  /*2ddc0*/  IMAD R24, R24, UR8, RZ ;  /* 0x0000000818187c24 */ /* 0x000fe4000f8e02ff */
[----:B------:R-:W-:-:S02]  /*2ddd0*/  IMAD R26, R26, UR8, RZ ;  /* 0x000000081a1a7c24 */ /* 0x000fc4000f8e02ff */
[----:B------:R-:W-:Y:S02]  /*2dde0*/  IMAD R21, R21, UR8, RZ ;  /* 0x0000000815157c24 */ /* 0x000fe4000f8e02ff */
        /* <DEDUP_REMOVED lines=17> */
[----:B---3--:R-:W-:-:S05]  /*2df00*/  IMAD R46, R46, UR8, RZ ;  /* 0x000000082e2e7c24 */ /* 0x008fca000f8e02ff */
[----:B------:R0:W-:Y:S04]  /*2df10*/  STL [R1+0xb68], R46 ;  /* 0x000b682e01007387 */ /* 0x0001e80000100800 */
[----:B0-----:R-:W2:Y:S04]  /*2df20*/  LDL.LU R46, [R1+0x8] ;  /* 0x00000800012e7983 */ /* 0x001ea80000300800 */
[----:B------:R0:W-:Y:S04]  /*2df30*/  STL [R1+0xb74], R34 ;  /* 0x000b742201007387 */ /* 0x0001e80000100800 */
[----:B0-----:R-:W3:Y:S04]  /*2df40*/  LDL.LU R34, [R1+0x46bc] ;  /* 0x0046bc0001227983 */ /* 0x001ee80000300800 */
[----:B------:R0:W-:Y:S04]  /*2df50*/  STL [R1+0xb7c], R15 ;  /* 0x000b7c0f01007387 */ /* 0x0001e80000100800 */
[----:B0-----:R-:W4:Y:S04]  /*2df60*/  LDL.LU R15, [R1+0x46b8] ;  /* 0x0046b800010f7983 */ /* 0x001f280000300800 */
[----:B------:R0:W-:Y:S04]  /*2df70*/  STL [R1+0xb80], R39 ;  /* 0x000b802701007387 */ /* 0x0001e80000100800 */
[----:B0-----:R-:W5:Y:S04]  /*2df80*/  LDL.LU R39, [R1+0x46b4] ;  /* 0x0046b40001277983 */ /* 0x001f680000300800 */
        /* <DEDUP_REMOVED lines=45> */
[----:B0-----:R-:W5:Y:S01]  /*2e260*/  LDL.LU R54, [R1+0x4658] ;  /* 0x0046580001367983 */ /* 0x001f620000300800 */
[----:B--2---:R-:W-:-:S05]  /*2e270*/  IMAD R46, R46, UR8, RZ ;  /* 0x000000082e2e7c24 */ /* 0x004fca000f8e02ff */
[----:B------:R0:W-:Y:S01]  /*2e280*/  STL [R1+0xc18], R46 ;  /* 0x000c182e01007387 */ /* 0x0001e20000100800 */
[----:B------:R-:W-:Y:S02]  /*2e290*/  IMAD R6, R6, UR8, RZ ;  /* 0x0000000806067c24 */ /* 0x000fe4000f8e02ff */
[----:B----4-:R-:W-:Y:S02]  /*2e2a0*/  IMAD R26, R26, UR8, RZ ;  /* 0x000000081a1a7c24 */ /* 0x010fe4000f8e02ff */
[----:B---3--:R-:W-:Y:S02]  /*2e2b0*/  IMAD R30, R30, UR8, RZ ;  /* 0x000000081e1e7c24 */ /* 0x008fe4000f8e02ff */
[----:B-----5:R-:W-:Y:S02]  /*2e2c0*/  IMAD R53, R53, UR8, RZ ;  /* 0x0000000835357c24 */ /* 0x020fe4000f8e02ff */
[----:B0-----:R-:W-:Y:S02]  /*2e2d0*/  IMAD R46, R54, UR8, RZ ;  /* 0x00000008362e7c24 */ /* 0x001fe4000f8e02ff */
[----:B------:R-:W-:-:S03]  /*2e2e0*/  IMAD R54, R61, UR8, RZ ;  /* 0x000000083d367c24 */ /* 0x000fc6000f8e02ff */
        /* <DEDUP_REMOVED lines=9> */
[----:B------:R-:W-:Y:S01]  /*2e380*/  STL [R1+0xc40], R54 ;  /* 0x000c403601007387 */ /* 0x000fe20000100800 */
[----:B--2---:R-:W-:-:S03]  /*2e390*/  IMAD R53, R56, UR8, RZ ;  /* 0x0000000838357c24 */ /* 0x004fc6000f8e02ff */
[----:B------:R0:W-:Y:S04]  /*2e3a0*/  STL [R1+0xc48], R46 ;  /* 0x000c482e01007387 */ /* 0x0001e80000100800 */
[----:B------:R-:W-:Y:S04]  /*2e3b0*/  STL [R1+0xc4c], R53 ;  /* 0x000c4c3501007387 */ /* 0x000fe80000100800 */
[----:B------:R1:W-:Y:S01]  /*2e3c0*/  STL [R1+0xc54], R30 ;  /* 0x000c541e01007387 */ /* 0x0003e20000100800 */
[----:B0-----:R-:W-:Y:S02]  /*2e3d0*/  IMAD R46, R32, UR8, RZ ;  /* 0x00000008202e7c24 */ /* 0x001fe4000f8e02ff */
[----:B------:R-:W-:-:S02]  /*2e3e0*/  IMAD R32, R36, UR8, RZ ;  /* 0x0000000824207c24 */ /* 0x000fc4000f8e02ff */
[----:B------:R-:W-:Y:S01]  /*2e3f0*/  IMAD R36, R41, UR8, RZ ;  /* 0x0000000829247c24 */ /* 0x000fe2000f8e02ff */
[----:B------:R-:W-:Y:S01]  /*2e400*/  STL [R1+0xc58], R46 ;  /* 0x000c582e01007387 */ /* 0x000fe20000100800 */
[----:B-1----:R-:W-:-:S03]  /*2e410*/  IMAD R30, R37, UR8, RZ ;  /* 0x00000008251e7c24 */ /* 0x002fc6000f8e02ff */
        /* <DEDUP_REMOVED lines=10> */
[----:B--2---:R-:W-:Y:S02]  /*2e4c0*/  IMAD R30, R21, UR8, RZ ;  /* 0x00000008151e7c24 */ /* 0x004fe4000f8e02ff */
[----:B------:R-:W-:Y:S01]  /*2e4d0*/  IMAD R21, R24, UR8, RZ ;  /* 0x0000000818157c24 */ /* 0x000fe2000f8e02ff */
[----:B------:R-:W-:Y:S01]  /*2e4e0*/  STL [R1+0xc84], R32 ;  /* 0x000c842001007387 */ /* 0x000fe20000100800 */
[----:B------:R-:W-:-:S03]  /*2e4f0*/  IMAD R24, R19, UR8, RZ ;  /* 0x0000000813187c24 */ /* 0x000fc6000f8e02ff */
[----:B------:R-:W-:Y:S01]  /*2e500*/  STL [R1+0xc8c], R30 ;  /* 0x000c8c1e01007387 */ /* 0x000fe20000100800 */
[----:B------:R-:W-:-:S03]  /*2e510*/  IMAD R19, R22, UR8, RZ ;  /* 0x0000000816137c24 */ /* 0x000fc6000f8e02ff */
[----:B------:R-:W-:Y:S04]  /*2e520*/  STL [R1+0xc90], R26 ;  /* 0x000c901a01007387 */ /* 0x000fe80000100800 */
[----:B------:R0:W-:Y:S04]  /*2e530*/  STL [R1+0xc98], R21 ;  /* 0x000c981501007387 */ /* 0x0001e80000100800 */
[----:B------:R-:W-:Y:S01]  /*2e540*/  STL [R1+0xca0], R24 ;  /* 0x000ca01801007387 */ /* 0x000fe20000100800 */
[----:B0-----:R-:W-:Y:S02]  /*2e550*/  IMAD R21, R13, UR8, RZ ;  /* 0x000000080d157c24 */ /* 0x001fe4000f8e02ff */
[----:B------:R-:W-:Y:S01]  /*2e560*/  IMAD R13, R39, UR8, RZ ;  /* 0x00000008270d7c24 */ /* 0x000fe2000f8e02ff */
[----:B------:R0:W-:Y:S04]  /*2e570*/  STL [R1+0xca4], R19 ;  /* 0x000ca41301007387 */ /* 0x0001e80000100800 */
[----:B------:R-:W-:Y:S04]  /*2e580*/  STL [R1+0xcac], R21 ;  /* 0x000cac1501007387 */ /* 0x000fe80000100800 */
[----:B------:R1:W-:Y:S01]  /*2e590*/  STL [R1+0xcb4], R13 ;  /* 0x000cb40d01007387 */ /* 0x0003e20000100800 */
[----:B0-----:R-:W-:-:S02]  /*2e5a0*/  IMAD R19, R15, UR8, RZ ;  /* 0x000000080f137c24 */ /* 0x001fc4000f8e02ff */
[----:B------:R-:W-:-:S03]  /*2e5b0*/  IMAD R15, R34, UR8, RZ ;  /* 0x00000008220f7c24 */ /* 0x000fc6000f8e02ff */
[----:B------:R-:W-:Y:S01]  /*2e5c0*/  STL [R1+0xcb8], R19 ;  /* 0x000cb81301007387 */ /* 0x000fe20000100800 */
[----:B-1----:R-:W-:Y:S02]  /*2e5d0*/  IMAD R13, R10, UR8, RZ ;  /* 0x000000080a0d7c24 */ /* 0x002fe4000f8e02ff */
[----:B------:R-:W-:Y:S01]  /*2e5e0*/  IMAD R10, R28, UR8, RZ ;  /* 0x000000081c0a7c24 */ /* 0x000fe2000f8e02ff */
[----:B------:R0:W-:Y:S04]  /*2e5f0*/  STL [R1+0xcc0], R15 ;  /* 0x000cc00f01007387 */ /* 0x0001e80000100800 */
[----:B------:R1:W-:Y:S04]  /*2e600*/  STL [R1+0xcc4], R13 ;  /* 0x000cc40d01007387 */ /* 0x0003e80000100800 */
[----:B------:R2:W-:Y:S01]  /*2e610*/  STL [R1+0xccc], R10 ;  /* 0x000ccc0a01007387 */ /* 0x0005e20000100800 */
[----:B0-----:R-:W-:-:S02]  /*2e620*/  IMAD R15, R38, UR8, RZ ;  /* 0x00000008260f7c24 */ /* 0x001fc4000f8e02ff */
[----:B-1----:R-:W-:-:S03]  /*2e630*/  IMAD R13, R43, UR8, RZ ;  /* 0x000000082b0d7c24 */ /* 0x002fc6000f8e02ff */
[----:B------:R-:W-:Y:S01]  /*2e640*/  STL [R1+0xcd0], R15 ;  /* 0x000cd00f01007387 */ /* 0x000fe20000100800 */
[----:B--2---:R-:W-:Y:S02]  /*2e650*/  IMAD R10, R4, UR8, RZ ;  /* 0x00000008040a7c24 */ /* 0x004fe4000f8e02ff */
        /* <DEDUP_REMOVED lines=35> */
[----:B------:R-:W-:Y:S01]  /*2e890*/  STL [R1+0xd44], R6 ;  /* 0x000d440601007387 */ /* 0x000fe20000100800 */
[----:B--2---:R-:W-:-:S03]  /*2e8a0*/  IMAD R4, R33, UR8, RZ ;  /* 0x0000000821047c24 */ /* 0x004fc6000f8e02ff */
[----:B------:R-:W-:Y:S01]  /*2e8b0*/  STL [R1+0xd48], R5 ;  /* 0x000d480501007387 */ /* 0x000fe20000100800 */
[----:B------:R-:W-:-:S03]  /*2e8c0*/  IMAD R54, R35, UR8, RZ ;  /* 0x0000000823367c24 */ /* 0x000fc6000f8e02ff */
[----:B------:R0:W-:Y:S04]  /*2e8d0*/  STL [R1+0xd50], R4 ;  /* 0x000d500401007387 */ /* 0x0001e80000100800 */
[----:B------:R-:W-:Y:S01]  /*2e8e0*/  STL [R1+0xd58], R54 ;  /* 0x000d583601007387 */ /* 0x000fe20000100800 */
[----:B0-----:R-:W-:Y:S02]  /*2e8f0*/  IMAD R4, R3, UR8, RZ ;  /* 0x0000000803047c24 */ /* 0x001fe4000f8e02ff */
[----:B------:R-:W-:-:S03]  /*2e900*/  IMAD R3, R51, UR8, RZ ;  /* 0x0000000833037c24 */ /* 0x000fc6000f8e02ff */
[----:B------:R-:W-:Y:S04]  /*2e910*/  STL [R1+0xd64], R4 ;  /* 0x000d640401007387 */ /* 0x000fe80000100800 */
[----:B------:R-:W-:Y:S04]  /*2e920*/  STL [R1+0x4644], R54 ;  /* 0x0046443601007387 */ /* 0x000fe80000100800 */
[----:B------:R0:W-:Y:S04]  /*2e930*/  STL [R1+0xd68], R3 ;  /* 0x000d680301007387 */ /* 0x0001e80000100800 */
[----:B------:R-:W2:Y:S04]  /*2e940*/  LDL R39, [R1+0xd4] ;  /* 0x0000d40001277983 */ /* 0x000ea80000100800 */
[----:B------:R-:W3:Y:S01]  /*2e950*/  LDL R13, [R1+0xd0] ;  /* 0x0000d000010d7983 */ /* 0x000ee20000100800 */
[----:B0-----:R-:W-:-:S05]  /*2e960*/  IMAD R3, R40, UR8, RZ ;  /* 0x0000000828037c24 */ /* 0x001fca000f8e02ff */
[----:B------:R0:W-:Y:S04]  /*2e970*/  STL [R1+0xd70], R3 ;  /* 0x000d700301007387 */ /* 0x0001e80000100800 */
[----:B------:R-:W4:Y:S04]  /*2e980*/  LDL R22, [R1+0xcc] ;  /* 0x0000cc0001167983 */ /* 0x000f280000100800 */
[----:B------:R-:W5:Y:S04]  /*2e990*/  LDL R19, [R1+0xc8] ;  /* 0x0000c80001137983 */ /* 0x000f680000100800 */
        /* <DEDUP_REMOVED lines=9> */
[----:B------:R-:W5:Y:S01]  /*2ea30*/  LDL R37, [R1+0xa0] ;  /* 0x0000a00001257983 */ /* 0x000f620000100800 */
[----:B------:R-:W-:-:S03]  /*2ea40*/  IMAD R53, R50, UR8, RZ ;  /* 0x0000000832357c24 */ /* 0x000fc6000f8e02ff */
[----:B------:R-:W5:Y:S01]  /*2ea50*/  LDL R30, [R1+0x9c] ;  /* 0x00009c00011e7983 */ /* 0x000f620000100800 */
[----:B0-----:R-:W-:-:S03]  /*2ea60*/  IMAD R3, R52, UR8, RZ ;  /* 0x0000000834037c24 */ /* 0x001fc6000f8e02ff */
[----:B------:R-:W5:Y:S04]  /*2ea70*/  LDL R36, [R1+0x98] ;  /* 0x0000980001247983 */ /* 0x000f680000100800 */
[----:B------:R-:W5:Y:S04]  /*2ea80*/  LDL R32, [R1+0x94] ;  /* 0x0000940001207983 */ /* 0x000f680000100800 */
[----:B------:R-:W5:Y:S04]  /*2ea90*/  LDL R46, [R1+0x90] ;  /* 0x00009000012e7983 */ /* 0x000f680000100800 */
[----:B------:R-:W-:Y:S04]  /*2eaa0*/  STL [R1+0xd5c], R53 ;  /* 0x000d5c3501007387 */ /* 0x000fe80000100800 */
[----:B------:R-:W-:Y:S04]  /*2eab0*/  STL [R1+0x4648], R53 ;  /* 0x0046483501007387 */ /* 0x000fe80000100800 */
[----:B------:R-:W5:Y:S04]  /*2eac0*/  LDL R56, [R1+0x8c] ;  /* 0x00008c0001387983 */ /* 0x000f680000100800 */
[----:B------:R-:W5:Y:S04]  /*2ead0*/  LDL R58, [R1+0x88] ;  /* 0x00008800013a7983 */ /* 0x000f680000100800 */
[----:B------:R0:W-:Y:S04]  /*2eae0*/  STL [R1+0xac0], R3 ;  /* 0x000ac00301007387 */ /* 0x0001e80000100800 */
[----:B------:R-:W5:Y:S04]  /*2eaf0*/  LDL R61, [R1+0x80] ;  /* 0x00008000013d7983 */ /* 0x000f680000100800 */
[----:B------:R-:W5:Y:S01]  /*2eb00*/  LDL R59, [R1+0x84] ;  /* 0x00008400013b7983 */ /* 0x000f620000100800 */
[----:B------:R-:W-:Y:S01]  /*2eb10*/  IMAD R4, R44, UR8, RZ ;  /* 0x000000082c047c24 */ /* 0x000fe2000f8e02ff */
[----:B0-----:R-:W-:-:S02]  /*2eb20*/  SHF.R.S32.HI R3, RZ, 0x1f, R2 ;  /* 0x0000001fff037819 */ /* 0x001fc40000011402 */
[----:B------:R-:W5:Y:S04]  /*2eb30*/  LDL R60, [R1+0x7c] ;  /* 0x00007c00013c7983 */ /* 0x000f680000100800 */
[----:B------:R-:W-:Y:S04]  /*2eb40*/  STL [R1+0xd74], R4 ;  /* 0x000d740401007387 */ /* 0x000fe80000100800 */
[----:B------:R0:W-:Y:S04]  /*2eb50*/  STL [R1+0x464c], R2 ;  /* 0x00464c0201007387 */ /* 0x0001e80000100800 */
[----:B------:R2:W-:Y:S01]  /*2eb60*/  STL [R1+0x58], R3 ;  /* 0x0000580301007387 */ /* 0x0005e20000100800 */
[----:B0-----:R-:W-:-:S03]  /*2eb70*/  SHF.R.S32.HI R2, RZ, 0x1f, R0 ;  /* 0x0000001fff027819 */ /* 0x001fc60000011400 */
[----:B------:R-:W-:Y:S04]  /*2eb80*/  STL [R1+0x4650], R0 ;  /* 0x0046500001007387 */ /* 0x000fe80000100800 */
[----:B------:R3:W-:Y:S01]  /*2eb90*/  STL [R1+0x54], R2 ;  /* 0x0000540201007387 */ /* 0x0007e20000100800 */
[----:B--2---:R-:W-:Y:S02]  /*2eba0*/  SHF.R.S32.HI R3, RZ, 0x1f, R39 ;  /* 0x0000001fff037819 */ /* 0x004fe40000011427 */
[----:B---3--:R-:W-:-:S03]  /*2ebb0*/  SHF.R.S32.HI R2, RZ, 0x1f, R13 ;  /* 0x0000001fff027819 */ /* 0x008fc6000001140d */
[----:B------:R5:W-:Y:S04]  /*2ebc0*/  STL [R1+0x50], R3 ;  /* 0x0000500301007387 */ /* 0x000be80000100800 */
[----:B------:R0:W-:Y:S01]  /*2ebd0*/  STL [R1+0x4c], R2 ;  /* 0x00004c0201007387 */ /* 0x0001e20000100800 */
[----:B----4-:R-:W-:Y:S02]  /*2ebe0*/  SHF.R.S32.HI R0, RZ, 0x1f, R22 ;  /* 0x0000001fff007819 */ /* 0x010fe40000011416 */
[----:B-----5:R-:W-:-:S03]  /*2ebf0*/  SHF.R.S32.HI R3, RZ, 0x1f, R19 ;  /* 0x0000001fff037819 */ /* 0x020fc60000011413 */
[----:B------:R1:W-:Y:S01]  /*2ec00*/  STL [R1+0x48], R0 ;  /* 0x0000480001007387 */ /* 0x0003e20000100800 */
[----:B0-----:R-:W-:-:S03]  /*2ec10*/  SHF.R.S32.HI R2, RZ, 0x1f, R24 ;  /* 0x0000001fff027819 */ /* 0x001fc60000011418 */
[----:B------:R0:W-:Y:S01]  /*2ec20*/  STL [R1+0x44], R3 ;  /* 0x0000440301007387 */ /* 0x0001e20000100800 */
[----:B-1----:R-:W-:-:S03]  /*2ec30*/  SHF.R.S32.HI R0, RZ, 0x1f, R26 ;  /* 0x0000001fff007819 */ /* 0x002fc6000001141a */
[----:B------:R1:W-:Y:S01]  /*2ec40*/  STL [R1+0x40], R2 ;  /* 0x0000400201007387 */ /* 0x0003e20000100800 */
[----:B0-----:R-:W-:-:S03]  /*2ec50*/  SHF.R.S32.HI R3, RZ, 0x1f, R21 ;  /* 0x0000001fff037819 */ /* 0x001fc60000011415 */
[----:B------:R0:W-:Y:S01]  /*2ec60*/  STL [R1+0x3c], R0 ;  /* 0x00003c0001007387 */ /* 0x0001e20000100800 */
[----:B-1----:R-:W-:-:S03]  /*2ec70*/  SHF.R.S32.HI R2, RZ, 0x1f, R49 ;  /* 0x0000001fff027819 */ /* 0x002fc60000011431 */
[----:B------:R1:W-:Y:S01]  /*2ec80*/  STL [R1+0x38], R3 ;  /* 0x0000380301007387 */ /* 0x0003e20000100800 */
[----:B0-----:R-:W-:-:S03]  /*2ec90*/  SHF.R.S32.HI R0, RZ, 0x1f, R57 ;  /* 0x0000001fff007819 */ /* 0x001fc60000011439 */
[----:B------:R-:W2:Y:S04]  /*2eca0*/  LDL R57, [R1+0x70] ;  /* 0x0000700001397983 */ /* 0x000ea80000100800 */
        /* <DEDUP_REMOVED lines=12> */
[----:B------:R-:W3:Y:S01]  /*2ed70*/  LDL R30, [R1+0x68] ;  /* 0x00006800011e7983 */ /* 0x000ee20000100800 */
[----:B-1----:R-:W-:-:S03]  /*2ed80*/  SHF.R.S32.HI R3, RZ, 0x1f, R36 ;  /* 0x0000001fff037819 */ /* 0x002fc60000011424 */
[----:B------:R0:W-:Y:S04]  /*2ed90*/  STL [R1+0x1c], R2 ;  /* 0x00001c0201007387 */ /* 0x0001e80000100800 */
[----:B------:R1:W-:Y:S01]  /*2eda0*/  STL [R1+0x18], R0 ;  /* 0x0000180001007387 */ /* 0x0003e20000100800 */
[----:B0-----:R-:W-:-:S03]  /*2edb0*/  SHF.R.S32.HI R2, RZ, 0x1f, R32 ;  /* 0x0000001fff027819 */ /* 0x001fc60000011420 */
[----:B------:R0:W-:Y:S01]  /*2edc0*/  STL [R1+0x14], R3 ;  /* 0x0000140301007387 */ /* 0x0001e20000100800 */
[----:B-1----:R-:W-:-:S03]  /*2edd0*/  SHF.R.S32.HI R0, RZ, 0x1f, R46 ;  /* 0x0000001fff007819 */ /* 0x002fc6000001142e */
[----:B------:R-:W4:Y:S01]  /*2ede0*/  LDL R46, [R1+0x64] ;  /* 0x00006400012e7983 */ /* 0x000f220000100800 */
[----:B------:R-:W-:-:S03]  /*2edf0*/  SHF.R.S32.HI R61, RZ, 0x1f, R61 ;  /* 0x0000001fff3d7819 */ /* 0x000fc6000001143d */
[----:B------:R1:W-:Y:S01]  /*2ee00*/  STL [R1+0x10], R2 ;  /* 0x0000100201007387 */ /* 0x0003e20000100800 */
[----:B0-----:R-:W-:-:S03]  /*2ee10*/  SHF.R.S32.HI R3, RZ, 0x1f, R56 ;  /* 0x0000001fff037819 */ /* 0x001fc60000011438 */
[----:B------:R0:W-:Y:S01]  /*2ee20*/  STL [R1+0xc], R0 ;  /* 0x00000c0001007387 */ /* 0x0001e20000100800 */
[----:B-1----:R-:W-:-:S03]  /*2ee30*/  SHF.R.S32.HI R2, RZ, 0x1f, R58 ;  /* 0x0000001fff027819 */ /* 0x002fc6000001143a */
[----:B------:R-:W-:Y:S01]  /*2ee40*/  STL [R1+0x8], R3 ;  /* 0x0000080301007387 */ /* 0x000fe20000100800 */
[----:B0-----:R-:W-:-:S03]  /*2ee50*/  SHF.R.S32.HI R0, RZ, 0x1f, R59 ;  /* 0x0000001fff007819 */ /* 0x001fc6000001143b */
[----:B------:R-:W-:Y:S04]  /*2ee60*/  STL [R1+0x4], R2 ;  /* 0x0000040201007387 */ /* 0x000fe80000100800 */
[----:B------:R0:W-:Y:S04]  /*2ee70*/  STL [R1+0x45f4], R61 ;  /* 0x0045f43d01007387 */ /* 0x0001e80000100800 */
[----:B------:R-:W-:Y:S04]  /*2ee80*/  STL [R1], R0 ;  /* 0x0000000001007387 */ /* 0x000fe80000100800 */
[----:B0-----:R-:W5:Y:S01]  /*2ee90*/  LDL.LU R61, [R1+0x78] ;  /* 0x00007800013d7983 */ /* 0x001f620000300800 */
[----:B------:R-:W-:-:S03]  /*2eea0*/  SHF.R.S32.HI R60, RZ, 0x1f, R60 ;  /* 0x0000001fff3c7819 */ /* 0x000fc6000001143c */
[----:B------:R-:W4:Y:S04]  /*2eeb0*/  LDL R21, [R1+0x224] ;  /* 0x0002240001157983 */ /* 0x000f280000100800 */
[----:B------:R-:W4:Y:S04]  /*2eec0*/  LDL R49, [R1+0x2c4] ;  /* 0x0002c40001317983 */ /* 0x000f280000100800 */
[----:B------:R-:W4:Y:S04]  /*2eed0*/  LDL R36, [R1+0x2dc] ;  /* 0x0002dc0001247983 */ /* 0x000f280000100800 */
[----:B------:R-:W-:Y:S01]  /*2eee0*/  STL [R1+0x45f0], R60 ;  /* 0x0045f03c01007387 */ /* 0x000fe20000100800 */
[----:B-----5:R-:W-:-:S03]  /*2eef0*/  SHF.R.S32.HI R59, RZ, 0x1f, R61 ;  /* 0x0000001fff3b7819 */ /* 0x020fc6000001143d */
[----:B------:R-:W-:Y:S04]  /*2ef00*/  STL [R1+0x45fc], R61 ;  /* 0x0045fc3d01007387 */ /* 0x000fe80000100800 */
[----:B------:R0:W-:Y:S04]  /*2ef10*/  STL [R1+0x45ec], R59 ;  /* 0x0045ec3b01007387 */ /* 0x0001e80000100800 */
[----:B0-----:R-:W5:Y:S02]  /*2ef20*/  LDL.LU R59, [R1+0x74] ;  /* 0x00007400013b7983 */ /* 0x001f640000300800 */
[----:B-----5:R-:W-:-:S02]  /*2ef30*/  SHF.R.S32.HI R58, RZ, 0x1f, R59 ;  /* 0x0000001fff3a7819 */ /* 0x020fc4000001143b */
[----:B------:R-:W-:Y:S04]  /*2ef40*/  STL [R1+0x45f8], R59 ;  /* 0x0045f83b01007387 */ /* 0x000fe80000100800 */
[----:B------:R0:W-:Y:S04]  /*2ef50*/  STL [R1+0x45e4], R58 ;  /* 0x0045e43a01007387 */ /* 0x0001e80000100800 */
[----:B0-----:R-:W5:Y:S01]  /*2ef60*/  LDL.LU R58, [R1+0x6c] ;  /* 0x00006c00013a7983 */ /* 0x001f620000300800 */
[----:B--2---:R-:W-:Y:S02]  /*2ef70*/  SHF.R.S32.HI R57, RZ, 0x1f, R57 ;  /* 0x0000001fff397819 */ /* 0x004fe40000011439 */
[----:B---3--:R-:W-:Y:S01]  /*2ef80*/  SHF.R.S32.HI R3, RZ, 0x1f, R30 ;  /* 0x0000001fff037819 */ /* 0x008fe2000001141e */
[----:B------:R-:W2:Y:S01]  /*2ef90*/  LDL R37, [R1+0x324] ;  /* 0x0003240001257983 */ /* 0x000ea20000100800 */
[----:B----4-:R-:W-:-:S03]  /*2efa0*/  SHF.R.S32.HI R4, RZ, 0x1f, R46 ;  /* 0x0000001fff047819 */ /* 0x010fc6000001142e */
[----:B------:R-:W3:Y:S04]  /*2efb0*/  LDL R41, [R1+0x328] ;  /* 0x0003280001297983 */ /* 0x000ee80000100800 */
[----:B------:R-:W-:Y:S01]  /*2efc0*/  STL [R1+0x45e8], R57 ;  /* 0x0045e83901007387 */ /* 0x000fe20000100800 */
[----:B-----5:R-:W-:-:S05]  /*2efd0*/  SHF.R.S32.HI R56, RZ, 0x1f, R58 ;  /* 0x0000001fff387819 */ /* 0x020fca000001143a */
[----:B------:R-:W-:Y:S04]  /*2efe0*/  STL [R1+0x4604], R56 ;  /* 0x0046043801007387 */ /* 0x000fe80000100800 */
[----:B------:R-:W-:Y:S04]  /*2eff0*/  STL [R1+0x4600], R58 ;  /* 0x0046003a01007387 */ /* 0x000fe80000100800 */
[----:B------:R-:W4:Y:S04]  /*2f000*/  LDL R47, [R1+0x358] ;  /* 0x00035800012f7983 */ /* 0x000f280000100800 */
[----:B------:R-:W5:Y:S04]  /*2f010*/  LDL R45, [R1+0x480] ;  /* 0x00048000012d7983 */ /* 0x000f680000100800 */
[----:B------:R-:W-:Y:S04]  /*2f020*/  STL [R1+0x4608], R3 ;  /* 0x0046080301007387 */ /* 0x000fe80000100800 */
[----:B------:R-:W5:Y:S04]  /*2f030*/  LDL R46, [R1+0x58c] ;  /* 0x00058c00012e7983 */ /* 0x000f680000100800 */
[----:B------:R-:W5:Y:S04]  /*2f040*/  LDL R48, [R1+0x5b4] ;  /* 0x0005b40001307983 */ /* 0x000f680000100800 */
[----:B------:R-:W5:Y:S04]  /*2f050*/  LDL R32, [R1+0x5b8] ;  /* 0x0005b80001207983 */ /* 0x000f680000100800 */
[----:B------:R-:W5:Y:S04]  /*2f060*/  LDL R30, [R1+0x5d4] ;  /* 0x0005d400011e7983 */ /* 0x000f680000100800 */
[----:B------:R0:W-:Y:S04]  /*2f070*/  STL [R1+0x45e0], R4 ;  /* 0x0045e00401007387 */ /* 0x0001e80000100800 */
[----:B0-----:R-:W2:Y:S02]  /*2f080*/  LDL.LU R4, [R1+0x60] ;  /* 0x0000600001047983 */ /* 0x001ea40000300800 */
[----:B--2---:R-:W-:-:S02]  /*2f090*/  SHF.R.S32.HI R5, RZ, 0x1f, R4 ;  /* 0x0000001fff057819 */ /* 0x004fc40000011404 */
[----:B------:R-:W-:Y:S04]  /*2f0a0*/  STL [R1+0x460c], R4 ;  /* 0x00460c0401007387 */ /* 0x000fe80000100800 */
[----:B------:R0:W-:Y:S04]  /*2f0b0*/  STL [R1+0x45dc], R5 ;  /* 0x0045dc0501007387 */ /* 0x0001e80000100800 */
[----:B0-----:R-:W2:Y:S01]  /*2f0c0*/  LDL.LU R5, [R1+0x5c] ;  /* 0x00005c0001057983 */ /* 0x001ea20000300800 */
[----:B------:R-:W-:Y:S02]  /*2f0d0*/  SHF.R.S32.HI R7, RZ, 0x1f, R21 ;  /* 0x0000001fff077819 */ /* 0x000fe40000011415 */
[----:B------:R-:W-:-:S02]  /*2f0e0*/  SHF.R.S32.HI R8, RZ, 0x1f, R49 ;  /* 0x0000001fff087819 */ /* 0x000fc40000011431 */
[----:B------:R-:W-:Y:S02]  /*2f0f0*/  SHF.R.S32.HI R9, RZ, 0x1f, R36 ;  /* 0x0000001fff097819 */ /* 0x000fe40000011424 */
[----:B------:R-:W-:Y:S02]  /*2f100*/  SHF.R.S32.HI R10, RZ, 0x1f, R37 ;  /* 0x0000001fff0a7819 */ /* 0x000fe40000011425 */
[----:B---3--:R-:W-:Y:S02]  /*2f110*/  SHF.R.S32.HI R11, RZ, 0x1f, R41 ;  /* 0x0000001fff0b7819 */ /* 0x008fe40000011429 */
[----:B----4-:R-:W-:Y:S02]  /*2f120*/  SHF.R.S32.HI R12, RZ, 0x1f, R47 ;  /* 0x0000001fff0c7819 */ /* 0x010fe4000001142f */
[----:B-----5:R-:W-:Y:S02]  /*2f130*/  SHF.R.S32.HI R13, RZ, 0x1f, R45 ;  /* 0x0000001fff0d7819 */ /* 0x020fe4000001142d */
[----:B------:R-:W-:-:S02]  /*2f140*/  SHF.R.S32.HI R14, RZ, 0x1f, R46 ;  /* 0x0000001fff0e7819 */ /* 0x000fc4000001142e */
[----:B------:R-:W-:Y:S02]  /*2f150*/  SHF.R.S32.HI R15, RZ, 0x1f, R48 ;  /* 0x0000001fff0f7819 */ /* 0x000fe40000011430 */
[----:B--2---:R-:W-:-:S05]  /*2f160*/  SHF.R.S32.HI R6, RZ, 0x1f, R5 ;  /* 0x0000001fff067819 */ /* 0x004fca0000011405 */
[----:B------:R-:W-:Y:S04]  /*2f170*/  STL [R1+0x4614], R6 ;  /* 0x0046140601007387 */ /* 0x000fe80000100800 */
[----:B------:R-:W-:Y:S04]  /*2f180*/  STL [R1+0x4610], R5 ;  /* 0x0046100501007387 */ /* 0x000fe80000100800 */
[----:B------:R-:W-:Y:S04]  /*2f190*/  STL [R1+0x4618], R7 ;  /* 0x0046180701007387 */ /* 0x000fe80000100800 */
[----:B------:R-:W2:Y:S04]  /*2f1a0*/  LDL R21, [R1+0x5dc] ;  /* 0x0005dc0001157983 */ /* 0x000ea80000100800 */
[----:B------:R-:W-:Y:S04]  /*2f1b0*/  STL [R1+0x461c], R8 ;  /* 0x00461c0801007387 */ /* 0x000fe80000100800 */
[----:B------:R-:W3:Y:S04]  /*2f1c0*/  LDL R36, [R1+0x5e4] ;  /* 0x0005e40001247983 */ /* 0x000ee80000100800 */
[----:B------:R-:W-:Y:S04]  /*2f1d0*/  STL [R1+0x4620], R9 ;  /* 0x0046200901007387 */ /* 0x000fe80000100800 */
[----:B------:R-:W4:Y:S04]  /*2f1e0*/  LDL R37, [R1+0x5e8] ;  /* 0x0005e80001257983 */ /* 0x000f280000100800 */
[----:B------:R-:W-:Y:S04]  /*2f1f0*/  STL [R1+0x4624], R10 ;  /* 0x0046240a01007387 */ /* 0x000fe80000100800 */
[----:B------:R-:W5:Y:S04]  /*2f200*/  LDL R41, [R1+0x5f0] ;  /* 0x0005f00001297983 */ /* 0x000f680000100800 */
[----:B------:R-:W-:Y:S04]  /*2f210*/  STL [R1+0x4628], R11 ;  /* 0x0046280b01007387 */ /* 0x000fe80000100800 */
[----:B------:R-:W-:Y:S04]  /*2f220*/  STL [R1+0x462c], R12 ;  /* 0x00462c0c01007387 */ /* 0x000fe80000100800 */
[----:B------:R-:W-:Y:S04]  /*2f230*/  STL [R1+0x4630], R13 ;  /* 0x0046300d01007387 */ /* 0x000fe80000100800 */
[----:B------:R-:W3:Y:S04]  /*2f240*/  LDL R24, [R1+0x5f4] ;  /* 0x0005f40001187983 */ /* 0x000ee80000100800 */
[----:B------:R-:W5:Y:S04]  /*2f250*/  LDL R47, [R1+0x5f8] ;  /* 0x0005f800012f7983 */ /* 0x000f680000100800 */
[----:B------:R-:W5:Y:S04]  /*2f260*/  LDL R45, [R1+0x600] ;  /* 0x00060000012d7983 */ /* 0x000f680000100800 */
[----:B------:R-:W5:Y:S04]  /*2f270*/  LDL R46, [R1+0x604] ;  /* 0x00060400012e7983 */ /* 0x000f680000100800 */
[----:B------:R0:W-:Y:S04]  /*2f280*/  STL [R1+0x4654], R14 ;  /* 0x0046540e01007387 */ /* 0x0001e80000100800 */
[----:B------:R-:W2:Y:S04]  /*2f290*/  LDL R54, [R1+0x66c] ;  /* 0x00066c0001367983 */ /* 0x000ea80000100800 */
[----:B------:R-:W4:Y:S04]  /*2f2a0*/  LDL R58, [R1+0x6a8] ;  /* 0x0006a800013a7983 */ /* 0x000f280000100800 */
[----:B0-----:R-:W3:Y:S04]  /*2f2b0*/  LDL R14, [R1+0x6a0] ;  /* 0x0006a000010e7983 */ /* 0x001ee80000100800 */
        /* <DEDUP_REMOVED lines=21> */
[----:B------:R-:W-:-:S02]  /*2f410*/  SHF.R.S32.HI R16, RZ, 0x1f, R32 ;  /* 0x0000001fff107819 */ /* 0x000fc40000011420 */
[----:B------:R-:W-:Y:S01]  /*2f420*/  SHF.R.S32.HI R17, RZ, 0x1f, R30 ;  /* 0x0000001fff117819 */ /* 0x000fe2000001141e */
        /* <DEDUP_REMOVED lines=16> */
[----:B--2---:R-:W-:-:S03]  /*2f530*/  SHF.R.S32.HI R44, RZ, 0x1f, R54 ;  /* 0x0000001fff2c7819 */ /* 0x004fc60000011436 */
[----:B------:R-:W2:Y:S01]  /*2f540*/  LDL R54, [R1+0x6f8] ;  /* 0x0006f80001367983 */ /* 0x000ea20000100800 */
[----:B------:R-:W-:Y:S02]  /*2f550*/  SHF.R.S32.HI R18, RZ, 0x1f, R21 ;  /* 0x0000001fff127819 */ /* 0x000fe40000011415 */
[----:B----4-:R-:W-:Y:S02]  /*2f560*/  SHF.R.S32.HI R58, RZ, 0x1f, R58 ;  /* 0x0000001fff3a7819 */ /* 0x010fe4000001143a */
[----:B---3--:R-:W-:Y:S02]  /*2f570*/  SHF.R.S32.HI R14, RZ, 0x1f, R14 ;  /* 0x0000001fff0e7819 */ /* 0x008fe4000001140e */
[----:B------:R-:W-:Y:S02]  /*2f580*/  SHF.R.S32.HI R22, RZ, 0x1f, R24 ;  /* 0x0000001fff167819 */ /* 0x000fe40000011418 */
[----:B------:R-:W-:Y:S02]  /*2f590*/  SHF.R.S32.HI R19, RZ, 0x1f, R36 ;  /* 0x0000001fff137819 */ /* 0x000fe40000011424 */
[----:B------:R-:W-:Y:S01]  /*2f5a0*/  SHF.R.S32.HI R20, RZ, 0x1f, R37 ;  /* 0x0000001fff147819 */ /* 0x000fe20000011425 */
[----:B------:R-:W3:Y:S01]  /*2f5b0*/  LDL R36, [R1+0x640] ;  /* 0x0006400001247983 */ /* 0x000ee20000100800 */
[----:B-----5:R-:W-:-:S02]  /*2f5c0*/  SHF.R.S32.HI R21, RZ, 0x1f, R41 ;  /* 0x0000001fff157819 */ /* 0x020fc40000011429 */
[----:B------:R-:W-:Y:S01]  /*2f5d0*/  SHF.R.S32.HI R23, RZ, 0x1f, R47 ;  /* 0x0000001fff177819 */ /* 0x000fe2000001142f */
[----:B------:R-:W4:Y:S01]  /*2f5e0*/  LDL R37, [R1+0x644] ;  /* 0x0006440001257983 */ /* 0x000f220000100800 */
[----:B------:R-:W-:Y:S02]  /*2f5f0*/  SHF.R.S32.HI R24, RZ, 0x1f, R45 ;  /* 0x0000001fff187819 */ /* 0x000fe4000001142d */
[----:B------:R-:W-:Y:S01]  /*2f600*/  SHF.R.S32.HI R25, RZ, 0x1f, R46 ;  /* 0x0000001fff197819 */ /* 0x000fe2000001142e */
[----:B------:R-:W5:Y:S01]  /*2f610*/  LDL R41, [R1+0x65c] ;  /* 0x00065c0001297983 */ /* 0x000f620000100800 */
[----:B------:R-:W-:Y:S02]  /*2f620*/  SHF.R.S32.HI R27, RZ, 0x1f, R48 ;  /* 0x0000001fff1b7819 */ /* 0x000fe40000011430 */
[----:B------:R-:W-:Y:S01]  /*2f630*/  SHF.R.S32.HI R33, RZ, 0x1f, R49 ;  /* 0x0000001fff217819 */ /* 0x000fe20000011431 */
[----:B------:R-:W5:Y:S01]  /*2f640*/  LDL R45, [R1+0x670] ;  /* 0x00067000012d7983 */ /* 0x000f620000100800 */
[----:B------:R-:W-:-:S03]  /*2f650*/  SHF.R.S32.HI R56, RZ, 0x1f, R56 ;  /* 0x0000001fff387819 */ /* 0x000fc60000011438 */
[----:B------:R-:W5:Y:S04]  /*2f660*/  LDL R46, [R1+0x674] ;  /* 0x00067400012e7983 */ /* 0x000f680000100800 */
[----:B------:R-:W5:Y:S04]  /*2f670*/  LDL R47, [R1+0x67c] ;  /* 0x00067c00012f7983 */ /* 0x000f680000100800 */
[----:B------:R-:W5:Y:S04]  /*2f680*/  LDL R48, [R1+0x680] ;  /* 0x0006800001307983 */ /* 0x000f680000100800 */
[----:B------:R-:W5:Y:S04]  /*2f690*/  LDL R49, [R1+0x688] ;  /* 0x0006880001317983 */ /* 0x000f680000100800 */
[----:B------:R0:W-:Y:S04]  /*2f6a0*/  STL [R1+0xe0], R14 ;  /* 0x0000e00e01007387 */ /* 0x0001e80000100800 */
[----:B------:R1:W-:Y:S01]  /*2f6b0*/  STL [R1+0xe4], R58 ;  /* 0x0000e43a01007387 */ /* 0x0003e20000100800 */
[----:B0-----:R-:W-:-:S03]  /*2f6c0*/  SHF.R.S32.HI R14, RZ, 0x1f, R61 ;  /* 0x0000001fff0e7819 */ /* 0x001fc6000001143d */
[----:B-1----:R-:W3:Y:S04]  /*2f6d0*/  LDL R58, [R1+0x71c] ;  /* 0x00071c00013a7983 */ /* 0x002ee80000100800 */
[----:B------:R0:W-:Y:S04]  /*2f6e0*/  STL [R1+0xe8], R56 ;  /* 0x0000e83801007387 */ /* 0x0001e80000100800 */
[----:B0-----:R-:W4:Y:S04]  /*2f6f0*/  LDL R56, [R1+0x720] ;  /* 0x0007200001387983 */ /* 0x001f280000100800 */
[----:B------:R0:W-:Y:S04]  /*2f700*/  STL [R1+0xec], R14 ;  /* 0x0000ec0e01007387 */ /* 0x0001e80000100800 */
[----:B------:R-:W5:Y:S01]  /*2f710*/  LDL R61, [R1+0x724] ;  /* 0x00072400013d7983 */ /* 0x000f620000100800 */
[----:B------:R-:W-:-:S02]  /*2f720*/  SHF.R.S32.HI R13, RZ, 0x1f, R13 ;  /* 0x0000001fff0d7819 */ /* 0x000fc4000001140d */
[----:B0-----:R-:W-:Y:S02]  /*2f730*/  SHF.R.S32.HI R14, RZ, 0x1f, R60 ;  /* 0x0000001fff0e7819 */ /* 0x001fe4000001143c */
[----:B------:R-:W5:Y:S04]  /*2f740*/  LDL R60, [R1+0x728] ;  /* 0x00072800013c7983 */ /* 0x000f680000100800 */
[----:B------:R0:W-:Y:S04]  /*2f750*/  STL [R1+0xf0], R13 ;  /* 0x0000f00d01007387 */ /* 0x0001e80000100800 */
[----:B------:R-:W-:Y:S01]  /*2f760*/  STL [R1+0xf4], R14 ;  /* 0x0000f40e01007387 */ /* 0x000fe20000100800 */
[----:B0-----:R-:W-:-:S02]  /*2f770*/  SHF.R.S32.HI R13, RZ, 0x1f, R12 ;  /* 0x0000001fff0d7819 */ /* 0x001fc4000001140c */
[----:B------:R-:W-:Y:S02]  /*2f780*/  SHF.R.S32.HI R12, RZ, 0x1f, R11 ;  /* 0x0000001fff0c7819 */ /* 0x000fe4000001140b */
[----:B------:R-:W-:Y:S02]  /*2f790*/  SHF.R.S32.HI R11, RZ, 0x1f, R10 ;  /* 0x0000001fff0b7819 */ /* 0x000fe4000001140a */
[----:B------:R-:W-:Y:S01]  /*2f7a0*/  SHF.R.S32.HI R10, RZ, 0x1f, R9 ;  /* 0x0000001fff0a7819 */ /* 0x000fe20000011409 */
[----:B------:R-:W-:Y:S01]  /*2f7b0*/  STL [R1+0xf8], R13 ;  /* 0x0000f80d01007387 */ /* 0x000fe20000100800 */
[----:B------:R-:W-:-:S03]  /*2f7c0*/  SHF.R.S32.HI R9, RZ, 0x1f, R8 ;  /* 0x0000001fff097819 */ /* 0x000fc60000011408 */
[----:B------:R-:W-:Y:S01]  /*2f7d0*/  STL [R1+0xfc], R12 ;  /* 0x0000fc0c01007387 */ /* 0x000fe20000100800 */
[----:B------:R-:W-:-:S03]  /*2f7e0*/  SHF.R.S32.HI R8, RZ, 0x1f, R0 ;  /* 0x0000001fff087819 */ /* 0x000fc60000011400 */
[----:B------:R-:W-:Y:S04]  /*2f7f0*/  STL [R1+0x100], R11 ;  /* 0x0001000b01007387 */ /* 0x000fe80000100800 */
[----:B------:R-:W-:Y:S04]  /*2f800*/  STL [R1+0x104], R10 ;  /* 0x0001040a01007387 */ /* 0x000fe80000100800 */
[----:B------:R-:W5:Y:S04]  /*2f810*/  LDL R0, [R1+0x730] ;  /* 0x0007300001007983 */ /* 0x000f680000100800 */
[----:B------:R0:W-:Y:S04]  /*2f820*/  STL [R1+0x108], R9 ;  /* 0x0001080901007387 */ /* 0x0001e80000100800 */
[----:B------:R1:W-:Y:S01]  /*2f830*/  STL [R1+0x10c], R8 ;  /* 0x00010c0801007387 */ /* 0x0003e20000100800 */
[----:B0-----:R-:W-:-:S03]  /*2f840*/  SHF.R.S32.HI R9, RZ, 0x1f, R2 ;  /* 0x0000001fff097819 */ /* 0x001fc60000011402 */
[----:B------:R-:W5:Y:S01]  /*2f850*/  LDL R2, [R1+0x734] ;  /* 0x0007340001027983 */ /* 0x000f620000100800 */
[----:B-1----:R-:W-:-:S03]  /*2f860*/  SHF.R.S32.HI R8, RZ, 0x1f, R7 ;  /* 0x0000001fff087819 */ /* 0x002fc60000011407 */
[----:B------:R-:W-:Y:S01]  /*2f870*/  STL [R1+0x110], R9 ;  /* 0x0001100901007387 */ /* 0x000fe20000100800 */
[----:B------:R-:W-:-:S03]  /*2f880*/  SHF.R.S32.HI R7, RZ, 0x1f, R53 ;  /* 0x0000001fff077819 */ /* 0x000fc60000011435 */
[----:B------:R-:W5:Y:S04]  /*2f890*/  LDL R53, [R1+0x738] ;  /* 0x0007380001357983 */ /* 0x000f680000100800 */
[----:B------:R-:W-:Y:S04]  /*2f8a0*/  STL [R1+0x114], R8 ;  /* 0x0001140801007387 */ /* 0x000fe80000100800 */
[----:B------:R2:W-:Y:S02]  /*2f8b0*/  STL [R1+0x118], R7 ;  /* 0x0001180701007387 */ /* 0x0005e40000100800 */
[----:B--2---:R-:W-:-:S02]  /*2f8c0*/  SHF.R.S32.HI R7, RZ, 0x1f, R54 ;  /* 0x0000001fff077819 */ /* 0x004fc40000011436 */
[----:B------:R-:W2:Y:S01]  /*2f8d0*/  LDL R54, [R1+0x73c] ;  /* 0x00073c0001367983 */ /* 0x000ea20000100800 */
[----:B------:R-:W-:-:S05]  /*2f8e0*/  SHF.R.S32.HI R5, RZ, 0x1f, R5 ;  /* 0x0000001fff057819 */ /* 0x000fca0000011405 */
[----:B------:R0:W-:Y:S04]  /*2f8f0*/  STL [R1+0x11c], R5 ;  /* 0x00011c0501007387 */ /* 0x0001e80000100800 */
[----:B------:R-:W-:Y:S01]  /*2f900*/  STL [R1+0x120], R7 ;  /* 0x0001200701007387 */ /* 0x000fe20000100800 */
[----:B0-----:R-:W-:Y:S02]  /*2f910*/  SHF.R.S32.HI R5, RZ, 0x1f, R6 ;  /* 0x0000001fff057819 */ /* 0x001fe40000011406 */
[----:B------:R-:W-:Y:S02]  /*2f920*/  SHF.R.S32.HI R6, RZ, 0x1f, R57 ;  /* 0x0000001fff067819 */ /* 0x000fe40000011439 */
[----:B------:R-:W2:Y:S04]  /*2f930*/  LDL R57, [R1+0x744] ;  /* 0x0007440001397983 */ /* 0x000ea80000100800 */
[----:B------:R0:W-:Y:S04]  /*2f940*/  STL [R1+0x124], R5 ;  /* 0x0001240501007387 */ /* 0x0001e80000100800 */
[----:B------:R-:W-:Y:S01]  /*2f950*/  STL [R1+0x12c], R6 ;  /* 0x00012c0601007387 */ /* 0x000fe20000100800 */
[----:B0-----:R-:W-:-:S02]  /*2f960*/  SHF.R.S32.HI R5, RZ, 0x1f, R4 ;  /* 0x0000001fff057819 */ /* 0x001fc40000011404 */
[----:B------:R-:W-:Y:S02]  /*2f970*/  SHF.R.S32.HI R4, RZ, 0x1f, R3 ;  /* 0x0000001fff047819 */ /* 0x000fe40000011403 */
[----:B------:R-:W-:Y:S01]  /*2f980*/  SHF.R.S32.HI R3, RZ, 0x1f, R59 ;  /* 0x0000001fff037819 */ /* 0x000fe2000001143b */
[----:B------:R-:W-:Y:S04]  /*2f990*/  STL [R1+0x130], R5 ;  /* 0x0001300501007387 */ /* 0x000fe80000100800 */
[----:B------:R-:W2:Y:S04]  /*2f9a0*/  LDL R14, [R1+0x748] ;  /* 0x00074800010e7983 */ /* 0x000ea80000100800 */
[----:B------:R0:W-:Y:S04]  /*2f9b0*/  STL [R1+0x134], R4 ;  /* 0x0001340401007387 */ /* 0x0001e80000100800 */
[----:B0-----:R-:W2:Y:S04]  /*2f9c0*/  LDL R4, [R1+0x74c] ;  /* 0x00074c0001047983 */ /* 0x001ea80000100800 */
[----:B------:R0:W-:Y:S01]  /*2f9d0*/  STL [R1+0x138], R3 ;  /* 0x0001380301007387 */ /* 0x0001e20000100800 */
[----:B---3--:R-:W-:-:S03]  /*2f9e0*/  SHF.R.S32.HI R7, RZ, 0x1f, R58 ;  /* 0x0000001fff077819 */ /* 0x008fc6000001143a */
[----:B------:R-:W3:Y:S04]  /*2f9f0*/  LDL R59, [R1+0x750] ;  /* 0x00075000013b7983 */ /* 0x000ee80000100800 */
[----:B0-----:R-:W3:Y:S01]  /*2fa00*/  LDL R3, [R1+0x754] ;  /* 0x0007540001037983 */ /* 0x001ee20000100800 */
[----:B----4-:R-:W-:-:S03]  /*2fa10*/  SHF.R.S32.HI R6, RZ, 0x1f, R56 ;  /* 0x0000001fff067819 */ /* 0x010fc60000011438 */
[----:B------:R-:W-:Y:S04]  /*2fa20*/  STL [R1+0x13c], R7 ;  /* 0x00013c0701007387 */ /* 0x000fe80000100800 */
[----:B------:R-:W4:Y:S01]  /*2fa30*/  LDL R13, [R1+0x740] ;  /* 0x00074000010d7983 */ /* 0x000f220000100800 */
[----:B-----5:R-:W-:-:S03]  /*2fa40*/  SHF.R.S32.HI R5, RZ, 0x1f, R61 ;  /* 0x0000001fff057819 */ /* 0x020fc6000001143d */
[----:B------:R-:W-:Y:S04]  /*2fa50*/  STL [R1+0x148], R6 ;  /* 0x0001480601007387 */ /* 0x000fe80000100800 */
[----:B------:R-:W5:Y:S04]  /*2fa60*/  LDL R61, [R1+0x72c] ;  /* 0x00072c00013d7983 */ /* 0x000f680000100800 */
[----:B------:R0:W-:Y:S04]  /*2fa70*/  STL [R1+0x150], R5 ;  /* 0x0001500501007387 */ /* 0x0001e80000100800 */
[----:B------:R-:W5:Y:S04]  /*2fa80*/  LDL R12, [R1+0x718] ;  /* 0x00071800010c7983 */ /* 0x000f680000100800 */
[----:B------:R-:W5:Y:S01]  /*2fa90*/  LDL R11, [R1+0x710] ;  /* 0x00071000010b7983 */ /* 0x000f620000100800 */
[----:B0-----:R-:W-:-:S05]  /*2faa0*/  SHF.R.S32.HI R5, RZ, 0x1f, R60 ;  /* 0x0000001fff057819 */ /* 0x001fca000001143c */
[----:B------:R0:W-:Y:S04]  /*2fab0*/  STL [R1+0x154], R5 ;  /* 0x0001540501007387 */ /* 0x0001e80000100800 */
[----:B------:R-:W5:Y:S04]  /*2fac0*/  LDL R10, [R1+0x700] ;  /* 0x00070000010a7983 */ /* 0x000f680000100800 */
[----:B------:R-:W5:Y:S04]  /*2fad0*/  LDL R9, [R1+0x6ec] ;  /* 0x0006ec0001097983 */ /* 0x000f680000100800 */
[----:B------:R-:W5:Y:S04]  /*2fae0*/  LDL R8, [R1+0x6dc] ;  /* 0x0006dc0001087983 */ /* 0x000f680000100800 */
[----:B------:R-:W5:Y:S01]  /*2faf0*/  LDL R60, [R1+0x6d0] ;  /* 0x0006d000013c7983 */ /* 0x000f620000100800 */
[----:B------:R-:W-:-:S03]  /*2fb00*/  SHF.R.S32.HI R6, RZ, 0x1f, R0 ;  /* 0x0000001fff067819 */ /* 0x000fc60000011400 */
[----:B------:R-:W5:Y:S04]  /*2fb10*/  LDL R0, [R1+0x6c4] ;  /* 0x0006c40001007983 */ /* 0x000f680000100800 */
[----:B------:R1:W-:Y:S04]  /*2fb20*/  STL [R1+0x158], R6 ;  /* 0x0001580601007387 */ /* 0x0003e80000100800 */
[----:B------:R-:W5:Y:S01]  /*2fb30*/  LDL R7, [R1+0x6b4] ;  /* 0x0006b40001077983 */ /* 0x000f620000100800 */
[----:B0-----:R-:W-:-:S03]  /*2fb40*/  SHF.R.S32.HI R5, RZ, 0x1f, R2 ;  /* 0x0000001fff057819 */ /* 0x001fc60000011402 */
[----:B------:R-:W5:Y:S04]  /*2fb50*/  LDL R2, [R1+0x6a4] ;  /* 0x0006a40001027983 */ /* 0x000f680000100800 */
[----:B------:R0:W-:Y:S01]  /*2fb60*/  STL [R1+0x15c], R5 ;  /* 0x00015c0501007387 */ /* 0x0001e20000100800 */
[----:B-1----:R-:W-:-:S03]  /*2fb70*/  SHF.R.S32.HI R6, RZ, 0x1f, R53 ;  /* 0x0000001fff067819 */ /* 0x002fc60000011435 */
[----:B------:R-:W5:Y:S04]  /*2fb80*/  LDL R53, [R1+0x684] ;  /* 0x0006840001357983 */ /* 0x000f680000100800 */
[----:B0-----:R-:W5:Y:S04]  /*2fb90*/  LDL R5, [R1+0x694] ;  /* 0x0006940001057983 */ /* 0x001f680000100800 */
[----:B------:R0:W-:Y:S04]  /*2fba0*/  STL [R1+0x160], R6 ;  /* 0x0001600601007387 */ /* 0x0001e80000100800 */
[----:B0-----:R-:W5:Y:S01]  /*2fbb0*/  LDL R6, [R1+0x678] ;  /* 0x0006780001067983 */ /* 0x001f620000100800 */
[----:B--2---:R-:W-:-:S03]  /*2fbc0*/  SHF.R.S32.HI R56, RZ, 0x1f, R54 ;  /* 0x0000001fff387819 */ /* 0x004fc60000011436 */
[----:B------:R-:W2:Y:S04]  /*2fbd0*/  LDL R54, [R1+0x660] ;  /* 0x0006600001367983 */ /* 0x000ea80000100800 */
[----:B------:R0:W-:Y:S04]  /*2fbe0*/  STL [R1+0x164], R56 ;  /* 0x0001643801007387 */ /* 0x0001e80000100800 */
[----:B------:R-:W2:Y:S04]  /*2fbf0*/  LDL R58, [R1+0x654] ;  /* 0x00065400013a7983 */ /* 0x000ea80000100800 */
[----:B0-----:R-:W2:Y:S01]  /*2fc00*/  LDL R56, [R1+0x648] ;  /* 0x0006480001387983 */ /* 0x001ea20000100800 */
[----:B------:R-:W-:-:S05]  /*2fc10*/  SHF.R.S32.HI R57, RZ, 0x1f, R57 ;  /* 0x0000001fff397819 */ /* 0x000fca0000011439 */
[----:B------:R0:W-:Y:S04]  /*2fc20*/  STL [R1+0x168], R57 ;  /* 0x0001683901007387 */ /* 0x0001e80000100800 */
[----:B0-----:R-:W2:Y:S01]  /*2fc30*/  LDL R57, [R1+0x638] ;  /* 0x0006380001397983 */ /* 0x001ea20000100800 */
[----:B------:R-:W-:-:S05]  /*2fc40*/  SHF.R.S32.HI R14, RZ, 0x1f, R14 ;  /* 0x0000001fff0e7819 */ /* 0x000fca000001140e */
[----:B------:R3:W-:Y:S01]  /*2fc50*/  STL [R1+0x16c], R14 ;  /* 0x00016c0e01007387 */ /* 0x0007e20000100800 */
[----:B------:R-:W-:-:S05]  /*2fc60*/  SHF.R.S32.HI R4, RZ, 0x1f, R4 ;  /* 0x0000001fff047819 */ /* 0x000fca0000011404 */
[----:B------:R0:W-:Y:S01]  /*2fc70*/  STL [R1+0x170], R4 ;  /* 0x0001700401007387 */ /* 0x0001e20000100800 */
[----:B---3--:R-:W-:Y:S02]  /*2fc80*/  SHF.R.S32.HI R14, RZ, 0x1f, R59 ;  /* 0x0000001fff0e7819 */ /* 0x008fe4000001143b */
[----:B------:R-:W-:Y:S01]  /*2fc90*/  SHF.R.S32.HI R3, RZ, 0x1f, R3 ;  /* 0x0000001fff037819 */ /* 0x000fe20000011403 */
[----:B0-----:R-:W3:Y:S04]  /*2fca0*/  LDL R4, [R1+0x62c] ;  /* 0x00062c0001047983 */ /* 0x001ee80000100800 */
[----:B------:R0:W-:Y:S04]  /*2fcb0*/  STL [R1+0x174], R3 ;  /* 0x0001740301007387 */ /* 0x0001e80000100800 */
[----:B0-----:R-:W3:Y:S04]  /*2fcc0*/  LDL R3, [R1+0x618] ;  /* 0x0006180001037983 */ /* 0x001ee80000100800 */
[----:B------:R5:W-:Y:S04]  /*2fcd0*/  STL [R1+0x178], R14 ;  /* 0x0001780e01007387 */ /* 0x000be80000100800 */
[----:B------:R-:W3:Y:S01]  /*2fce0*/  LDL R59, [R1+0x60c] ;  /* 0x00060c00013b7983 */ /* 0x000ee20000100800 */
[----:B----4-:R-:W-:-:S02]  /*2fcf0*/  SHF.R.S32.HI R13, RZ, 0x1f, R13 ;  /* 0x0000001fff0d7819 */ /* 0x010fc4000001140d */
[----:B-----5:R-:W-:Y:S02]  /*2fd00*/  SHF.R.S32.HI R14, RZ, 0x1f, R61 ;  /* 0x0000001fff0e7819 */ /* 0x020fe4000001143d */
[----:B------:R-:W4:Y:S04]  /*2fd10*/  LDL R61, [R1+0x5fc] ;  /* 0x0005fc00013d7983 */ /* 0x000f280000100800 */
        /* <DEDUP_REMOVED lines=14> */
[----:B------:R-:W-:Y:S01]  /*2fe00*/  STL [R1+0x198], R9 ;  /* 0x0001980901007387 */ /* 0x000fe20000100800 */
[----:B------:R-:W-:-:S02]  /*2fe10*/  SHF.R.S32.HI R7, RZ, 0x1f, R7 ;  /* 0x0000001fff077819 */ /* 0x000fc40000011407 */
[----:B0-----:R-:W-:Y:S02]  /*2fe20*/  SHF.R.S32.HI R8, RZ, 0x1f, R0 ;  /* 0x0000001fff087819 */ /* 0x001fe40000011400 */
[----:B------:R-:W5:Y:S04]  /*2fe30*/  LDL R0, [R1+0x5e0] ;  /* 0x0005e00001007983 */ /* 0x000f680000100800 */
[----:B------:R0:W-:Y:S02]  /*2fe40*/  STL [R1+0x19c], R8 ;  /* 0x00019c0801007387 */ /* 0x0001e40000100800 */
[----:B0-----:R-:W-:Y:S02]  /*2fe50*/  SHF.R.S32.HI R8, RZ, 0x1f, R2 ;  /* 0x0000001fff087819 */ /* 0x001fe40000011402 */
[----:B------:R-:W5:Y:S04]  /*2fe60*/  LDL R2, [R1+0x5d8] ;  /* 0x0005d80001027983 */ /* 0x000f680000100800 */
[----:B------:R0:W-:Y:S04]  /*2fe70*/  STL [R1+0x1a0], R7 ;  /* 0x0001a00701007387 */ /* 0x0001e80000100800 */
[----:B------:R-:W-:Y:S01]  /*2fe80*/  STL [R1+0x1a4], R8 ;  /* 0x0001a40801007387 */ /* 0x000fe20000100800 */
[----:B0-----:R-:W-:-:S02]  /*2fe90*/  SHF.R.S32.HI R7, RZ, 0x1f, R5 ;  /* 0x0000001fff077819 */ /* 0x001fc40000011405 */
[----:B------:R-:W-:Y:S02]  /*2fea0*/  SHF.R.S32.HI R5, RZ, 0x1f, R53 ;  /* 0x0000001fff057819 */ /* 0x000fe40000011435 */
[----:B------:R-:W5:Y:S04]  /*2feb0*/  LDL R53, [R1+0x5d0] ;  /* 0x0005d00001357983 */ /* 0x000f680000100800 */
[----:B------:R-:W-:Y:S04]  /*2fec0*/  STL [R1+0x1a8], R7 ;  /* 0x0001a80701007387 */ /* 0x000fe80000100800 */
[----:B------:R2:W-:Y:S02]  /*2fed0*/  STL [R1+0x1ac], R5 ;  /* 0x0001ac0501007387 */ /* 0x0005e40000100800 */
[----:B--2---:R-:W-:-:S02]  /*2fee0*/  SHF.R.S32.HI R5, RZ, 0x1f, R54 ;  /* 0x0000001fff057819 */ /* 0x004fc40000011436 */
[----:B------:R-:W2:Y:S01]  /*2fef0*/  LDL R54, [R1+0x5cc] ;  /* 0x0005cc0001367983 */ /* 0x000ea20000100800 */
[----:B------:R-:W-:Y:S02]  /*2ff00*/  SHF.R.S32.HI R6, RZ, 0x1f, R6 ;  /* 0x0000001fff067819 */ /* 0x000fe40000011406 */
[----:B------:R-:W-:-:S03]  /*2ff10*/  SHF.R.S32.HI R7, RZ, 0x1f, R58 ;  /* 0x0000001fff077819 */ /* 0x000fc6000001143a */
[----:B------:R0:W-:Y:S04]  /*2ff20*/  STL [R1+0x1b0], R6 ;  /* 0x0001b00601007387 */ /* 0x0001e80000100800 */
[----:B------:R1:W-:Y:S01]  /*2ff30*/  STL [R1+0x1b4], R5 ;  /* 0x0001b40501007387 */ /* 0x0003e20000100800 */
[----:B0-----:R-:W-:-:S03]  /*2ff40*/  SHF.R.S32.HI R6, RZ, 0x1f, R56 ;  /* 0x0000001fff067819 */ /* 0x001fc60000011438 */
[----:B------:R-:W-:Y:S04]  /*2ff50*/  STL [R1+0x1b8], R7 ;  /* 0x0001b80701007387 */ /* 0x000fe80000100800 */
[----:B------:R-:W2:Y:S04]  /*2ff60*/  LDL R14, [R1+0x5c8] ;  /* 0x0005c800010e7983 */ /* 0x000ea80000100800 */
[----:B------:R-:W-:Y:S04]  /*2ff70*/  STL [R1+0x1bc], R6 ;  /* 0x0001bc0601007387 */ /* 0x000fe80000100800 */
[----:B------:R-:W2:Y:S01]  /*2ff80*/  LDL R58, [R1+0x5c4] ;  /* 0x0005c400013a7983 */ /* 0x000ea20000100800 */
[----:B-1----:R-:W-:-:S05]  /*2ff90*/  SHF.R.S32.HI R5, RZ, 0x1f, R57 ;  /* 0x0000001fff057819 */ /* 0x002fca0000011439 */
[----:B------:R3:W-:Y:S04]  /*2ffa0*/  STL [R1+0x1c0], R5 ;  /* 0x0001c00501007387 */ /* 0x0007e80000100800 */
[----:B------:R-:W2:Y:S04]  /*2ffb0*/  LDL R56, [R1+0x5c0] ;  /* 0x0005c00001387983 */ /* 0x000ea80000100800 */
[----:B------:R-:W2:Y:S01]  /*2ffc0*/  LDL R57, [R1+0x5bc] ;  /* 0x0005bc0001397983 */ /* 0x000ea20000100800 */
[----:B---3--:R-:W-:-:S05]  /*2ffd0*/  SHF.R.S32.HI R5, RZ, 0x1f, R4 ;  /* 0x0000001fff057819 */ /* 0x008fca0000011404 */
[----:B------:R-:W-:Y:S04]  /*2ffe0*/  STL [R1+0x1c4], R5 ;  /* 0x0001c40501007387 */ /* 0x000fe80000100800 */
[----:B------:R-:W3:Y:S01]  /*2fff0*/  LDL R13, [R1+0x5b0] ;  /* 0x0005b000010d7983 */ /* 0x000ee20000100800 */
[----:B------:R-:W-:-:S05]  /*30000*/  SHF.R.S32.HI R4, RZ, 0x1f, R3 ;  /* 0x0000001fff047819 */ /* 0x000fca0000011403 */
[----:B------:R-:W-:Y:S01]  /*30010*/  STL [R1+0x1c8], R4 ;  /* 0x0001c80401007387 */ /* 0x000fe20000100800 */
[----:B------:R-:W-:-:S03]  /*30020*/  SHF.R.S32.HI R3, RZ, 0x1f, R59 ;  /* 0x0000001fff037819 */ /* 0x000fc6000001143b */
[----:B------:R-:W3:Y:S04]  /*30030*/  LDL R59, [R1+0x5ac] ;  /* 0x0005ac00013b7983 */ /* 0x000ee80000100800 */
[----:B------:R4:W-:Y:S04]  /*30040*/  STL [R1+0x1cc], R3 ;  /* 0x0001cc0301007387 */ /* 0x0009e80000100800 */
[----:B------:R-:W3:Y:S04]  /*30050*/  LDL R12, [R1+0x5a8] ;  /* 0x0005a800010c7983 */ /* 0x000ee80000100800 */
[----:B------:R-:W3:Y:S01]  /*30060*/  LDL R11, [R1+0x5a4] ;  /* 0x0005a400010b7983 */ /* 0x000ee20000100800 */
[----:B----4-:R-:W-:-:S05]  /*30070*/  SHF.R.S32.HI R3, RZ, 0x1f, R61 ;  /* 0x0000001fff037819 */ /* 0x010fca000001143d */
[----:B------:R0:W-:Y:S04]  /*30080*/  STL [R1+0x1d0], R3 ;  /* 0x0001d00301007387 */ /* 0x0001e80000100800 */
[----:B------:R-:W4:Y:S04]  /*30090*/  LDL R10, [R1+0x5a0] ;  /* 0x0005a000010a7983 */ /* 0x000f280000100800 */
[----:B------:R-:W4:Y:S04]  /*300a0*/  LDL R9, [R1+0x59c] ;  /* 0x00059c0001097983 */ /* 0x000f280000100800 */
[----:B------:R-:W4:Y:S04]  /*300b0*/  LDL R8, [R1+0x598] ;  /* 0x0005980001087983 */ /* 0x000f280000100800 */
[----:B------:R-:W4:Y:S01]  /*300c0*/  LDL R61, [R1+0x594] ;  /* 0x00059400013d7983 */ /* 0x000f220000100800 */
[----:B-----5:R-:W-:-:S03]  /*300d0*/  SHF.R.S32.HI R4, RZ, 0x1f, R60 ;  /* 0x0000001fff047819 */ /* 0x020fc6000001143c */
[----:B------:R-:W5:Y:S04]  /*300e0*/  LDL R60, [R1+0x590] ;  /* 0x00059000013c7983 */ /* 0x000f680000100800 */
[----:B------:R-:W-:Y:S04]  /*300f0*/  STL [R1+0x1d4], R4 ;  /* 0x0001d40401007387 */ /* 0x000fe80000100800 */
[----:B------:R-:W5:Y:S01]  /*30100*/  LDL R7, [R1+0x588] ;  /* 0x0005880001077983 */ /* 0x000f620000100800 */
[----:B0-----:R-:W-:-:S03]  /*30110*/  SHF.R.S32.HI R3, RZ, 0x1f, R0 ;  /* 0x0000001fff037819 */ /* 0x001fc60000011400 */
[----:B------:R-:W5:Y:S04]  /*30120*/  LDL R0, [R1+0x584] ;  /* 0x0005840001007983 */ /* 0x000f680000100800 */
[----:B------:R0:W-:Y:S04]  /*30130*/  STL [R1+0x1d8], R3 ;  /* 0x0001d80301007387 */ /* 0x0001e80000100800 */
        /* <DEDUP_REMOVED lines=8> */
[----:B------:R-:W5:Y:S04]  /*301c0*/  LDL R4, [R1+0x570] ;  /* 0x0005700001047983 */ /* 0x000f680000100800 */
[----:B0-----:R-:W5:Y:S01]  /*301d0*/  LDL R3, [R1+0x56c] ;  /* 0x00056c0001037983 */ /* 0x001f620000100800 */
[----:B--2---:R-:W-:-:S05]  /*301e0*/  SHF.R.S32.HI R54, RZ, 0x1f, R54 ;  /* 0x0000001fff367819 */ /* 0x004fca0000011436 */
[----:B------:R0:W-:Y:S04]  /*301f0*/  STL [R1+0x1e4], R54 ;  /* 0x0001e43601007387 */ /* 0x0001e80000100800 */
[----:B0-----:R-:W2:Y:S01]  /*30200*/  LDL R54, [R1+0x568] ;  /* 0x0005680001367983 */ /* 0x001ea20000100800 */
[----:B------:R-:W-:Y:S02]  /*30210*/  SHF.R.S32.HI R14, RZ, 0x1f, R14 ;  /* 0x0000001fff0e7819 */ /* 0x000fe4000001140e */
[----:B------:R-:W-:-:S03]  /*30220*/  SHF.R.S32.HI R58, RZ, 0x1f, R58 ;  /* 0x0000001fff3a7819 */ /* 0x000fc6000001143a */
[----:B------:R0:W-:Y:S04]  /*30230*/  STL [R1+0x1e8], R14 ;  /* 0x0001e80e01007387 */ /* 0x0001e80000100800 */
[----:B------:R1:W-:Y:S01]  /*30240*/  STL [R1+0x1ec], R58 ;  /* 0x0001ec3a01007387 */ /* 0x0003e20000100800 */
[----:B------:R-:W-:Y:S02]  /*30250*/  SHF.R.S32.HI R56, RZ, 0x1f, R56 ;  /* 0x0000001fff387819 */ /* 0x000fe40000011438 */
[----:B0-----:R-:W-:Y:S01]  /*30260*/  SHF.R.S32.HI R14, RZ, 0x1f, R57 ;  /* 0x0000001fff0e7819 */ /* 0x001fe20000011439 */
[----:B-1----:R-:W2:Y:S04]  /*30270*/  LDL R58, [R1+0x564] ;  /* 0x00056400013a7983 */ /* 0x002ea80000100800 */
[----:B------:R0:W-:Y:S04]  /*30280*/  STL [R1+0x1f0], R56 ;  /* 0x0001f03801007387 */ /* 0x0001e80000100800 */
[----:B0-----:R-:W2:Y:S04]  /*30290*/  LDL R56, [R1+0x560] ;  /* 0x0005600001387983 */ /* 0x001ea80000100800 */
[----:B------:R0:W-:Y:S04]  /*302a0*/  STL [R1+0x1f4], R14 ;  /* 0x0001f40e01007387 */ /* 0x0001e80000100800 */
[----:B------:R-:W2:Y:S01]  /*302b0*/  LDL R57, [R1+0x55c] ;  /* 0x00055c0001397983 */ /* 0x000ea20000100800 */
[----:B---3--:R-:W-:-:S02]  /*302c0*/  SHF.R.S32.HI R13, RZ, 0x1f, R13 ;  /* 0x0000001fff0d7819 */ /* 0x008fc4000001140d */
[----:B0-----:R-:W-:Y:S02]  /*302d0*/  SHF.R.S32.HI R14, RZ, 0x1f, R59 ;  /* 0x0000001fff0e7819 */ /* 0x001fe4000001143b */
[----:B------:R-:W3:Y:S04]  /*302e0*/  LDL R59, [R1+0x558] ;  /* 0x00055800013b7983 */ /* 0x000ee80000100800 */
[----:B------:R0:W-:Y:S04]  /*302f0*/  STL [R1+0x1f8], R13 ;  /* 0x0001f80d01007387 */ /* 0x0001e80000100800 */
[----:B------:R-:W-:Y:S01]  /*30300*/  STL [R1+0x1fc], R14 ;  /* 0x0001fc0e01007387 */ /* 0x000fe20000100800 */
[----:B0-----:R-:W-:-:S02]  /*30310*/  SHF.R.S32.HI R13, RZ, 0x1f, R12 ;  /* 0x0000001fff0d7819 */ /* 0x001fc4000001140c */
[----:B------:R-:W-:Y:S02]  /*30320*/  SHF.R.S32.HI R12, RZ, 0x1f, R11 ;  /* 0x0000001fff0c7819 */ /* 0x000fe4000001140b */
[----:B----4-:R-:W-:Y:S01]  /*30330*/  SHF.R.S32.HI R11, RZ, 0x1f, R10 ;  /* 0x0000001fff0b7819 */ /* 0x010fe2000001140a */
[----:B------:R-:W-:Y:S01]  /*30340*/  STL [R1+0x200], R13 ;  /* 0x0002000d01007387 */ /* 0x000fe20000100800 */
[----:B------:R-:W-:-:S03]  /*30350*/  SHF.R.S32.HI R10, RZ, 0x1f, R9 ;  /* 0x0000001fff0a7819 */ /* 0x000fc60000011409 */
[----:B------:R-:W-:Y:S01]  /*30360*/  STL [R1+0x204], R12 ;  /* 0x0002040c01007387 */ /* 0x000fe20000100800 */
[----:B------:R-:W-:-:S03]  /*30370*/  SHF.R.S32.HI R9, RZ, 0x1f, R8 ;  /* 0x0000001fff097819 */ /* 0x000fc60000011408 */
[----:B------:R-:W-:Y:S01]  /*30380*/  STL [R1+0x208], R11 ;  /* 0x0002080b01007387 */ /* 0x000fe20000100800 */
[----:B------:R-:W-:-:S03]  /*30390*/  SHF.R.S32.HI R8, RZ, 0x1f, R61 ;  /* 0x0000001fff087819 */ /* 0x000fc6000001143d */
[----:B------:R-:W-:Y:S04]  /*303a0*/  STL [R1+0x20c], R10 ;  /* 0x00020c0a01007387 */ /* 0x000fe80000100800 */
[----:B------:R-:W4:Y:S04]  /*303b0*/  LDL R61, [R1+0x554] ;  /* 0x00055400013d7983 */ /* 0x000f280000100800 */
[----:B------:R5:W-:Y:S04]  /*303c0*/  STL [R1+0x210], R9 ;  /* 0x0002100901007387 */ /* 0x000be80000100800 */
[----:B------:R0:W-:Y:S01]  /*303d0*/  STL [R1+0x214], R8 ;  /* 0x0002140801007387 */ /* 0x0001e20000100800 */
[----:B-----5:R-:W-:-:S03]  /*303e0*/  SHF.R.S32.HI R9, RZ, 0x1f, R60 ;  /* 0x0000001fff097819 */ /* 0x020fc6000001143c */
[----:B------:R-:W5:Y:S01]  /*303f0*/  LDL R60, [R1+0x550] ;  /* 0x00055000013c7983 */ /* 0x000f620000100800 */
[----:B0-----:R-:W-:-:S03]  /*30400*/  SHF.R.S32.HI R8, RZ, 0x1f, R7 ;  /* 0x0000001fff087819 */ /* 0x001fc60000011407 */
[----:B------:R-:W-:Y:S01]  /*30410*/  STL [R1+0x218], R9 ;  /* 0x0002180901007387 */ /* 0x000fe20000100800 */
[----:B------:R-:W-:-:S03]  /*30420*/  SHF.R.S32.HI R7, RZ, 0x1f, R0 ;  /* 0x0000001fff077819 */ /* 0x000fc60000011400 */
[----:B------:R-:W5:Y:S04]  /*30430*/  LDL R0, [R1+0x54c] ;  /* 0x00054c0001007983 */ /* 0x000f680000100800 */
[----:B------:R-:W-:Y:S01]  /*30440*/  STL [R1+0x21c], R8 ;  /* 0x00021c0801007387 */ /* 0x000fe20000100800 */
[----:B------:R-:W-:-:S03]  /*30450*/  SHF.R.S32.HI R5, RZ, 0x1f, R5 ;  /* 0x0000001fff057819 */ /* 0x000fc60000011405 */
        /* <DEDUP_REMOVED lines=8> */
[----:B------:R0:W-:Y:S04]  /*304e0*/  STL [R1+0x230], R5 ;  /* 0x0002300501007387 */ /* 0x0001e80000100800 */
[----:B------:R-:W-:Y:S01]  /*304f0*/  STL [R1+0x234], R6 ;  /* 0x0002340601007387 */ /* 0x000fe20000100800 */
[----:B0-----:R-:W-:-:S02]  /*30500*/  SHF.R.S32.HI R5, RZ, 0x1f, R4 ;  /* 0x0000001fff057819 */ /* 0x001fc40000011404 */
[----:B------:R-:W-:-:S03]  /*30510*/  SHF.R.S32.HI R4, RZ, 0x1f, R3 ;  /* 0x0000001fff047819 */ /* 0x000fc60000011403 */
[----:B------:R-:W-:Y:S04]  /*30520*/  STL [R1+0x238], R5 ;  /* 0x0002380501007387 */ /* 0x000fe80000100800 */
[----:B------:R-:W5:Y:S04]  /*30530*/  LDL R14, [R1+0x540] ;  /* 0x00054000010e7983 */ /* 0x000f680000100800 */
[----:B------:R0:W-:Y:S04]  /*30540*/  STL [R1+0x23c], R4 ;  /* 0x00023c0401007387 */ /* 0x0001e80000100800 */
[----:B0-----:R-:W5:Y:S01]  /*30550*/  LDL R4, [R1+0x53c] ;  /* 0x00053c0001047983 */ /* 0x001f620000100800 */
[----:B--2---:R-:W-:-:S05]  /*30560*/  SHF.R.S32.HI R3, RZ, 0x1f, R54 ;  /* 0x0000001fff037819 */ /* 0x004fca0000011436 */
[----:B------:R0:W-:Y:S04]  /*30570*/  STL [R1+0x240], R3 ;  /* 0x0002400301007387 */ /* 0x0001e80000100800 */
[----:B------:R-:W2:Y:S04]  /*30580*/  LDL R54, [R1+0x534] ;  /* 0x0005340001367983 */ /* 0x000ea80000100800 */
[----:B0-----:R-:W2:Y:S01]  /*30590*/  LDL R3, [R1+0x538] ;  /* 0x0005380001037983 */ /* 0x001ea20000100800 */
[----:B------:R-:W-:-:S05]  /*305a0*/  SHF.R.S32.HI R7, RZ, 0x1f, R58 ;  /* 0x0000001fff077819 */ /* 0x000fca000001143a */
[----:B------:R-:W-:Y:S04]  /*305b0*/  STL [R1+0x244], R7 ;  /* 0x0002440701007387 */ /* 0x000fe80000100800 */
[----:B------:R-:W2:Y:S01]  /*305c0*/  LDL R13, [R1+0x530] ;  /* 0x00053000010d7983 */ /* 0x000ea20000100800 */
[----:B------:R-:W-:-:S05]  /*305d0*/  SHF.R.S32.HI R6, RZ, 0x1f, R56 ;  /* 0x0000001fff067819 */ /* 0x000fca0000011438 */
[----:B------:R-:W-:Y:S01]  /*305e0*/  STL [R1+0x248], R6 ;  /* 0x0002480601007387 */ /* 0x000fe20000100800 */
[----:B------:R-:W-:-:S03]  /*305f0*/  SHF.R.S32.HI R5, RZ, 0x1f, R57 ;  /* 0x0000001fff057819 */ /* 0x000fc60000011439 */
[----:B------:R-:W2:Y:S04]  /*30600*/  LDL R57, [R1+0x52c] ;  /* 0x00052c0001397983 */ /* 0x000ea80000100800 */
[----:B------:R3:W-:Y:S04]  /*30610*/  STL [R1+0x24c], R5 ;  /* 0x00024c0501007387 */ /* 0x0007e80000100800 */
[----:B------:R-:W2:Y:S04]  /*30620*/  LDL R12, [R1+0x528] ;  /* 0x00052800010c7983 */ /* 0x000ea80000100800 */
[----:B------:R-:W2:Y:S01]  /*30630*/  LDL R11, [R1+0x524] ;  /* 0x00052400010b7983 */ /* 0x000ea20000100800 */
[----:B---3--:R-:W-:-:S05]  /*30640*/  SHF.R.S32.HI R5, RZ, 0x1f, R59 ;  /* 0x0000001fff057819 */ /* 0x008fca000001143b */
[----:B------:R5:W-:Y:S04]  /*30650*/  STL [R1+0x250], R5 ;  /* 0x0002500501007387 */ /* 0x000be80000100800 */
[----:B------:R-:W3:Y:S04]  /*30660*/  LDL R10, [R1+0x520] ;  /* 0x00052000010a7983 */ /* 0x000ee80000100800 */
[----:B------:R-:W3:Y:S04]  /*30670*/  LDL R9, [R1+0x51c] ;  /* 0x00051c0001097983 */ /* 0x000ee80000100800 */
[----:B------:R-:W3:Y:S04]  /*30680*/  LDL R8, [R1+0x518] ;  /* 0x0005180001087983 */ /* 0x000ee80000100800 */
[----:B------:R-:W3:Y:S01]  /*30690*/  LDL R59, [R1+0x514] ;  /* 0x00051400013b7983 */ /* 0x000ee20000100800 */
[----:B----4-:R-:W-:-:S03]  /*306a0*/  SHF.R.S32.HI R6, RZ, 0x1f, R61 ;  /* 0x0000001fff067819 */ /* 0x010fc6000001143d */
[----:B------:R-:W4:Y:S04]  /*306b0*/  LDL R61, [R1+0x510] ;  /* 0x00051000013d7983 */ /* 0x000f280000100800 */
[----:B------:R0:W-:Y:S04]  /*306c0*/  STL [R1+0x254], R6 ;  /* 0x0002540601007387 */ /* 0x0001e80000100800 */
[----:B------:R-:W4:Y:S01]  /*306d0*/  LDL R7, [R1+0x50c] ;  /* 0x00050c0001077983 */ /* 0x000f220000100800 */
[----:B-----5:R-:W-:-:S03]  /*306e0*/  SHF.R.S32.HI R5, RZ, 0x1f, R60 ;  /* 0x0000001fff057819 */ /* 0x020fc6000001143c */
[----:B------:R-:W5:Y:S04]  /*306f0*/  LDL R60, [R1+0x508] ;  /* 0x00050800013c7983 */ /* 0x000f680000100800 */
[----:B------:R1:W-:Y:S01]  /*30700*/  STL [R1+0x258], R5 ;  /* 0x0002580501007387 */ /* 0x0003e20000100800 */
[----:B0-----:R-:W-:-:S03]  /*30710*/  SHF.R.S32.HI R6, RZ, 0x1f, R0 ;  /* 0x0000001fff067819 */ /* 0x001fc60000011400 */
[----:B------:R-:W5:Y:S04]  /*30720*/  LDL R0, [R1+0x500] ;  /* 0x0005000001007983 */ /* 0x000f680000100800 */
[----:B-1----:R-:W5:Y:S04]  /*30730*/  LDL R5, [R1+0x504] ;  /* 0x0005040001057983 */ /* 0x002f680000100800 */
[----:B------:R0:W-:Y:S01]  /*30740*/  STL [R1+0x25c], R6 ;  /* 0x00025c0601007387 */ /* 0x0001e20000100800 */
[----:B------:R-:W-:-:S03]  /*30750*/  SHF.R.S32.HI R56, RZ, 0x1f, R2 ;  /* 0x0000001fff387819 */ /* 0x000fc60000011402 */
[----:B------:R-:W5:Y:S04]  /*30760*/  LDL R2, [R1+0x4f8] ;  /* 0x0004f80001027983 */ /* 0x000f680000100800 */
[----:B0-----:R-:W5:Y:S04]  /*30770*/  LDL R6, [R1+0x4fc] ;  /* 0x0004fc0001067983 */ /* 0x001f680000100800 */
[----:B------:R0:W-:Y:S04]  /*30780*/  STL [R1+0x260], R56 ;  /* 0x0002603801007387 */ /* 0x0001e80000100800 */
[----:B------:R-:W5:Y:S01]  /*30790*/  LDL R58, [R1+0x4f4] ;  /* 0x0004f400013a7983 */ /* 0x000f620000100800 */
[----:B------:R-:W-:-:S03]  /*307a0*/  SHF.R.S32.HI R53, RZ, 0x1f, R53 ;  /* 0x0000001fff357819 */ /* 0x000fc60000011435 */
[----:B0-----:R-:W5:Y:S04]  /*307b0*/  LDL R56, [R1+0x4f0] ;  /* 0x0004f00001387983 */ /* 0x001f680000100800 */
[----:B------:R0:W-:Y:S04]  /*307c0*/  STL [R1+0x264], R53 ;  /* 0x0002643501007387 */ /* 0x0001e80000100800 */
[----:B0-----:R-:W5:Y:S01]  /*307d0*/  LDL R53, [R1+0x4ec] ;  /* 0x0004ec0001357983 */ /* 0x001f620000100800 */
[----:B------:R-:W-:-:S05]  /*307e0*/  SHF.R.S32.HI R14, RZ, 0x1f, R14 ;  /* 0x0000001fff0e7819 */ /* 0x000fca000001140e */
[----:B------:R-:W-:Y:S01]  /*307f0*/  STL [R1+0x268], R14 ;  /* 0x0002680e01007387 */ /* 0x000fe20000100800 */
[----:B------:R-:W-:-:S05]  /*30800*/  SHF.R.S32.HI R4, RZ, 0x1f, R4 ;  /* 0x0000001fff047819 */ /* 0x000fca0000011404 */
[----:B------:R0:W-:Y:S04]  /*30810*/  STL [R1+0x26c], R4 ;  /* 0x00026c0401007387 */ /* 0x0001e80000100800 */
[----:B0-----:R-:W5:Y:S01]  /*30820*/  LDL R4, [R1+0x4e8] ;  /* 0x0004e80001047983 */ /* 0x001f620000100800 */
[----:B--2---:R-:W-:Y:S02]  /*30830*/  SHF.R.S32.HI R14, RZ, 0x1f, R54 ;  /* 0x0000001fff0e7819 */ /* 0x004fe40000011436 */
[----:B------:R-:W-:-:S05]  /*30840*/  SHF.R.S32.HI R3, RZ, 0x1f, R3 ;  /* 0x0000001fff037819 */ /* 0x000fca0000011403 */
[----:B------:R0:W-:Y:S04]  /*30850*/  STL [R1+0x270], R3 ;  /* 0x0002700301007387 */ /* 0x0001e80000100800 */
[----:B0-----:R-:W2:Y:S04]  /*30860*/  LDL R3, [R1+0x4e4] ;  /* 0x0004e40001037983 */ /* 0x001ea80000100800 */
[----:B------:R0:W-:Y:S04]  /*30870*/  STL [R1+0x274], R14 ;  /* 0x0002740e01007387 */ /* 0x0001e80000100800 */
[----:B------:R-:W2:Y:S01]  /*30880*/  LDL R54, [R1+0x4e0] ;  /* 0x0004e00001367983 */ /* 0x000ea20000100800 */
[----:B------:R-:W-:-:S02]  /*30890*/  SHF.R.S32.HI R13, RZ, 0x1f, R13 ;  /* 0x0000001fff0d7819 */ /* 0x000fc4000001140d */
[----:B0-----:R-:W-:Y:S02]  /*308a0*/  SHF.R.S32.HI R14, RZ, 0x1f, R57 ;  /* 0x0000001fff0e7819 */ /* 0x001fe40000011439 */
[----:B------:R-:W2:Y:S04]  /*308b0*/  LDL R57, [R1+0x4dc] ;  /* 0x0004dc0001397983 */ /* 0x000ea80000100800 */
[----:B------:R0:W-:Y:S04]  /*308c0*/  STL [R1+0x278], R13 ;  /* 0x0002780d01007387 */ /* 0x0001e80000100800 */
[----:B------:R-:W-:Y:S01]  /*308d0*/  STL [R1+0x27c], R14 ;  /* 0x00027c0e01007387 */ /* 0x000fe20000100800 */
[----:B0-----:R-:W-:-:S02]  /*308e0*/  SHF.R.S32.HI R13, RZ, 0x1f, R12 ;  /* 0x0000001fff0d7819 */ /* 0x001fc4000001140c */
[----:B------:R-:W-:-:S03]  /*308f0*/  SHF.R.S32.HI R12, RZ, 0x1f, R11 ;  /* 0x0000001fff0c7819 */ /* 0x000fc6000001140b */
[----:B------:R-:W-:Y:S04]  /*30900*/  STL [R1+0x280], R13 ;  /* 0x0002800d01007387 */ /* 0x000fe80000100800 */
[----:B------:R-:W-:Y:S01]  /*30910*/  STL [R1+0x284], R12 ;  /* 0x0002840c01007387 */ /* 0x000fe20000100800 */
[----:B---3--:R-:W-:Y:S02]  /*30920*/  SHF.R.S32.HI R11, RZ, 0x1f, R10 ;  /* 0x0000001fff0b7819 */ /* 0x008fe4000001140a */
[----:B------:R-:W-:-:S03]  /*30930*/  SHF.R.S32.HI R10, RZ, 0x1f, R9 ;  /* 0x0000001fff0a7819 */ /* 0x000fc60000011409 */
[----:B------:R-:W-:Y:S01]  /*30940*/  STL [R1+0x288], R11 ;  /* 0x0002880b01007387 */ /* 0x000fe20000100800 */
[----:B------:R-:W-:-:S03]  /*30950*/  SHF.R.S32.HI R8, RZ, 0x1f, R8 ;  /* 0x0000001fff087819 */ /* 0x000fc60000011408 */
[----:B------:R-:W-:Y:S01]  /*30960*/  STL [R1+0x28c], R10 ;  /* 0x00028c0a01007387 */ /* 0x000fe20000100800 */
[----:B------:R-:W-:-:S03]  /*30970*/  SHF.R.S32.HI R9, RZ, 0x1f, R59 ;  /* 0x0000001fff097819 */ /* 0x000fc6000001143b */
[----:B------:R-:W3:Y:S04]  /*30980*/  LDL R59, [R1+0x4d8] ;  /* 0x0004d800013b7983 */ /* 0x000ee80000100800 */
[----:B------:R4:W-:Y:S04]  /*30990*/  STL [R1+0x290], R8 ;  /* 0x0002900801007387 */ /* 0x0009e80000100800 */
[----:B------:R-:W-:Y:S01]  /*309a0*/  STL [R1+0x294], R9 ;  /* 0x0002940901007387 */ /* 0x000fe20000100800 */
[----:B----4-:R-:W-:-:S03]  /*309b0*/  SHF.R.S32.HI R8, RZ, 0x1f, R61 ;  /* 0x0000001fff087819 */ /* 0x010fc6000001143d */
[----:B------:R-:W4:Y:S04]  /*309c0*/  LDL R61, [R1+0x4d4] ;  /* 0x0004d400013d7983 */ /* 0x000f280000100800 */
[----:B------:R5:W-:Y:S01]  /*309d0*/  STL [R1+0x298], R8 ;  /* 0x0002980801007387 */ /* 0x000be20000100800 */
[----:B------:R-:W-:Y:S02]  /*309e0*/  SHF.R.S32.HI R7, RZ, 0x1f, R7 ;  /* 0x0000001fff077819 */ /* 0x000fe40000011407 */
[----:B-----5:R-:W-:Y:S02]  /*309f0*/  SHF.R.S32.HI R8, RZ, 0x1f, R60 ;  /* 0x0000001fff087819 */ /* 0x020fe4000001143c */
[----:B------:R-:W5:Y:S04]  /*30a00*/  LDL R60, [R1+0x4d0] ;  /* 0x0004d000013c7983 */ /* 0x000f680000100800 */
[----:B------:R0:W-:Y:S04]  /*30a10*/  STL [R1+0x29c], R7 ;  /* 0x00029c0701007387 */ /* 0x0001e80000100800 */
[----:B------:R-:W-:Y:S01]  /*30a20*/  STL [R1+0x2a0], R8 ;  /* 0x0002a00801007387 */ /* 0x000fe20000100800 */
[----:B0-----:R-:W-:-:S02]  /*30a30*/  SHF.R.S32.HI R7, RZ, 0x1f, R5 ;  /* 0x0000001fff077819 */ /* 0x001fc40000011405 */
[----:B------:R-:W-:Y:S02]  /*30a40*/  SHF.R.S32.HI R5, RZ, 0x1f, R0 ;  /* 0x0000001fff057819 */ /* 0x000fe40000011400 */
[----:B------:R-:W5:Y:S04]  /*30a50*/  LDL R0, [R1+0x4cc] ;  /* 0x0004cc0001007983 */ /* 0x000f680000100800 */
[----:B------:R-:W-:Y:S04]  /*30a60*/  STL [R1+0x2a4], R7 ;  /* 0x0002a40701007387 */ /* 0x000fe80000100800 */
[----:B------:R0:W-:Y:S01]  /*30a70*/  STL [R1+0x2a8], R5 ;  /* 0x0002a80501007387 */ /* 0x0001e20000100800 */
[----:B------:R-:W-:-:S02]  /*30a80*/  SHF.R.S32.HI R6, RZ, 0x1f, R6 ;  /* 0x0000001fff067819 */ /* 0x000fc40000011406 */
[----:B0-----:R-:W-:Y:S02]  /*30a90*/  SHF.R.S32.HI R5, RZ, 0x1f, R2 ;  /* 0x0000001fff057819 */ /* 0x001fe40000011402 */
[----:B------:R-:W5:Y:S01]  /*30aa0*/  LDL R2, [R1+0x4c8] ;  /* 0x0004c80001027983 */ /* 0x000f620000100800 */
[----:B------:R-:W-:-:S03]  /*30ab0*/  SHF.R.S32.HI R7, RZ, 0x1f, R58 ;  /* 0x0000001fff077819 */ /* 0x000fc6000001143a */
[----:B------:R0:W-:Y:S04]  /*30ac0*/  STL [R1+0x2ac], R6 ;  /* 0x0002ac0601007387 */ /* 0x0001e80000100800 */
[----:B------:R1:W-:Y:S01]  /*30ad0*/  STL [R1+0x2b0], R5 ;  /* 0x0002b00501007387 */ /* 0x0003e20000100800 */
[----:B0-----:R-:W-:-:S03]  /*30ae0*/  SHF.R.S32.HI R6, RZ, 0x1f, R56 ;  /* 0x0000001fff067819 */ /* 0x001fc60000011438 */
[----:B------:R-:W-:Y:S04]  /*30af0*/  STL [R1+0x2b4], R7 ;  /* 0x0002b40701007387 */ /* 0x000fe80000100800 */
[----:B------:R-:W5:Y:S01]  /*30b00*/  LDL R14, [R1+0x4c4] ;  /* 0x0004c400010e7983 */ /* 0x000f620000100800 */
[----:B-1----:R-:W-:-:S03]  /*30b10*/  SHF.R.S32.HI R5, RZ, 0x1f, R53 ;  /* 0x0000001fff057819 */ /* 0x002fc60000011435 */
[----:B------:R-:W-:Y:S04]  /*30b20*/  STL [R1+0x2b8], R6 ;  /* 0x0002b80601007387 */ /* 0x000fe80000100800 */
[----:B------:R-:W5:Y:S04]  /*30b30*/  LDL R58, [R1+0x4c0] ;  /* 0x0004c000013a7983 */ /* 0x000f680000100800 */
[----:B------:R0:W-:Y:S04]  /*30b40*/  STL [R1+0x2bc], R5 ;  /* 0x0002bc0501007387 */ /* 0x0001e80000100800 */
[----:B------:R-:W5:Y:S04]  /*30b50*/  LDL R56, [R1+0x4bc] ;  /* 0x0004bc0001387983 */ /* 0x000f680000100800 */
[----:B------:R-:W5:Y:S01]  /*30b60*/  LDL R53, [R1+0x4b8] ;  /* 0x0004b80001357983 */ /* 0x000f620000100800 */
[----:B0-----:R-:W-:-:S05]  /*30b70*/  SHF.R.S32.HI R5, RZ, 0x1f, R4 ;  /* 0x0000001fff057819 */ /* 0x001fca0000011404 */
[----:B------:R-:W-:Y:S04]  /*30b80*/  STL [R1+0x2c0], R5 ;  /* 0x0002c00501007387 */ /* 0x000fe80000100800 */
[----:B------:R-:W5:Y:S01]  /*30b90*/  LDL R13, [R1+0x4b4] ;  /* 0x0004b400010d7983 */ /* 0x000f620000100800 */
[----:B--2---:R-:W-:-:S05]  /*30ba0*/  SHF.R.S32.HI R4, RZ, 0x1f, R3 ;  /* 0x0000001fff047819 */ /* 0x004fca0000011403 */
[----:B------:R-:W-:Y:S01]  /*30bb0*/  STL [R1+0x2c8], R4 ;  /* 0x0002c80401007387 */ /* 0x000fe20000100800 */
[----:B------:R-:W-:-:S03]  /*30bc0*/  SHF.R.S32.HI R3, RZ, 0x1f, R54 ;  /* 0x0000001fff037819 */ /* 0x000fc60000011436 */
[----:B------:R-:W2:Y:S04]  /*30bd0*/  LDL R54, [R1+0x4b0] ;  /* 0x0004b00001367983 */ /* 0x000ea80000100800 */
[----:B------:R0:W-:Y:S04]  /*30be0*/  STL [R1+0x2cc], R3 ;  /* 0x0002cc0301007387 */ /* 0x0001e80000100800 */
[----:B------:R-:W2:Y:S04]  /*30bf0*/  LDL R12, [R1+0x4ac] ;  /* 0x0004ac00010c7983 */ /* 0x000ea80000100800 */
[----:B------:R-:W2:Y:S01]  /*30c00*/  LDL R11, [R1+0x4a8] ;  /* 0x0004a800010b7983 */ /* 0x000ea20000100800 */
[----:B0-----:R-:W-:-:S05]  /*30c10*/  SHF.R.S32.HI R3, RZ, 0x1f, R57 ;  /* 0x0000001fff037819 */ /* 0x001fca0000011439 */
[----:B------:R4:W-:Y:S04]  /*30c20*/  STL [R1+0x2d0], R3 ;  /* 0x0002d00301007387 */ /* 0x0009e80000100800 */
[----:B------:R-:W2:Y:S04]  /*30c30*/  LDL R10, [R1+0x4a4] ;  /* 0x0004a400010a7983 */ /* 0x000ea80000100800 */
[----:B------:R-:W2:Y:S04]  /*30c40*/  LDL R9, [R1+0x4a0] ;  /* 0x0004a00001097983 */ /* 0x000ea80000100800 */
[----:B------:R-:W2:Y:S04]  /*30c50*/  LDL R8, [R1+0x49c] ;  /* 0x00049c0001087983 */ /* 0x000ea80000100800 */
[----:B------:R-:W2:Y:S01]  /*30c60*/  LDL R57, [R1+0x498] ;  /* 0x0004980001397983 */ /* 0x000ea20000100800 */
[----:B---3--:R-:W-:-:S03]  /*30c70*/  SHF.R.S32.HI R4, RZ, 0x1f, R59 ;  /* 0x0000001fff047819 */ /* 0x008fc6000001143b */
[----:B------:R-:W3:Y:S04]  /*30c80*/  LDL R59, [R1+0x494] ;  /* 0x00049400013b7983 */ /* 0x000ee80000100800 */
[----:B------:R-:W-:Y:S04]  /*30c90*/  STL [R1+0x2d4], R4 ;  /* 0x0002d40401007387 */ /* 0x000fe80000100800 */
[----:B------:R-:W3:Y:S01]  /*30ca0*/  LDL R7, [R1+0x490] ;  /* 0x0004900001077983 */ /* 0x000ee20000100800 */
[----:B----4-:R-:W-:-:S03]  /*30cb0*/  SHF.R.S32.HI R3, RZ, 0x1f, R61 ;  /* 0x0000001fff037819 */ /* 0x010fc6000001143d */
[----:B------:R-:W4:Y:S04]  /*30cc0*/  LDL R61, [R1+0x48c] ;  /* 0x00048c00013d7983 */ /* 0x000f280000100800 */
[----:B------:R5:W-:Y:S04]  /*30cd0*/  STL [R1+0x2d8], R3 ;  /* 0x0002d80301007387 */ /* 0x000be80000100800 */
[----:B------:R-:W4:Y:S01]  /*30ce0*/  LDL R5, [R1+0x488] ;  /* 0x0004880001057983 */ /* 0x000f220000100800 */
[----:B-----5:R-:W-:-:S03]  /*30cf0*/  SHF.R.S32.HI R3, RZ, 0x1f, R60 ;  /* 0x0000001fff037819 */ /* 0x020fc6000001143c */
        /* <DEDUP_REMOVED lines=8> */
[----:B------:R-:W-:-:S05]  /*30d80*/  SHF.R.S32.HI R2, RZ, 0x1f, R2 ;  /* 0x0000001fff027819 */ /* 0x000fca0000011402 */
[----:B------:R0:W-:Y:S04]  /*30d90*/  STL [R1+0x2e8], R2 ;  /* 0x0002e80201007387 */ /* 0x0001e80000100800 */
[----:B0-----:R-:W5:Y:S01]  /*30da0*/  LDL R2, [R1+0x46c] ;  /* 0x00046c0001027983 */ /* 0x001f620000100800 */
[----:B------:R-:W-:Y:S02]  /*30db0*/  SHF.R.S32.HI R14, RZ, 0x1f, R14 ;  /* 0x0000001fff0e7819 */ /* 0x000fe4000001140e */
[----:B------:R-:W-:-:S03]  /*30dc0*/  SHF.R.S32.HI R58, RZ, 0x1f, R58 ;  /* 0x0000001fff3a7819 */ /* 0x000fc6000001143a */
[----:B------:R0:W-:Y:S04]  /*30dd0*/  STL [R1+0x2ec], R14 ;  /* 0x0002ec0e01007387 */ /* 0x0001e80000100800 */
[----:B------:R1:W-:Y:S01]  /*30de0*/  STL [R1+0x2f0], R58 ;  /* 0x0002f03a01007387 */ /* 0x0003e20000100800 */
[----:B------:R-:W-:Y:S02]  /*30df0*/  SHF.R.S32.HI R56, RZ, 0x1f, R56 ;  /* 0x0000001fff387819 */ /* 0x000fe40000011438 */
[----:B0-----:R-:W-:Y:S01]  /*30e00*/  SHF.R.S32.HI R14, RZ, 0x1f, R53 ;  /* 0x0000001fff0e7819 */ /* 0x001fe20000011435 */
[----:B-1----:R-:W5:Y:S04]  /*30e10*/  LDL R58, [R1+0x468] ;  /* 0x00046800013a7983 */ /* 0x002f680000100800 */
[----:B------:R0:W-:Y:S04]  /*30e20*/  STL [R1+0x2f4], R56 ;  /* 0x0002f43801007387 */ /* 0x0001e80000100800 */
[----:B0-----:R-:W5:Y:S04]  /*30e30*/  LDL R56, [R1+0x464] ;  /* 0x0004640001387983 */ /* 0x001f680000100800 */
[----:B------:R2:W-:Y:S04]  /*30e40*/  STL [R1+0x2f8], R14 ;  /* 0x0002f80e01007387 */ /* 0x0005e80000100800 */
[----:B------:R-:W5:Y:S01]  /*30e50*/  LDL R53, [R1+0x460] ;  /* 0x0004600001357983 */ /* 0x000f620000100800 */
[----:B--2---:R-:W-:-:S03]  /*30e60*/  SHF.R.S32.HI R14, RZ, 0x1f, R54 ;  /* 0x0000001fff0e7819 */ /* 0x004fc60000011436 */
[----:B------:R-:W2:Y:S01]  /*30e70*/  LDL R54, [R1+0x45c] ;  /* 0x00045c0001367983 */ /* 0x000ea20000100800 */
[----:B------:R-:W-:-:S05]  /*30e80*/  SHF.R.S32.HI R13, RZ, 0x1f, R13 ;  /* 0x0000001fff0d7819 */ /* 0x000fca000001140d */
[----:B------:R0:W-:Y:S04]  /*30e90*/  STL [R1+0x2fc], R13 ;  /* 0x0002fc0d01007387 */ /* 0x0001e80000100800 */
[----:B------:R-:W-:Y:S01]  /*30ea0*/  STL [R1+0x300], R14 ;  /* 0x0003000e01007387 */ /* 0x000fe20000100800 */
[----:B0-----:R-:W-:Y:S02]  /*30eb0*/  SHF.R.S32.HI R13, RZ, 0x1f, R12 ;  /* 0x0000001fff0d7819 */ /* 0x001fe4000001140c */
[----:B------:R-:W-:Y:S02]  /*30ec0*/  SHF.R.S32.HI R12, RZ, 0x1f, R11 ;  /* 0x0000001fff0c7819 */ /* 0x000fe4000001140b */
[----:B------:R-:W-:Y:S01]  /*30ed0*/  SHF.R.S32.HI R11, RZ, 0x1f, R10 ;  /* 0x0000001fff0b7819 */ /* 0x000fe2000001140a */
[----:B------:R-:W-:Y:S01]  /*30ee0*/  STL [R1+0x304], R13 ;  /* 0x0003040d01007387 */ /* 0x000fe20000100800 */
[----:B------:R-:W-:-:S03]  /*30ef0*/  SHF.R.S32.HI R10, RZ, 0x1f, R9 ;  /* 0x0000001fff0a7819 */ /* 0x000fc60000011409 */
[----:B------:R-:W-:Y:S01]  /*30f00*/  STL [R1+0x308], R12 ;  /* 0x0003080c01007387 */ /* 0x000fe20000100800 */
[----:B------:R-:W-:-:S03]  /*30f10*/  SHF.R.S32.HI R8, RZ, 0x1f, R8 ;  /* 0x0000001fff087819 */ /* 0x000fc60000011408 */
[----:B------:R-:W-:Y:S01]  /*30f20*/  STL [R1+0x30c], R11 ;  /* 0x00030c0b01007387 */ /* 0x000fe20000100800 */
[----:B------:R-:W-:-:S03]  /*30f30*/  SHF.R.S32.HI R9, RZ, 0x1f, R57 ;  /* 0x0000001fff097819 */ /* 0x000fc60000011439 */
[----:B------:R-:W-:Y:S04]  /*30f40*/  STL [R1+0x310], R10 ;  /* 0x0003100a01007387 */ /* 0x000fe80000100800 */
[----:B------:R-:W2:Y:S04]  /*30f50*/  LDL R57, [R1+0x458] ;  /* 0x0004580001397983 */ /* 0x000ea80000100800 */
[----:B------:R3:W-:Y:S04]  /*30f60*/  STL [R1+0x314], R8 ;  /* 0x0003140801007387 */ /* 0x0007e80000100800 */
[----:B------:R-:W-:Y:S01]  /*30f70*/  STL [R1+0x318], R9 ;  /* 0x0003180901007387 */ /* 0x000fe20000100800 */
[----:B---3--:R-:W-:-:S03]  /*30f80*/  SHF.R.S32.HI R8, RZ, 0x1f, R59 ;  /* 0x0000001fff087819 */ /* 0x008fc6000001143b */
[----:B------:R-:W3:Y:S04]  /*30f90*/  LDL R59, [R1+0x454] ;  /* 0x00045400013b7983 */ /* 0x000ee80000100800 */
[----:B------:R4:W-:Y:S01]  /*30fa0*/  STL [R1+0x31c], R8 ;  /* 0x00031c0801007387 */ /* 0x0009e20000100800 */
[----:B------:R-:W-:Y:S02]  /*30fb0*/  SHF.R.S32.HI R7, RZ, 0x1f, R7 ;  /* 0x0000001fff077819 */ /* 0x000fe40000011407 */
[----:B----4-:R-:W-:Y:S02]  /*30fc0*/  SHF.R.S32.HI R8, RZ, 0x1f, R61 ;  /* 0x0000001fff087819 */ /* 0x010fe4000001143d */
[----:B------:R-:W4:Y:S04]  /*30fd0*/  LDL R61, [R1+0x450] ;  /* 0x00045000013d7983 */ /* 0x000f280000100800 */
[----:B------:R0:W-:Y:S04]  /*30fe0*/  STL [R1+0x320], R7 ;  /* 0x0003200701007387 */ /* 0x0001e80000100800 */
[----:B------:R-:W-:Y:S01]  /*30ff0*/  STL [R1+0x32c], R8 ;  /* 0x00032c0801007387 */ /* 0x000fe20000100800 */
[----:B0-----:R-:W-:-:S02]  /*31000*/  SHF.R.S32.HI R7, RZ, 0x1f, R5 ;  /* 0x0000001fff077819 */ /* 0x001fc40000011405 */
[----:B-----5:R-:W-:Y:S02]  /*31010*/  SHF.R.S32.HI R5, RZ, 0x1f, R60 ;  /* 0x0000001fff057819 */ /* 0x020fe4000001143c */
[----:B------:R-:W5:Y:S04]  /*31020*/  LDL R60, [R1+0x44c] ;  /* 0x00044c00013c7983 */ /* 0x000f680000100800 */
[----:B------:R-:W-:Y:S04]  /*31030*/  STL [R1+0x330], R7 ;  /* 0x0003300701007387 */ /* 0x000fe80000100800 */
[----:B------:R0:W-:Y:S01]  /*31040*/  STL [R1+0x334], R5 ;  /* 0x0003340501007387 */ /* 0x0001e20000100800 */
[----:B------:R-:W-:-:S02]  /*31050*/  SHF.R.S32.HI R6, RZ, 0x1f, R6 ;  /* 0x0000001fff067819 */ /* 0x000fc40000011406 */
[----:B0-----:R-:W-:Y:S02]  /*31060*/  SHF.R.S32.HI R5, RZ, 0x1f, R0 ;  /* 0x0000001fff057819 */ /* 0x001fe40000011400 */
[----:B------:R-:W5:Y:S01]  /*31070*/  LDL R0, [R1+0x448] ;  /* 0x0004480001007983 */ /* 0x000f620000100800 */
[----:B------:R-:W-:-:S03]  /*31080*/  SHF.R.S32.HI R4, RZ, 0x1f, R4 ;  /* 0x0000001fff047819 */ /* 0x000fc60000011404 */
[----:B------:R-:W-:Y:S01]  /*31090*/  STL [R1+0x338], R6 ;  /* 0x0003380601007387 */ /* 0x000fe20000100800 */
[----:B------:R-:W-:-:S03]  /*310a0*/  SHF.R.S32.HI R3, RZ, 0x1f, R3 ;  /* 0x0000001fff037819 */ /* 0x000fc60000011403 */
[----:B------:R-:W-:Y:S04]  /*310b0*/  STL [R1+0x33c], R5 ;  /* 0x00033c0501007387 */ /* 0x000fe80000100800 */
[----:B------:R0:W-:Y:S04]  /*310c0*/  STL [R1+0x340], R4 ;  /* 0x0003400401007387 */ /* 0x0001e80000100800 */
[----:B------:R-:W5:Y:S04]  /*310d0*/  LDL R14, [R1+0x444] ;  /* 0x00044400010e7983 */ /* 0x000f680000100800 */
[----:B------:R1:W-:Y:S04]  /*310e0*/  STL [R1+0x344], R3 ;  /* 0x0003440301007387 */ /* 0x0003e80000100800 */
[----:B0-----:R-:W5:Y:S01]  /*310f0*/  LDL R4, [R1+0x440] ;  /* 0x0004400001047983 */ /* 0x001f620000100800 */
[----:B------:R-:W-:-:S05]  /*31100*/  SHF.R.S32.HI R2, RZ, 0x1f, R2 ;  /* 0x0000001fff027819 */ /* 0x000fca0000011402 */
[----:B------:R0:W-:Y:S04]  /*31110*/  STL [R1+0x348], R2 ;  /* 0x0003480201007387 */ /* 0x0001e80000100800 */
[----:B-1----:R-:W5:Y:S04]  /*31120*/  LDL R3, [R1+0x43c] ;  /* 0x00043c0001037983 */ /* 0x002f680000100800 */
[----:B0-----:R-:W5:Y:S01]  /*31130*/  LDL R2, [R1+0x438] ;  /* 0x0004380001027983 */ /* 0x001f620000100800 */
[----:B------:R-:W-:-:S05]  /*31140*/  SHF.R.S32.HI R7, RZ, 0x1f, R58 ;  /* 0x0000001fff077819 */ /* 0x000fca000001143a */
[----:B------:R-:W-:Y:S04]  /*31150*/  STL [R1+0x34c], R7 ;  /* 0x00034c0701007387 */ /* 0x000fe80000100800 */
[----:B------:R-:W5:Y:S01]  /*31160*/  LDL R13, [R1+0x434] ;  /* 0x00043400010d7983 */ /* 0x000f620000100800 */
[----:B------:R-:W-:-:S05]  /*31170*/  SHF.R.S32.HI R6, RZ, 0x1f, R56 ;  /* 0x0000001fff067819 */ /* 0x000fca0000011438 */
[----:B------:R-:W-:Y:S01]  /*31180*/  STL [R1+0x350], R6 ;  /* 0x0003500601007387 */ /* 0x000fe20000100800 */
[----:B------:R-:W-:-:S03]  /*31190*/  SHF.R.S32.HI R5, RZ, 0x1f, R53 ;  /* 0x0000001fff057819 */ /* 0x000fc60000011435 */
[----:B------:R-:W5:Y:S04]  /*311a0*/  LDL R53, [R1+0x430] ;  /* 0x0004300001357983 */ /* 0x000f680000100800 */
[----:B------:R2:W-:Y:S04]  /*311b0*/  STL [R1+0x354], R5 ;  /* 0x0003540501007387 */ /* 0x0005e80000100800 */
[----:B------:R-:W5:Y:S04]  /*311c0*/  LDL R12, [R1+0x42c] ;  /* 0x00042c00010c7983 */ /* 0x000f680000100800 */
[----:B------:R-:W5:Y:S01]  /*311d0*/  LDL R11, [R1+0x428] ;  /* 0x00042800010b7983 */ /* 0x000f620000100800 */
[----:B--2---:R-:W-:-:S05]  /*311e0*/  SHF.R.S32.HI R5, RZ, 0x1f, R54 ;  /* 0x0000001fff057819 */ /* 0x004fca0000011436 */
[----:B------:R3:W-:Y:S04]  /*311f0*/  STL [R1+0x35c], R5 ;  /* 0x00035c0501007387 */ /* 0x0007e80000100800 */
[----:B------:R-:W2:Y:S04]  /*31200*/  LDL R10, [R1+0x424] ;  /* 0x00042400010a7983 */ /* 0x000ea80000100800 */
[----:B------:R-:W2:Y:S04]  /*31210*/  LDL R9, [R1+0x420] ;  /* 0x0004200001097983 */ /* 0x000ea80000100800 */
[----:B------:R-:W2:Y:S04]  /*31220*/  LDL R54, [R1+0x418] ;  /* 0x0004180001367983 */ /* 0x000ea80000100800 */
[----:B------:R-:W2:Y:S01]  /*31230*/  LDL R8, [R1+0x41c] ;  /* 0x00041c0001087983 */ /* 0x000ea20000100800 */
[----:B------:R-:W-:-:S03]  /*31240*/  SHF.R.S32.HI R6, RZ, 0x1f, R57 ;  /* 0x0000001fff067819 */ /* 0x000fc60000011439 */
[----:B------:R-:W2:Y:S04]  /*31250*/  LDL R57, [R1+0x414] ;  /* 0x0004140001397983 */ /* 0x000ea80000100800 */
[----:B------:R-:W-:Y:S04]  /*31260*/  STL [R1+0x360], R6 ;  /* 0x0003600601007387 */ /* 0x000fe80000100800 */
[----:B------:R-:W2:Y:S01]  /*31270*/  LDL R7, [R1+0x410] ;  /* 0x0004100001077983 */ /* 0x000ea20000100800 */
[----:B---3--:R-:W-:-:S03]  /*31280*/  SHF.R.S32.HI R5, RZ, 0x1f, R59 ;  /* 0x0000001fff057819 */ /* 0x008fc6000001143b */
[----:B------:R-:W3:Y:S04]  /*31290*/  LDL R59, [R1+0x40c] ;  /* 0x00040c00013b7983 */ /* 0x000ee80000100800 */
[----:B------:R0:W-:Y:S04]  /*312a0*/  STL [R1+0x364], R5 ;  /* 0x0003640501007387 */ /* 0x0001e80000100800 */
[----:B0-----:R-:W3:Y:S01]  /*312b0*/  LDL R5, [R1+0x408] ;  /* 0x0004080001057983 */ /* 0x001ee20000100800 */
[----:B----4-:R-:W-:-:S03]  /*312c0*/  SHF.R.S32.HI R6, RZ, 0x1f, R61 ;  /* 0x0000001fff067819 */ /* 0x010fc6000001143d */
[----:B------:R-:W4:Y:S04]  /*312d0*/  LDL R61, [R1+0x404] ;  /* 0x00040400013d7983 */ /* 0x000f280000100800 */
[----:B------:R0:W-:Y:S04]  /*312e0*/  STL [R1+0x368], R6 ;  /* 0x0003680601007387 */ /* 0x0001e80000100800 */
[----:B0-----:R-:W4:Y:S01]  /*312f0*/  LDL R6, [R1+0x400] ;  /* 0x0004000001067983 */ /* 0x001f220000100800 */
[----:B-----5:R-:W-:-:S03]  /*31300*/  SHF.R.S32.HI R56, RZ, 0x1f, R60 ;  /* 0x0000001fff387819 */ /* 0x020fc6000001143c */
        /* <DEDUP_REMOVED lines=9> */
[----:B------:R-:W-:Y:S04]  /*313a0*/  STL [R1+0x374], R14 ;  /* 0x0003740e01007387 */ /* 0x000fe80000100800 */
[----:B------:R0:W-:Y:S01]  /*313b0*/  STL [R1+0x378], R4 ;  /* 0x0003780401007387 */ /* 0x0001e20000100800 */
[----:B------:R-:W-:-:S03]  /*313c0*/  SHF.R.S32.HI R3, RZ, 0x1f, R3 ;  /* 0x0000001fff037819 */ /* 0x000fc60000011403 */
[----:B0-----:R-:W5:Y:S01]  /*313d0*/  LDL R4, [R1+0x3ec] ;  /* 0x0003ec0001047983 */ /* 0x001f620000100800 */
[----:B------:R-:W-:-:S03]  /*313e0*/  SHF.R.S32.HI R2, RZ, 0x1f, R2 ;  /* 0x0000001fff027819 */ /* 0x000fc60000011402 */
[----:B------:R0:W-:Y:S04]  /*313f0*/  STL [R1+0x37c], R3 ;  /* 0x00037c0301007387 */ /* 0x0001e80000100800 */
[----:B0-----:R-:W5:Y:S04]  /*31400*/  LDL R3, [R1+0x3e8] ;  /* 0x0003e80001037983 */ /* 0x001f680000100800 */
[----:B------:R0:W-:Y:S04]  /*31410*/  STL [R1+0x380], R2 ;  /* 0x0003800201007387 */ /* 0x0001e80000100800 */
[----:B0-----:R-:W5:Y:S01]  /*31420*/  LDL R2, [R1+0x3e4] ;  /* 0x0003e40001027983 */ /* 0x001f620000100800 */
[----:B------:R-:W-:-:S02]  /*31430*/  SHF.R.S32.HI R13, RZ, 0x1f, R13 ;  /* 0x0000001fff0d7819 */ /* 0x000fc4000001140d */
[----:B------:R-:W-:Y:S02]  /*31440*/  SHF.R.S32.HI R14, RZ, 0x1f, R53 ;  /* 0x0000001fff0e7819 */ /* 0x000fe40000011435 */
[----:B------:R-:W5:Y:S04]  /*31450*/  LDL R53, [R1+0x3e0] ;  /* 0x0003e00001357983 */ /* 0x000f680000100800 */
[----:B------:R0:W-:Y:S04]  /*31460*/  STL [R1+0x384], R13 ;  /* 0x0003840d01007387 */ /* 0x0001e80000100800 */
[----:B------:R-:W-:Y:S01]  /*31470*/  STL [R1+0x388], R14 ;  /* 0x0003880e01007387 */ /* 0x000fe20000100800 */
[----:B0-----:R-:W-:-:S02]  /*31480*/  SHF.R.S32.HI R13, RZ, 0x1f, R12 ;  /* 0x0000001fff0d7819 */ /* 0x001fc4000001140c */
[----:B------:R-:W-:-:S03]  /*31490*/  SHF.R.S32.HI R12, RZ, 0x1f, R11 ;  /* 0x0000001fff0c7819 */ /* 0x000fc6000001140b */
[----:B------:R-:W-:Y:S04]  /*314a0*/  STL [R1+0x38c], R13 ;  /* 0x00038c0d01007387 */ /* 0x000fe80000100800 */
[----:B------:R-:W-:Y:S01]  /*314b0*/  STL [R1+0x390], R12 ;  /* 0x0003900c01007387 */ /* 0x000fe20000100800 */
[----:B--2---:R-:W-:Y:S02]  /*314c0*/  SHF.R.S32.HI R11, RZ, 0x1f, R10 ;  /* 0x0000001fff0b7819 */ /* 0x004fe4000001140a */
[----:B------:R-:W-:-:S03]  /*314d0*/  SHF.R.S32.HI R10, RZ, 0x1f, R9 ;  /* 0x0000001fff0a7819 */ /* 0x000fc60000011409 */
[----:B------:R-:W-:Y:S01]  /*314e0*/  STL [R1+0x394], R11 ;  /* 0x0003940b01007387 */ /* 0x000fe20000100800 */
[----:B------:R-:W-:-:S03]  /*314f0*/  SHF.R.S32.HI R9, RZ, 0x1f, R54 ;  /* 0x0000001fff097819 */ /* 0x000fc60000011436 */
[----:B------:R-:W-:Y:S04]  /*31500*/  STL [R1+0x398], R10 ;  /* 0x0003980a01007387 */ /* 0x000fe80000100800 */
[----:B------:R-:W2:Y:S01]  /*31510*/  LDL R54, [R1+0x3dc] ;  /* 0x0003dc0001367983 */ /* 0x000ea20000100800 */
[----:B------:R-:W-:-:S05]  /*31520*/  SHF.R.S32.HI R8, RZ, 0x1f, R8 ;  /* 0x0000001fff087819 */ /* 0x000fca0000011408 */
[----:B------:R0:W-:Y:S04]  /*31530*/  STL [R1+0x39c], R8 ;  /* 0x00039c0801007387 */ /* 0x0001e80000100800 */
[----:B------:R-:W-:Y:S01]  /*31540*/  STL [R1+0x3a0], R9 ;  /* 0x0003a00901007387 */ /* 0x000fe20000100800 */
[----:B0-----:R-:W-:-:S03]  /*31550*/  SHF.R.S32.HI R8, RZ, 0x1f, R57 ;  /* 0x0000001fff087819 */ /* 0x001fc60000011439 */
[----:B------:R-:W2:Y:S04]  /*31560*/  LDL R57, [R1+0x3d8] ;  /* 0x0003d80001397983 */ /* 0x000ea80000100800 */
[----:B------:R3:W-:Y:S01]  /*31570*/  STL [R1+0x3a4], R8 ;  /* 0x0003a40801007387 */ /* 0x0007e20000100800 */
[----:B------:R-:W-:Y:S02]  /*31580*/  SHF.R.S32.HI R7, RZ, 0x1f, R7 ;  /* 0x0000001fff077819 */ /* 0x000fe40000011407 */
[----:B---3--:R-:W-:Y:S02]  /*31590*/  SHF.R.S32.HI R8, RZ, 0x1f, R59 ;  /* 0x0000001fff087819 */ /* 0x008fe4000001143b */
[----:B------:R-:W3:Y:S04]  /*315a0*/  LDL R59, [R1+0x3d4] ;  /* 0x0003d400013b7983 */ /* 0x000ee80000100800 */
[----:B------:R0:W-:Y:S04]  /*315b0*/  STL [R1+0x3a8], R7 ;  /* 0x0003a80701007387 */ /* 0x0001e80000100800 */
[----:B------:R-:W-:Y:S01]  /*315c0*/  STL [R1+0x3ac], R8 ;  /* 0x0003ac0801007387 */ /* 0x000fe20000100800 */
[----:B0-----:R-:W-:-:S02]  /*315d0*/  SHF.R.S32.HI R7, RZ, 0x1f, R5 ;  /* 0x0000001fff077819 */ /* 0x001fc40000011405 */
[----:B----4-:R-:W-:Y:S02]  /*315e0*/  SHF.R.S32.HI R5, RZ, 0x1f, R61 ;  /* 0x0000001fff057819 */ /* 0x010fe4000001143d */
[----:B------:R-:W4:Y:S04]  /*315f0*/  LDL R61, [R1+0x758] ;  /* 0x00075800013d7983 */ /* 0x000f280000100800 */
[----:B------:R-:W-:Y:S04]  /*31600*/  STL [R1+0x3b0], R7 ;  /* 0x0003b00701007387 */ /* 0x000fe80000100800 */
[----:B------:R5:W-:Y:S01]  /*31610*/  STL [R1+0x3b4], R5 ;  /* 0x0003b40501007387 */ /* 0x000be20000100800 */
[----:B------:R-:W-:-:S02]  /*31620*/  SHF.R.S32.HI R6, RZ, 0x1f, R6 ;  /* 0x0000001fff067819 */ /* 0x000fc40000011406 */
[----:B-----5:R-:W-:Y:S02]  /*31630*/  SHF.R.S32.HI R5, RZ, 0x1f, R60 ;  /* 0x0000001fff057819 */ /* 0x020fe4000001143c */
[----:B------:R-:W5:Y:S04]  /*31640*/  LDL R60, [R1+0x760] ;  /* 0x00076000013c7983 */ /* 0x000f680000100800 */
[----:B------:R0:W-:Y:S04]  /*31650*/  STL [R1+0x3b8], R6 ;  /* 0x0003b80601007387 */ /* 0x0001e80000100800 */
[----:B------:R1:W-:Y:S01]  /*31660*/  STL [R1+0x3bc], R5 ;  /* 0x0003bc0501007387 */ /* 0x0003e20000100800 */
[----:B0-----:R-:W-:-:S02]  /*31670*/  SHF.R.S32.HI R6, RZ, 0x1f, R58 ;  /* 0x0000001fff067819 */ /* 0x001fc4000001143a */
[----:B-1----:R-:W-:-:S03]  /*31680*/  SHF.R.S32.HI R5, RZ, 0x1f, R56 ;  /* 0x0000001fff057819 */ /* 0x002fc60000011438 */
[----:B------:R-:W-:Y:S04]  /*31690*/  STL [R1+0x3c0], R6 ;  /* 0x0003c00601007387 */ /* 0x000fe80000100800 */
[----:B------:R-:W5:Y:S01]  /*316a0*/  LDL R14, [R1+0x768] ;  /* 0x00076800010e7983 */ /* 0x000f620000100800 */
[----:B------:R-:W-:-:S03]  /*316b0*/  SHF.R.S32.HI R0, RZ, 0x1f, R0 ;  /* 0x0000001fff007819 */ /* 0x000fc60000011400 */
[----:B------:R-:W-:Y:S04]  /*316c0*/  STL [R1+0x3c4], R5 ;  /* 0x0003c40501007387 */ /* 0x000fe80000100800 */
[----:B------:R-:W5:Y:S04]  /*316d0*/  LDL R58, [R1+0x76c] ;  /* 0x00076c00013a7983 */ /* 0x000f680000100800 */
[----:B------:R0:W-:Y:S04]  /*316e0*/  STL [R1+0x3c8], R0 ;  /* 0x0003c80001007387 */ /* 0x0001e80000100800 */
[----:B------:R-:W5:Y:S04]  /*316f0*/  LDL R56, [R1+0x774] ;  /* 0x0007740001387983 */ /* 0x000f680000100800 */
        /* <DEDUP_REMOVED lines=17> */
[----:B--2---:R-:W-:-:S03]  /*31810*/  SHF.R.S32.HI R4, RZ, 0x1f, R54 ;  /* 0x0000001fff047819 */ /* 0x004fc60000011436 */
[----:B------:R-:W2:Y:S04]  /*31820*/  LDL R54, [R1+0x7b4] ;  /* 0x0007b40001367983 */ /* 0x000ea80000100800 */
[----:B------:R-:W-:Y:S04]  /*31830*/  STL [R1+0x770], R4 ;  /* 0x0007700401007387 */ /* 0x000fe80000100800 */
[----:B------:R-:W2:Y:S01]  /*31840*/  LDL R7, [R1+0x7b8] ;  /* 0x0007b80001077983 */ /* 0x000ea20000100800 */
[----:B0-----:R-:W-:-:S03]  /*31850*/  SHF.R.S32.HI R3, RZ, 0x1f, R57 ;  /* 0x0000001fff037819 */ /* 0x001fc60000011439 */
[----:B------:R-:W2:Y:S04]  /*31860*/  LDL R57, [R1+0x7c0] ;  /* 0x0007c00001397983 */ /* 0x000ea80000100800 */
[----:B------:R3:W-:Y:S04]  /*31870*/  STL [R1+0x77c], R3 ;  /* 0x00077c0301007387 */ /* 0x0007e80000100800 */
[----:B------:R-:W2:Y:S01]  /*31880*/  LDL R5, [R1+0x7c4] ;  /* 0x0007c40001057983 */ /* 0x000ea20000100800 */
[----:B---3--:R-:W-:-:S03]  /*31890*/  SHF.R.S32.HI R3, RZ, 0x1f, R59 ;  /* 0x0000001fff037819 */ /* 0x008fc6000001143b */
[----:B------:R-:W3:Y:S04]  /*318a0*/  LDL R59, [R1+0x7cc] ;  /* 0x0007cc00013b7983 */ /* 0x000ee80000100800 */
[----:B------:R4:W-:Y:S04]  /*318b0*/  STL [R1+0x784], R3 ;  /* 0x0007840301007387 */ /* 0x0009e80000100800 */
[----:B------:R-:W3:Y:S01]  /*318c0*/  LDL R6, [R1+0x7d0] ;  /* 0x0007d00001067983 */ /* 0x000ee20000100800 */
[----:B----4-:R-:W-:-:S03]  /*318d0*/  SHF.R.S32.HI R3, RZ, 0x1f, R61 ;  /* 0x0000001fff037819 */ /* 0x010fc6000001143d */
[----:B------:R-:W4:Y:S04]  /*318e0*/  LDL R61, [R1+0x7d8] ;  /* 0x0007d800013d7983 */ /* 0x000f280000100800 */
[----:B------:R0:W-:Y:S04]  /*318f0*/  STL [R1+0x790], R3 ;  /* 0x0007900301007387 */ /* 0x0001e80000100800 */
[----:B------:R-:W4:Y:S04]  /*31900*/  LDL R4, [R1+0x7e0] ;  /* 0x0007e00001047983 */ /* 0x000f280000100800 */
[----:B0-----:R-:W4:Y:S01]  /*31910*/  LDL R3, [R1+0x7e4] ;  /* 0x0007e40001037983 */ /* 0x001f220000100800 */
[----:B-----5:R-:W-:-:S05]  /*31920*/  SHF.R.S32.HI R60, RZ, 0x1f, R60 ;  /* 0x0000001fff3c7819 */ /* 0x020fca000001143c */
[----:B------:R0:W-:Y:S04]  /*31930*/  STL [R1+0x79c], R60 ;  /* 0x00079c3c01007387 */ /* 0x0001e80000100800 */
[----:B0-----:R-:W5:Y:S01]  /*31940*/  LDL R60, [R1+0x7ec] ;  /* 0x0007ec00013c7983 */ /* 0x001f620000100800 */
[----:B------:R-:W-:-:S05]  /*31950*/  SHF.R.S32.HI R14, RZ, 0x1f, R14 ;  /* 0x0000001fff0e7819 */ /* 0x000fca000001140e */
[----:B------:R0:W-:Y:S01]  /*31960*/  STL [R1+0x7a8], R14 ;  /* 0x0007a80e01007387 */ /* 0x0001e20000100800 */
[----:B------:R-:W-:-:S05]  /*31970*/  SHF.R.S32.HI R58, RZ, 0x1f, R58 ;  /* 0x0000001fff3a7819 */ /* 0x000fca000001143a */
[----:B------:R1:W-:Y:S01]  /*31980*/  STL [R1+0x7b0], R58 ;  /* 0x0007b03a01007387 */ /* 0x0003e20000100800 */
[----:B0-----:R-:W-:Y:S02]  /*31990*/  SHF.R.S32.HI R14, RZ, 0x1f, R56 ;  /* 0x0000001fff0e7819 */ /* 0x001fe40000011438 */
[----:B------:R-:W-:Y:S01]  /*319a0*/  SHF.R.S32.HI R0, RZ, 0x1f, R0 ;  /* 0x0000001fff007819 */ /* 0x000fe20000011400 */
[----:B-1----:R-:W5:Y:S04]  /*319b0*/  LDL R58, [R1+0x7f4] ;  /* 0x0007f400013a7983 */ /* 0x002f680000100800 */
[----:B------:R-:W-:Y:S04]  /*319c0*/  STL [R1+0x7bc], R14 ;  /* 0x0007bc0e01007387 */ /* 0x000fe80000100800 */
[----:B------:R-:W5:Y:S04]  /*319d0*/  LDL R56, [R1+0x7f8] ;  /* 0x0007f80001387983 */ /* 0x000f680000100800 */
[----:B------:R0:W-:Y:S01]  /*319e0*/  STL [R1+0x7c8], R0 ;  /* 0x0007c80001007387 */ /* 0x0001e20000100800 */
[----:B------:R-:W-:-:S03]  /*319f0*/  SHF.R.S32.HI R13, RZ, 0x1f, R13 ;  /* 0x0000001fff0d7819 */ /* 0x000fc6000001140d */
[----:B0-----:R-:W5:Y:S01]  /*31a00*/  LDL R0, [R1+0x800] ;  /* 0x0008000001007983 */ /* 0x001f620000100800 */
[----:B------:R-:W-:-:S03]  /*31a10*/  SHF.R.S32.HI R14, RZ, 0x1f, R2 ;  /* 0x0000001fff0e7819 */ /* 0x000fc60000011402 */
[----:B------:R-:W5:Y:S04]  /*31a20*/  LDL R2, [R1+0x804] ;  /* 0x0008040001027983 */ /* 0x000f680000100800 */
[----:B------:R0:W-:Y:S04]  /*31a30*/  STL [R1+0x7d4], R13 ;  /* 0x0007d40d01007387 */ /* 0x0001e80000100800 */
[----:B------:R-:W-:Y:S01]  /*31a40*/  STL [R1+0x7dc], R14 ;  /* 0x0007dc0e01007387 */ /* 0x000fe20000100800 */
[----:B0-----:R-:W-:Y:S02]  /*31a50*/  SHF.R.S32.HI R13, RZ, 0x1f, R12 ;  /* 0x0000001fff0d7819 */ /* 0x001fe4000001140c */
[----:B------:R-:W-:-:S02]  /*31a60*/  SHF.R.S32.HI R12, RZ, 0x1f, R11 ;  /* 0x0000001fff0c7819 */ /* 0x000fc4000001140b */
        /* <DEDUP_REMOVED lines=8> */
[----:B------:R-:W5:Y:S04]  /*31af0*/  LDL R53, [R1+0x80c] ;  /* 0x00080c0001357983 */ /* 0x000f680000100800 */
[----:B------:R2:W-:Y:S04]  /*31b00*/  STL [R1+0x814], R9 ;  /* 0x0008140901007387 */ /* 0x0005e80000100800 */
[----:B------:R0:W-:Y:S01]  /*31b10*/  STL [R1+0x81c], R8 ;  /* 0x00081c0801007387 */ /* 0x0001e20000100800 */
[----:B--2---:R-:W-:-:S03]  /*31b20*/  SHF.R.S32.HI R9, RZ, 0x1f, R54 ;  /* 0x0000001fff097819 */ /* 0x004fc60000011436 */
[----:B------:R-:W2:Y:S01]  /*31b30*/  LDL R54, [R1+0x810] ;  /* 0x0008100001367983 */ /* 0x000ea20000100800 */
[----:B0-----:R-:W-:-:S03]  /*31b40*/  SHF.R.S32.HI R8, RZ, 0x1f, R7 ;  /* 0x0000001fff087819 */ /* 0x001fc60000011407 */
[----:B------:R-:W-:Y:S01]  /*31b50*/  STL [R1+0x828], R9 ;  /* 0x0008280901007387 */ /* 0x000fe20000100800 */
[----:B------:R-:W-:-:S03]  /*31b60*/  SHF.R.S32.HI R7, RZ, 0x1f, R57 ;  /* 0x0000001fff077819 */ /* 0x000fc60000011439 */
[----:B------:R-:W2:Y:S04]  /*31b70*/  LDL R57, [R1+0x818] ;  /* 0x0008180001397983 */ /* 0x000ea80000100800 */
[----:B------:R-:W-:Y:S01]  /*31b80*/  STL [R1+0x834], R8 ;  /* 0x0008340801007387 */ /* 0x000fe20000100800 */
[----:B------:R-:W-:-:S03]  /*31b90*/  SHF.R.S32.HI R5, RZ, 0x1f, R5 ;  /* 0x0000001fff057819 */ /* 0x000fc60000011405 */
[----:B------:R3:W-:Y:S02]  /*31ba0*/  STL [R1+0x83c], R7 ;  /* 0x00083c0701007387 */ /* 0x0007e40000100800 */
[----:B---3--:R-:W-:Y:S02]  /*31bb0*/  SHF.R.S32.HI R7, RZ, 0x1f, R59 ;  /* 0x0000001fff077819 */ /* 0x008fe4000001143b */
[----:B------:R-:W3:Y:S04]  /*31bc0*/  LDL R59, [R1+0x820] ;  /* 0x00082000013b7983 */ /* 0x000ee80000100800 */
[----:B------:R0:W-:Y:S04]  /*31bd0*/  STL [R1+0x848], R5 ;  /* 0x0008480501007387 */ /* 0x0001e80000100800 */
[----:B------:R-:W-:Y:S01]  /*31be0*/  STL [R1+0x854], R7 ;  /* 0x0008540701007387 */ /* 0x000fe20000100800 */
[----:B0-----:R-:W-:-:S02]  /*31bf0*/  SHF.R.S32.HI R5, RZ, 0x1f, R6 ;  /* 0x0000001fff057819 */ /* 0x001fc40000011406 */
[----:B----4-:R-:W-:Y:S02]  /*31c00*/  SHF.R.S32.HI R6, RZ, 0x1f, R61 ;  /* 0x0000001fff067819 */ /* 0x010fe4000001143d */
[----:B------:R-:W4:Y:S04]  /*31c10*/  LDL R61, [R1+0x824] ;  /* 0x00082400013d7983 */ /* 0x000f280000100800 */
[----:B------:R0:W-:Y:S04]  /*31c20*/  STL [R1+0x85c], R5 ;  /* 0x00085c0501007387 */ /* 0x0001e80000100800 */
[----:B------:R-:W-:Y:S01]  /*31c30*/  STL [R1+0x868], R6 ;  /* 0x0008680601007387 */ /* 0x000fe20000100800 */
[----:B0-----:R-:W-:-:S02]  /*31c40*/  SHF.R.S32.HI R5, RZ, 0x1f, R4 ;  /* 0x0000001fff057819 */ /* 0x001fc40000011404 */
[----:B------:R-:W-:-:S03]  /*31c50*/  SHF.R.S32.HI R4, RZ, 0x1f, R3 ;  /* 0x0000001fff047819 */ /* 0x000fc60000011403 */
[----:B------:R-:W-:Y:S04]  /*31c60*/  STL [R1+0x874], R5 ;  /* 0x0008740501007387 */ /* 0x000fe80000100800 */
[----:B------:R-:W4:Y:S04]  /*31c70*/  LDL R14, [R1+0x82c] ;  /* 0x00082c00010e7983 */ /* 0x000f280000100800 */
[----:B------:R0:W-:Y:S01]  /*31c80*/  STL [R1+0x87c], R4 ;  /* 0x00087c0401007387 */ /* 0x0001e20000100800 */
[----:B-----5:R-:W-:-:S03]  /*31c90*/  SHF.R.S32.HI R3, RZ, 0x1f, R60 ;  /* 0x0000001fff037819 */ /* 0x020fc6000001143c */
[----:B0-----:R-:W5:Y:S04]  /*31ca0*/  LDL R4, [R1+0x830] ;  /* 0x0008300001047983 */ /* 0x001f680000100800 */
[----:B------:R0:W-:Y:S04]  /*31cb0*/  STL [R1+0x888], R3 ;  /* 0x0008880301007387 */ /* 0x0001e80000100800 */
[----:B------:R-:W5:Y:S04]  /*31cc0*/  LDL R60, [R1+0x840] ;  /* 0x00084000013c7983 */ /* 0x000f680000100800 */
[----:B0-----:R-:W5:Y:S01]  /*31cd0*/  LDL R3, [R1+0x838] ;  /* 0x0008380001037983 */ /* 0x001f620000100800 */
[----:B------:R-:W-:-:S05]  /*31ce0*/  SHF.R.S32.HI R7, RZ, 0x1f, R58 ;  /* 0x0000001fff077819 */ /* 0x000fca000001143a */
[----:B------:R-:W-:Y:S01]  /*31cf0*/  STL [R1+0x894], R7 ;  /* 0x0008940701007387 */ /* 0x000fe20000100800 */
[----:B------:R-:W-:-:S03]  /*31d00*/  SHF.R.S32.HI R6, RZ, 0x1f, R56 ;  /* 0x0000001fff067819 */ /* 0x000fc60000011438 */
[----:B------:R-:W5:Y:S04]  /*31d10*/  LDL R13, [R1+0x844] ;  /* 0x00084400010d7983 */ /* 0x000f680000100800 */
[----:B------:R-:W-:Y:S01]  /*31d20*/  STL [R1+0x89c], R6 ;  /* 0x00089c0601007387 */ /* 0x000fe20000100800 */
[----:B------:R-:W-:-:S03]  /*31d30*/  SHF.R.S32.HI R5, RZ, 0x1f, R0 ;  /* 0x0000001fff057819 */ /* 0x000fc60000011400 */
[----:B------:R-:W5:Y:S04]  /*31d40*/  LDL R0, [R1+0x84c] ;  /* 0x00084c0001007983 */ /* 0x000f680000100800 */
[----:B------:R-:W-:Y:S04]  /*31d50*/  STL [R1+0x8a8], R5 ;  /* 0x0008a80501007387 */ /* 0x000fe80000100800 */
[----:B------:R-:W5:Y:S04]  /*31d60*/  LDL R12, [R1+0x850] ;  /* 0x00085000010c7983 */ /* 0x000f680000100800 */
[----:B------:R-:W5:Y:S01]  /*31d70*/  LDL R11, [R1+0x858] ;  /* 0x00085800010b7983 */ /* 0x000f620000100800 */
[----:B------:R-:W-:-:S05]  /*31d80*/  SHF.R.S32.HI R2, RZ, 0x1f, R2 ;  /* 0x0000001fff027819 */ /* 0x000fca0000011402 */
[----:B------:R0:W-:Y:S04]  /*31d90*/  STL [R1+0x8b4], R2 ;  /* 0x0008b40201007387 */ /* 0x0001e80000100800 */
[----:B------:R-:W5:Y:S04]  /*31da0*/  LDL R10, [R1+0x860] ;  /* 0x00086000010a7983 */ /* 0x000f680000100800 */
[----:B------:R-:W5:Y:S04]  /*31db0*/  LDL R9, [R1+0x864] ;  /* 0x0008640001097983 */ /* 0x000f680000100800 */
[----:B------:R-:W5:Y:S04]  /*31dc0*/  LDL R8, [R1+0x86c] ;  /* 0x00086c0001087983 */ /* 0x000f680000100800 */
[----:B0-----:R-:W5:Y:S01]  /*31dd0*/  LDL R2, [R1+0x870] ;  /* 0x0008700001027983 */ /* 0x001f620000100800 */
[----:B------:R-:W-:-:S03]  /*31de0*/  SHF.R.S32.HI R6, RZ, 0x1f, R53 ;  /* 0x0000001fff067819 */ /* 0x000fc60000011435 */
[----:B------:R-:W5:Y:S04]  /*31df0*/  LDL R53, [R1+0x878] ;  /* 0x0008780001357983 */ /* 0x000f680000100800 */
[----:B------:R-:W-:Y:S04]  /*31e00*/  STL [R1+0x8c0], R6 ;  /* 0x0008c00601007387 */ /* 0x000fe80000100800 */
[----:B------:R-:W5:Y:S01]  /*31e10*/  LDL R7, [R1+0x880] ;  /* 0x0008800001077983 */ /* 0x000f620000100800 */
[----:B--2---:R-:W-:-:S03]  /*31e20*/  SHF.R.S32.HI R5, RZ, 0x1f, R54 ;  /* 0x0000001fff057819 */ /* 0x004fc60000011436 */
[----:B------:R-:W2:Y:S04]  /*31e30*/  LDL R54, [R1+0x884] ;  /* 0x0008840001367983 */ /* 0x000ea80000100800 */
[----:B------:R0:W-:Y:S04]  /*31e40*/  STL [R1+0x8c8], R5 ;  /* 0x0008c80501007387 */ /* 0x0001e80000100800 */
[----:B0-----:R-:W2:Y:S01]  /*31e50*/  LDL R5, [R1+0x88c] ;  /* 0x00088c0001057983 */ /* 0x001ea20000100800 */
[----:B------:R-:W-:-:S03]  /*31e60*/  SHF.R.S32.HI R6, RZ, 0x1f, R57 ;  /* 0x0000001fff067819 */ /* 0x000fc60000011439 */
[----:B------:R-:W2:Y:S04]  /*31e70*/  LDL R57, [R1+0x890] ;  /* 0x0008900001397983 */ /* 0x000ea80000100800 */
[----:B------:R0:W-:Y:S04]  /*31e80*/  STL [R1+0x8d4], R6 ;  /* 0x0008d40601007387 */ /* 0x0001e80000100800 */
[----:B0-----:R-:W2:Y:S01]  /*31e90*/  LDL R6, [R1+0x898] ;  /* 0x0008980001067983 */ /* 0x001ea20000100800 */
[----:B---3--:R-:W-:-:S03]  /*31ea0*/  SHF.R.S32.HI R56, RZ, 0x1f, R59 ;  /* 0x0000001fff387819 */ /* 0x008fc6000001143b */
[----:B------:R-:W3:Y:S04]  /*31eb0*/  LDL R59, [R1+0x8a0] ;  /* 0x0008a000013b7983 */ /* 0x000ee80000100800 */
[----:B------:R0:W-:Y:S04]  /*31ec0*/  STL [R1+0x8e0], R56 ;  /* 0x0008e03801007387 */ /* 0x0001e80000100800 */
[----:B------:R-:W3:Y:S04]  /*31ed0*/  LDL R58, [R1+0x8a4] ;  /* 0x0008a400013a7983 */ /* 0x000ee80000100800 */
[----:B0-----:R-:W3:Y:S01]  /*31ee0*/  LDL R56, [R1+0x8ac] ;  /* 0x0008ac0001387983 */ /* 0x001ee20000100800 */
[----:B----4-:R-:W-:-:S05]  /*31ef0*/  SHF.R.S32.HI R61, RZ, 0x1f, R61 ;  /* 0x0000001fff3d7819 */ /* 0x010fca000001143d */
[----:B------:R0:W-:Y:S04]  /*31f00*/  STL [R1+0x8ec], R61 ;  /* 0x0008ec3d01007387 */ /* 0x0001e80000100800 */
[----:B0-----:R-:W4:Y:S01]  /*31f10*/  LDL R61, [R1+0x8b0] ;  /* 0x0008b000013d7983 */ /* 0x001f220000100800 */
[----:B------:R-:W-:-:S05]  /*31f20*/  SHF.R.S32.HI R14, RZ, 0x1f, R14 ;  /* 0x0000001fff0e7819 */ /* 0x000fca000001140e */
[----:B------:R0:W-:Y:S01]  /*31f30*/  STL [R1+0x8f4], R14 ;  /* 0x0008f40e01007387 */ /* 0x0001e20000100800 */
[----:B-----5:R-:W-:-:S05]  /*31f40*/  SHF.R.S32.HI R4, RZ, 0x1f, R4 ;  /* 0x0000001fff047819 */ /* 0x020fca0000011404 */
[----:B------:R1:W-:Y:S01]  /*31f50*/  STL [R1+0x900], R4 ;  /* 0x0009000401007387 */ /* 0x0003e20000100800 */
[----:B0-----:R-:W-:Y:S02]  /*31f60*/  SHF.R.S32.HI R14, RZ, 0x1f, R60 ;  /* 0x0000001fff0e7819 */ /* 0x001fe4000001143c */
[----:B------:R-:W-:Y:S01]  /*31f70*/  SHF.R.S32.HI R3, RZ, 0x1f, R3 ;  /* 0x0000001fff037819 */ /* 0x000fe20000011403 */
[----:B-1----:R-:W5:Y:S04]  /*31f80*/  LDL R4, [R1+0x8b8] ;  /* 0x0008b80001047983 */ /* 0x002f680000100800 */
[----:B------:R0:W-:Y:S04]  /*31f90*/  STL [R1+0x90c], R3 ;  /* 0x00090c0301007387 */ /* 0x0001e80000100800 */
[----:B0-----:R-:W5:Y:S04]  /*31fa0*/  LDL R3, [R1+0x8bc] ;  /* 0x0008bc0001037983 */ /* 0x001f680000100800 */
        /* <DEDUP_REMOVED lines=19> */
[----:B------:R-:W-:Y:S01]  /*320e0*/  STL [R1+0x96c], R9 ;  /* 0x00096c0901007387 */ /* 0x000fe20000100800 */
[----:B0-----:R-:W-:-:S03]  /*320f0*/  SHF.R.S32.HI R8, RZ, 0x1f, R53 ;  /* 0x0000001fff087819 */ /* 0x001fc60000011435 */
[----:B------:R-:W5:Y:S04]  /*32100*/  LDL R53, [R1+0x8d8] ;  /* 0x0008d80001357983 */ /* 0x000f680000100800 */
[----:B------:R2:W-:Y:S02]  /*32110*/  STL [R1+0x974], R8 ;  /* 0x0009740801007387 */ /* 0x0005e40000100800 */
[----:B--2---:R-:W-:Y:S02]  /*32120*/  SHF.R.S32.HI R8, RZ, 0x1f, R54 ;  /* 0x0000001fff087819 */ /* 0x004fe40000011436 */
[----:B------:R-:W2:Y:S01]  /*32130*/  LDL R54, [R1+0x8dc] ;  /* 0x0008dc0001367983 */ /* 0x000ea20000100800 */
[----:B------:R-:W-:-:S05]  /*32140*/  SHF.R.S32.HI R7, RZ, 0x1f, R7 ;  /* 0x0000001fff077819 */ /* 0x000fca0000011407 */
[----:B------:R0:W-:Y:S04]  /*32150*/  STL [R1+0x980], R7 ;  /* 0x0009800701007387 */ /* 0x0001e80000100800 */
[----:B------:R-:W-:Y:S01]  /*32160*/  STL [R1+0x98c], R8 ;  /* 0x00098c0801007387 */ /* 0x000fe20000100800 */
[----:B0-----:R-:W-:Y:S02]  /*32170*/  SHF.R.S32.HI R7, RZ, 0x1f, R5 ;  /* 0x0000001fff077819 */ /* 0x001fe40000011405 */
[----:B------:R-:W-:Y:S02]  /*32180*/  SHF.R.S32.HI R5, RZ, 0x1f, R57 ;  /* 0x0000001fff057819 */ /* 0x000fe40000011439 */
[----:B------:R-:W2:Y:S04]  /*32190*/  LDL R57, [R1+0x8e4] ;  /* 0x0008e40001397983 */ /* 0x000ea80000100800 */
[----:B------:R-:W-:Y:S04]  /*321a0*/  STL [R1+0x998], R7 ;  /* 0x0009980701007387 */ /* 0x000fe80000100800 */
[----:B------:R3:W-:Y:S01]  /*321b0*/  STL [R1+0x9a0], R5 ;  /* 0x0009a00501007387 */ /* 0x0007e20000100800 */
[----:B------:R-:W-:-:S02]  /*321c0*/  SHF.R.S32.HI R6, RZ, 0x1f, R6 ;  /* 0x0000001fff067819 */ /* 0x000fc40000011406 */
[----:B---3--:R-:W-:Y:S02]  /*321d0*/  SHF.R.S32.HI R5, RZ, 0x1f, R59 ;  /* 0x0000001fff057819 */ /* 0x008fe4000001143b */
[----:B------:R-:W3:Y:S04]  /*321e0*/  LDL R59, [R1+0x8e8] ;  /* 0x0008e800013b7983 */ /* 0x000ee80000100800 */
[----:B------:R0:W-:Y:S01]  /*321f0*/  STL [R1+0x9ac], R6 ;  /* 0x0009ac0601007387 */ /* 0x0001e20000100800 */
[----:B------:R-:W-:-:S03]  /*32200*/  SHF.R.S32.HI R7, RZ, 0x1f, R58 ;  /* 0x0000001fff077819 */ /* 0x000fc6000001143a */
[----:B------:R4:W-:Y:S01]  /*32210*/  STL [R1+0x9b4], R5 ;  /* 0x0009b40501007387 */ /* 0x0009e20000100800 */
[----:B0-----:R-:W-:-:S03]  /*32220*/  SHF.R.S32.HI R6, RZ, 0x1f, R56 ;  /* 0x0000001fff067819 */ /* 0x001fc60000011438 */
[----:B------:R-:W-:Y:S04]  /*32230*/  STL [R1+0x9c0], R7 ;  /* 0x0009c00701007387 */ /* 0x000fe80000100800 */
[----:B------:R-:W3:Y:S04]  /*32240*/  LDL R14, [R1+0x8f0] ;  /* 0x0008f000010e7983 */ /* 0x000ee80000100800 */
[----:B------:R-:W-:Y:S04]  /*32250*/  STL [R1+0x9cc], R6 ;  /* 0x0009cc0601007387 */ /* 0x000fe80000100800 */
[----:B------:R-:W3:Y:S01]  /*32260*/  LDL R58, [R1+0x8f8] ;  /* 0x0008f800013a7983 */ /* 0x000ee20000100800 */
[----:B----4-:R-:W-:-:S05]  /*32270*/  SHF.R.S32.HI R5, RZ, 0x1f, R61 ;  /* 0x0000001fff057819 */ /* 0x010fca000001143d */
[----:B------:R5:W-:Y:S04]  /*32280*/  STL [R1+0x9d8], R5 ;  /* 0x0009d80501007387 */ /* 0x000be80000100800 */
[----:B------:R-:W4:Y:S04]  /*32290*/  LDL R56, [R1+0x8fc] ;  /* 0x0008fc0001387983 */ /* 0x000f280000100800 */
[----:B------:R-:W4:Y:S01]  /*322a0*/  LDL R61, [R1+0x904] ;  /* 0x00090400013d7983 */ /* 0x000f220000100800 */
[----:B-----5:R-:W-:-:S05]  /*322b0*/  SHF.R.S32.HI R5, RZ, 0x1f, R4 ;  /* 0x0000001fff057819 */ /* 0x020fca0000011404 */
[----:B------:R-:W-:Y:S04]  /*322c0*/  STL [R1+0x9e0], R5 ;  /* 0x0009e00501007387 */ /* 0x000fe80000100800 */
[----:B------:R-:W5:Y:S01]  /*322d0*/  LDL R13, [R1+0x908] ;  /* 0x00090800010d7983 */ /* 0x000f620000100800 */
[----:B------:R-:W-:-:S05]  /*322e0*/  SHF.R.S32.HI R4, RZ, 0x1f, R3 ;  /* 0x0000001fff047819 */ /* 0x000fca0000011403 */
        /* <DEDUP_REMOVED lines=16> */
[----:B------:R-:W-:-:S03]  /*323f0*/  SHF.R.S32.HI R3, RZ, 0x1f, R53 ;  /* 0x0000001fff037819 */ /* 0x000fc60000011435 */
[----:B------:R-:W5:Y:S04]  /*32400*/  LDL R53, [R1+0x948] ;  /* 0x0009480001357983 */ /* 0x000f680000100800 */
[----:B------:R2:W-:Y:S04]  /*32410*/  STL [R1+0xa18], R3 ;  /* 0x000a180301007387 */ /* 0x0005e80000100800 */
[----:B------:R-:W5:Y:S01]  /*32420*/  LDL R5, [R1+0x950] ;  /* 0x0009500001057983 */ /* 0x000f620000100800 */
[----:B--2---:R-:W-:-:S03]  /*32430*/  SHF.R.S32.HI R3, RZ, 0x1f, R54 ;  /* 0x0000001fff037819 */ /* 0x004fc60000011436 */
[----:B------:R-:W2:Y:S04]  /*32440*/  LDL R54, [R1+0x958] ;  /* 0x0009580001367983 */ /* 0x000ea80000100800 */
[----:B------:R0:W-:Y:S04]  /*32450*/  STL [R1+0xa24], R3 ;  /* 0x000a240301007387 */ /* 0x0001e80000100800 */
[----:B------:R-:W2:Y:S01]  /*32460*/  LDL R6, [R1+0x95c] ;  /* 0x00095c0001067983 */ /* 0x000ea20000100800 */
[----:B0-----:R-:W-:-:S03]  /*32470*/  SHF.R.S32.HI R3, RZ, 0x1f, R57 ;  /* 0x0000001fff037819 */ /* 0x001fc60000011439 */
[----:B------:R-:W2:Y:S04]  /*32480*/  LDL R57, [R1+0x964] ;  /* 0x0009640001397983 */ /* 0x000ea80000100800 */
[----:B------:R0:W-:Y:S04]  /*32490*/  STL [R1+0xa2c], R3 ;  /* 0x000a2c0301007387 */ /* 0x0001e80000100800 */
[----:B------:R-:W2:Y:S04]  /*324a0*/  LDL R4, [R1+0x968] ;  /* 0x0009680001047983 */ /* 0x000ea80000100800 */
[----:B0-----:R-:W2:Y:S01]  /*324b0*/  LDL R3, [R1+0x970] ;  /* 0x0009700001037983 */ /* 0x001ea20000100800 */
[----:B---3--:R-:W-:-:S05]  /*324c0*/  SHF.R.S32.HI R59, RZ, 0x1f, R59 ;  /* 0x0000001fff3b7819 */ /* 0x008fca000001143b */
[----:B------:R0:W-:Y:S04]  /*324d0*/  STL [R1+0xa38], R59 ;  /* 0x000a383b01007387 */ /* 0x0001e80000100800 */
[----:B0-----:R-:W3:Y:S01]  /*324e0*/  LDL R59, [R1+0x978] ;  /* 0x00097800013b7983 */ /* 0x001ee20000100800 */
[----:B------:R-:W-:-:S05]  /*324f0*/  SHF.R.S32.HI R14, RZ, 0x1f, R14 ;  /* 0x0000001fff0e7819 */ /* 0x000fca000001140e */
[----:B------:R-:W-:Y:S01]  /*32500*/  STL [R1+0xa44], R14 ;  /* 0x000a440e01007387 */ /* 0x000fe20000100800 */
[----:B------:R-:W-:-:S05]  /*32510*/  SHF.R.S32.HI R58, RZ, 0x1f, R58 ;  /* 0x0000001fff3a7819 */ /* 0x000fca000001143a */
[----:B------:R0:W-:Y:S01]  /*32520*/  STL [R1+0xa4c], R58 ;  /* 0x000a4c3a01007387 */ /* 0x0001e20000100800 */
[----:B----4-:R-:W-:-:S03]  /*32530*/  SHF.R.S32.HI R56, RZ, 0x1f, R56 ;  /* 0x0000001fff387819 */ /* 0x010fc60000011438 */
[----:B0-----:R-:W4:Y:S01]  /*32540*/  LDL R58, [R1+0x97c] ;  /* 0x00097c00013a7983 */ /* 0x001f220000100800 */
[----:B------:R-:W-:-:S03]  /*32550*/  SHF.R.S32.HI R14, RZ, 0x1f, R61 ;  /* 0x0000001fff0e7819 */ /* 0x000fc6000001143d */
[----:B------:R0:W-:Y:S04]  /*32560*/  STL [R1+0xa58], R56 ;  /* 0x000a583801007387 */ /* 0x0001e80000100800 */
[----:B0-----:R-:W4:Y:S04]  /*32570*/  LDL R56, [R1+0x984] ;  /* 0x0009840001387983 */ /* 0x001f280000100800 */
[----:B------:R0:W-:Y:S04]  /*32580*/  STL [R1+0xa64], R14 ;  /* 0x000a640e01007387 */ /* 0x0001e80000100800 */
[----:B------:R-:W4:Y:S01]  /*32590*/  LDL R61, [R1+0x988] ;  /* 0x00098800013d7983 */ /* 0x000f220000100800 */
[----:B-----5:R-:W-:-:S02]  /*325a0*/  SHF.R.S32.HI R13, RZ, 0x1f, R13 ;  /* 0x0000001fff0d7819 */ /* 0x020fc4000001140d */
[----:B0-----:R-:W-:Y:S02]  /*325b0*/  SHF.R.S32.HI R14, RZ, 0x1f, R60 ;  /* 0x0000001fff0e7819 */ /* 0x001fe4000001143c */
[----:B------:R-:W5:Y:S04]  /*325c0*/  LDL R60, [R1+0x990] ;  /* 0x00099000013c7983 */ /* 0x000f680000100800 */
[----:B------:R0:W-:Y:S04]  /*325d0*/  STL [R1+0xa6c], R13 ;  /* 0x000a6c0d01007387 */ /* 0x0001e80000100800 */
[----:B------:R-:W-:Y:S01]  /*325e0*/  STL [R1+0xa78], R14 ;  /* 0x000a780e01007387 */ /* 0x000fe20000100800 */
[----:B0-----:R-:W-:-:S02]  /*325f0*/  SHF.R.S32.HI R13, RZ, 0x1f, R12 ;  /* 0x0000001fff0d7819 */ /* 0x001fc4000001140c */
[----:B------:R-:W-:-:S03]  /*32600*/  SHF.R.S32.HI R12, RZ, 0x1f, R11 ;  /* 0x0000001fff0c7819 */ /* 0x000fc6000001140b */
[----:B------:R-:W-:Y:S01]  /*32610*/  STL [R1+0xa84], R13 ;  /* 0x000a840d01007387 */ /* 0x000fe20000100800 */
[----:B------:R-:W-:-:S03]  /*32620*/  SHF.R.S32.HI R11, RZ, 0x1f, R10 ;  /* 0x0000001fff0b7819 */ /* 0x000fc6000001140a */
[----:B------:R-:W-:Y:S01]  /*32630*/  STL [R1+0xa8c], R12 ;  /* 0x000a8c0c01007387 */ /* 0x000fe20000100800 */
[----:B------:R-:W-:-:S03]  /*32640*/  SHF.R.S32.HI R10, RZ, 0x1f, R9 ;  /* 0x0000001fff0a7819 */ /* 0x000fc60000011409 */
[----:B------:R-:W-:Y:S01]  /*32650*/  STL [R1+0xa98], R11 ;  /* 0x000a980b01007387 */ /* 0x000fe20000100800 */
[----:B------:R-:W-:-:S03]  /*32660*/  SHF.R.S32.HI R9, RZ, 0x1f, R8 ;  /* 0x0000001fff097819 */ /* 0x000fc60000011408 */
[----:B------:R-:W-:Y:S01]  /*32670*/  STL [R1+0xaa4], R10 ;  /* 0x000aa40a01007387 */ /* 0x000fe20000100800 */
[----:B------:R-:W-:-:S03]  /*32680*/  SHF.R.S32.HI R8, RZ, 0x1f, R0 ;  /* 0x0000001fff087819 */ /* 0x000fc60000011400 */
[----:B------:R-:W5:Y:S04]  /*32690*/  LDL R0, [R1+0x994] ;  /* 0x0009940001007983 */ /* 0x000f680000100800 */
[----:B------:R0:W-:Y:S04]  /*326a0*/  STL [R1+0xab0], R9 ;  /* 0x000ab00901007387 */ /* 0x0001e80000100800 */
[----:B------:R1:W-:Y:S01]  /*326b0*/  STL [R1+0xab8], R8 ;  /* 0x000ab80801007387 */ /* 0x0003e20000100800 */
[----:B0-----:R-:W-:-:S03]  /*326c0*/  SHF.R.S32.HI R9, RZ, 0x1f, R2 ;  /* 0x0000001fff097819 */ /* 0x001fc60000011402 */
[----:B------:R-:W5:Y:S04]  /*326d0*/  LDL R2, [R1+0x99c] ;  /* 0x00099c0001027983 */ /* 0x000f680000100800 */
[----:B------:R-:W-:Y:S01]  /*326e0*/  STL [R1+0xac8], R9 ;  /* 0x000ac80901007387 */ /* 0x000fe20000100800 */
[----:B-1----:R-:W-:Y:S02]  /*326f0*/  SHF.R.S32.HI R8, RZ, 0x1f, R7 ;  /* 0x0000001fff087819 */ /* 0x002fe40000011407 */
[----:B------:R-:W-:Y:S02]  /*32700*/  SHF.R.S32.HI R7, RZ, 0x1f, R53 ;  /* 0x0000001fff077819 */ /* 0x000fe40000011435 */
        /* <DEDUP_REMOVED lines=14> */
[----:B------:R-:W-:-:S03]  /*327f0*/  SHF.R.S32.HI R4, RZ, 0x1f, R3 ;  /* 0x0000001fff047819 */ /* 0x000fc60000011403 */
[----:B------:R-:W-:Y:S04]  /*32800*/  STL [R1+0xb14], R5 ;  /* 0x000b140501007387 */ /* 0x000fe80000100800 */
[----:B------:R-:W2:Y:S04]  /*32810*/  LDL R14, [R1+0x9b8] ;  /* 0x0009b800010e7983 */ /* 0x000ea80000100800 */
[----:B------:R0:W-:Y:S01]  /*32820*/  STL [R1+0xb1c], R4 ;  /* 0x000b1c0401007387 */ /* 0x0001e20000100800 */
[----:B---3--:R-:W-:-:S03]  /*32830*/  SHF.R.S32.HI R3, RZ, 0x1f, R59 ;  /* 0x0000001fff037819 */ /* 0x008fc6000001143b */
[----:B0-----:R-:W3:Y:S04]  /*32840*/  LDL R4, [R1+0x9bc] ;  /* 0x0009bc0001047983 */ /* 0x001ee80000100800 */
[----:B------:R0:W-:Y:S04]  /*32850*/  STL [R1+0xb28], R3 ;  /* 0x000b280301007387 */ /* 0x0001e80000100800 */
[----:B------:R-:W3:Y:S04]  /*32860*/  LDL R59, [R1+0x9c8] ;  /* 0x0009c800013b7983 */ /* 0x000ee80000100800 */
[----:B0-----:R-:W3:Y:S01]  /*32870*/  LDL R3, [R1+0x9c4] ;  /* 0x0009c40001037983 */ /* 0x001ee20000100800 */
[----:B----4-:R-:W-:-:S05]  /*32880*/  SHF.R.S32.HI R7, RZ, 0x1f, R58 ;  /* 0x0000001fff077819 */ /* 0x010fca000001143a */
[----:B------:R-:W-:Y:S04]  /*32890*/  STL [R1+0xb34], R7 ;  /* 0x000b340701007387 */ /* 0x000fe80000100800 */
[----:B------:R-:W4:Y:S01]  /*328a0*/  LDL R13, [R1+0x9d0] ;  /* 0x0009d000010d7983 */ /* 0x000f220000100800 */
[----:B------:R-:W-:-:S05]  /*328b0*/  SHF.R.S32.HI R6, RZ, 0x1f, R56 ;  /* 0x0000001fff067819 */ /* 0x000fca0000011438 */
[----:B------:R-:W-:Y:S01]  /*328c0*/  STL [R1+0xb40], R6 ;  /* 0x000b400601007387 */ /* 0x000fe20000100800 */
[----:B------:R-:W-:-:S03]  /*328d0*/  SHF.R.S32.HI R5, RZ, 0x1f, R61 ;  /* 0x0000001fff057819 */ /* 0x000fc6000001143d */
[----:B------:R-:W4:Y:S04]  /*328e0*/  LDL R61, [R1+0x9d4] ;  /* 0x0009d400013d7983 */ /* 0x000f280000100800 */
[----:B------:R5:W-:Y:S04]  /*328f0*/  STL [R1+0xb48], R5 ;  /* 0x000b480501007387 */ /* 0x000be80000100800 */
[----:B------:R-:W4:Y:S04]  /*32900*/  LDL R12, [R1+0x9dc] ;  /* 0x0009dc00010c7983 */ /* 0x000f280000100800 */
[----:B------:R-:W4:Y:S01]  /*32910*/  LDL R11, [R1+0x9e4] ;  /* 0x0009e400010b7983 */ /* 0x000f220000100800 */
[----:B-----5:R-:W-:-:S05]  /*32920*/  SHF.R.S32.HI R5, RZ, 0x1f, R60 ;  /* 0x0000001fff057819 */ /* 0x020fca000001143c */
        /* <DEDUP_REMOVED lines=13> */
[----:B0-----:R-:W5:Y:S04]  /*32a00*/  LDL R5, [R1+0xa14] ;  /* 0x000a140001057983 */ /* 0x001f680000100800 */
[----:B------:R-:W5:Y:S04]  /*32a10*/  LDL R53, [R1+0xa1c] ;  /* 0x000a1c0001357983 */ /* 0x000f680000100800 */
        /* <DEDUP_REMOVED lines=12> */
[----:B---3--:R-:W-:-:S05]  /*32ae0*/  SHF.R.S32.HI R4, RZ, 0x1f, R4 ;  /* 0x0000001fff047819 */ /* 0x008fca0000011404 */
[----:B------:R1:W-:Y:S01]  /*32af0*/  STL [R1+0xb98], R4 ;  /* 0x000b980401007387 */ /* 0x0003e20000100800 */
[----:B0-----:R-:W-:Y:S02]  /*32b00*/  SHF.R.S32.HI R14, RZ, 0x1f, R59 ;  /* 0x0000001fff0e7819 */ /* 0x001fe4000001143b */
[----:B------:R-:W-:Y:S01]  /*32b10*/  SHF.R.S32.HI R3, RZ, 0x1f, R3 ;  /* 0x0000001fff037819 */ /* 0x000fe20000011403 */
[----:B-1----:R-:W3:Y:S04]  /*32b20*/  LDL R4, [R1+0xa40] ;  /* 0x000a400001047983 */ /* 0x002ee80000100800 */
[----:B------:R0:W-:Y:S04]  /*32b30*/  STL [R1+0xba4], R3 ;  /* 0x000ba40301007387 */ /* 0x0001e80000100800 */
[----:B0-----:R-:W3:Y:S04]  /*32b40*/  LDL R3, [R1+0xa48] ;  /* 0x000a480001037983 */ /* 0x001ee80000100800 */
[----:B------:R0:W-:Y:S01]  /*32b50*/  STL [R1+0xbb0], R14 ;  /* 0x000bb00e01007387 */ /* 0x0001e20000100800 */
[----:B----4-:R-:W-:-:S03]  /*32b60*/  SHF.R.S32.HI R13, RZ, 0x1f, R13 ;  /* 0x0000001fff0d7819 */ /* 0x010fc6000001140d */
[----:B------:R-:W4:Y:S01]  /*32b70*/  LDL R59, [R1+0xa50] ;  /* 0x000a5000013b7983 */ /* 0x000f220000100800 */
[----:B0-----:R-:W-:-:S03]  /*32b80*/  SHF.R.S32.HI R14, RZ, 0x1f, R61 ;  /* 0x0000001fff0e7819 */ /* 0x001fc6000001143d */
[----:B------:R-:W4:Y:S04]  /*32b90*/  LDL R61, [R1+0xa54] ;  /* 0x000a5400013d7983 */ /* 0x000f280000100800 */
[----:B------:R0:W-:Y:S04]  /*32ba0*/  STL [R1+0xbbc], R13 ;  /* 0x000bbc0d01007387 */ /* 0x0001e80000100800 */
[----:B------:R-:W-:Y:S01]  /*32bb0*/  STL [R1+0xbc4], R14 ;  /* 0x000bc40e01007387 */ /* 0x000fe20000100800 */
[----:B0-----:R-:W-:Y:S02]  /*32bc0*/  SHF.R.S32.HI R13, RZ, 0x1f, R12 ;  /* 0x0000001fff0d7819 */ /* 0x001fe4000001140c */
[----:B------:R-:W-:-:S03]  /*32bd0*/  SHF.R.S32.HI R12, RZ, 0x1f, R11 ;  /* 0x0000001fff0c7819 */ /* 0x000fc6000001140b */
[----:B------:R-:W-:Y:S04]  /*32be0*/  STL [R1+0xbd0], R13 ;  /* 0x000bd00d01007387 */ /* 0x000fe80000100800 */
[----:B------:R-:W-:Y:S01]  /*32bf0*/  STL [R1+0xbdc], R12 ;  /* 0x000bdc0c01007387 */ /* 0x000fe20000100800 */
[----:B-----5:R-:W-:Y:S02]  /*32c00*/  SHF.R.S32.HI R11, RZ, 0x1f, R10 ;  /* 0x0000001fff0b7819 */ /* 0x020fe4000001140a */
[----:B------:R-:W-:-:S03]  /*32c10*/  SHF.R.S32.HI R10, RZ, 0x1f, R9 ;  /* 0x0000001fff0a7819 */ /* 0x000fc60000011409 */
[----:B------:R-:W-:Y:S01]  /*32c20*/  STL [R1+0xbe4], R11 ;  /* 0x000be40b01007387 */ /* 0x000fe20000100800 */
[----:B------:R-:W-:-:S03]  /*32c30*/  SHF.R.S32.HI R8, RZ, 0x1f, R8 ;  /* 0x0000001fff087819 */ /* 0x000fc60000011408 */
[----:B------:R-:W-:Y:S01]  /*32c40*/  STL [R1+0xbf0], R10 ;  /* 0x000bf00a01007387 */ /* 0x000fe20000100800 */
[----:B------:R-:W-:-:S03]  /*32c50*/  SHF.R.S32.HI R9, RZ, 0x1f, R60 ;  /* 0x0000001fff097819 */ /* 0x000fc6000001143c */
[----:B------:R-:W5:Y:S04]  /*32c60*/  LDL R60, [R1+0xa5c] ;  /* 0x000a5c00013c7983 */ /* 0x000f680000100800 */
[----:B------:R0:W-:Y:S04]  /*32c70*/  STL [R1+0xbfc], R8 ;  /* 0x000bfc0801007387 */ /* 0x0001e80000100800 */
[----:B------:R-:W-:Y:S01]  /*32c80*/  STL [R1+0xc04], R9 ;  /* 0x000c040901007387 */ /* 0x000fe20000100800 */
[----:B0-----:R-:W-:-:S03]  /*32c90*/  SHF.R.S32.HI R8, RZ, 0x1f, R0 ;  /* 0x0000001fff087819 */ /* 0x001fc60000011400 */
[----:B------:R-:W5:Y:S04]  /*32ca0*/  LDL R0, [R1+0xa60] ;  /* 0x000a600001007983 */ /* 0x000f680000100800 */
[----:B------:R0:W-:Y:S01]  /*32cb0*/  STL [R1+0xc10], R8 ;  /* 0x000c100801007387 */ /* 0x0001e20000100800 */
[----:B------:R-:W-:Y:S02]  /*32cc0*/  SHF.R.S32.HI R7, RZ, 0x1f, R7 ;  /* 0x0000001fff077819 */ /* 0x000fe40000011407 */
        /* <DEDUP_REMOVED lines=29> */
[----:B----4-:R-:W-:-:S03]  /*32ea0*/  SHF.R.S32.HI R3, RZ, 0x1f, R59 ;  /* 0x0000001fff037819 */ /* 0x010fc6000001143b */
[----:B------:R-:W4:Y:S04]  /*32eb0*/  LDL R59, [R1+0xa9c] ;  /* 0x000a9c00013b7983 */ /* 0x000f280000100800 */
[----:B------:R0:W-:Y:S04]  /*32ec0*/  STL [R1+0xc94], R3 ;  /* 0x000c940301007387 */ /* 0x0001e80000100800 */
[----:B------:R-:W4:Y:S04]  /*32ed0*/  LDL R12, [R1+0xaa0] ;  /* 0x000aa000010c7983 */ /* 0x000f280000100800 */
[----:B------:R-:W4:Y:S01]  /*32ee0*/  LDL R11, [R1+0xaa8] ;  /* 0x000aa800010b7983 */ /* 0x000f220000100800 */
[----:B0-----:R-:W-:-:S05]  /*32ef0*/  SHF.R.S32.HI R3, RZ, 0x1f, R61 ;  /* 0x0000001fff037819 */ /* 0x001fca000001143d */
        /* <DEDUP_REMOVED lines=25> */
[----:B------:R-:W-:-:S05]  /*33090*/  SHF.R.S32.HI R14, RZ, 0x1f, R14 ;  /* 0x0000001fff0e7819 */ /* 0x000fca000001140e */
[----:B------:R-:W-:Y:S01]  /*330a0*/  STL [R1+0xcdc], R14 ;  /* 0x000cdc0e01007387 */ /* 0x000fe20000100800 */
[----:B------:R-:W-:-:S05]  /*330b0*/  SHF.R.S32.HI R58, RZ, 0x1f, R58 ;  /* 0x0000001fff3a7819 */ /* 0x000fca000001143a */
[----:B------:R0:W-:Y:S01]  /*330c0*/  STL [R1+0xce8], R58 ;  /* 0x000ce83a01007387 */ /* 0x0001e20000100800 */
[----:B------:R-:W-:-:S03]  /*330d0*/  SHF.R.S32.HI R56, RZ, 0x1f, R56 ;  /* 0x0000001fff387819 */ /* 0x000fc60000011438 */
[----:B0-----:R-:W2:Y:S01]  /*330e0*/  LDL R58, [R1+0xb0c] ;  /* 0x000b0c00013a7983 */ /* 0x001ea20000100800 */
[----:B------:R-:W-:-:S03]  /*330f0*/  SHF.R.S32.HI R14, RZ, 0x1f, R57 ;  /* 0x0000001fff0e7819 */ /* 0x000fc60000011439 */
[----:B------:R0:W-:Y:S04]  /*33100*/  STL [R1+0xcf4], R56 ;  /* 0x000cf43801007387 */ /* 0x0001e80000100800 */
[----:B0-----:R-:W2:Y:S04]  /*33110*/  LDL R56, [R1+0xb10] ;  /* 0x000b100001387983 */ /* 0x001ea80000100800 */
[----:B------:R4:W-:Y:S04]  /*33120*/  STL [R1+0xcfc], R14 ;  /* 0x000cfc0e01007387 */ /* 0x0009e80000100800 */
[----:B------:R-:W2:Y:S01]  /*33130*/  LDL R57, [R1+0xb18] ;  /* 0x000b180001397983 */ /* 0x000ea20000100800 */
[----:B---3--:R-:W-:-:S02]  /*33140*/  SHF.R.S32.HI R13, RZ, 0x1f, R13 ;  /* 0x0000001fff0d7819 */ /* 0x008fc4000001140d */
[----:B----4-:R-:W-:Y:S02]  /*33150*/  SHF.R.S32.HI R14, RZ, 0x1f, R59 ;  /* 0x0000001fff0e7819 */ /* 0x010fe4000001143b */
[----:B------:R-:W3:Y:S04]  /*33160*/  LDL R59, [R1+0xb20] ;  /* 0x000b2000013b7983 */ /* 0x000ee80000100800 */
        /* <DEDUP_REMOVED lines=58> */
[----:B------:R-:W3:Y:S04]  /*33510*/  LDL R56, [R1+0xb88] ;  /* 0x000b880001387983 */ /* 0x000ee80000100800 */
[----:B------:R-:W3:Y:S01]  /*33520*/  LDL R57, [R1+0xb8c] ;  /* 0x000b8c0001397983 */ /* 0x000ee20000100800 */
[----:B----4-:R-:W-:-:S05]  /*33530*/  SHF.R.S32.HI R6, RZ, 0x1f, R61 ;  /* 0x0000001fff067819 */ /* 0x010fca000001143d */
[----:B------:R-:W-:Y:S04]  /*33540*/  STL [R1+0xdac], R6 ;  /* 0x000dac0601007387 */ /* 0x000fe80000100800 */
[----:B------:R-:W4:Y:S04]  /*33550*/  LDL R7, [R1+0xb94] ;  /* 0x000b940001077983 */ /* 0x000f280000100800 */
[----:B------:R-:W4:Y:S01]  /*33560*/  LDL R59, [R1+0xb9c] ;  /* 0x000b9c00013b7983 */ /* 0x000f220000100800 */
[----:B-----5:R-:W-:-:S05]  /*33570*/  SHF.R.S32.HI R5, RZ, 0x1f, R60 ;  /* 0x0000001fff057819 */ /* 0x020fca000001143c */
[----:B------:R0:W-:Y:S04]  /*33580*/  STL [R1+0xdb0], R5 ;  /* 0x000db00501007387 */ /* 0x0001e80000100800 */
[----:B------:R-:W5:Y:S04]  /*33590*/  LDL R61, [R1+0xba8] ;  /* 0x000ba800013d7983 */ /* 0x000f680000100800 */
[----:B0-----:R-:W5:Y:S01]  /*335a0*/  LDL R5, [R1+0xba0] ;  /* 0x000ba00001057983 */ /* 0x001f620000100800 */
[----:B------:R-:W-:-:S05]  /*335b0*/  SHF.R.S32.HI R0, RZ, 0x1f, R0 ;  /* 0x0000001fff007819 */ /* 0x000fca0000011400 */
[----:B------:R0:W-:Y:S04]  /*335c0*/  STL [R1+0xdb4], R0 ;  /* 0x000db40001007387 */ /* 0x0001e80000100800 */
[----:B------:R-:W5:Y:S04]  /*335d0*/  LDL R6, [R1+0xbac] ;  /* 0x000bac0001067983 */ /* 0x000f680000100800 */
[----:B------:R-:W5:Y:S01]  /*335e0*/  LDL R60, [R1+0xbb4] ;  /* 0x000bb400013c7983 */ /* 0x000f620000100800 */
[----:B0-----:R-:W-:-:S05]  /*335f0*/  SHF.R.S32.HI R0, RZ, 0x1f, R2 ;  /* 0x0000001fff007819 */ /* 0x001fca0000011402 */
[----:B------:R0:W-:Y:S04]  /*33600*/  STL [R1+0xdb8], R0 ;  /* 0x000db80001007387 */ /* 0x0001e80000100800 */
[----:B------:R-:W5:Y:S04]  /*33610*/  LDL R2, [R1+0xbc0] ;  /* 0x000bc00001027983 */ /* 0x000f680000100800 */
[----:B0-----:R-:W5:Y:S01]  /*33620*/  LDL R0, [R1+0xbb8] ;  /* 0x000bb80001007983 */ /* 0x001f620000100800 */
[----:B------:R-:W-:-:S05]  /*33630*/  SHF.R.S32.HI R53, RZ, 0x1f, R53 ;  /* 0x0000001fff357819 */ /* 0x000fca0000011435 */
        /* <DEDUP_REMOVED lines=30> */
[----:B------:R4:W-:Y:S01]  /*33820*/  STL [R1+0xdec], R8 ;  /* 0x000dec0801007387 */ /* 0x0009e20000100800 */
[----:B0-----:R-:W-:-:S03]  /*33830*/  SHF.R.S32.HI R9, RZ, 0x1f, R57 ;  /* 0x0000001fff097819 */ /* 0x001fc60000011439 */
[----:B------:R-:W3:Y:S04]  /*33840*/  LDL R57, [R1+0xbec] ;  /* 0x000bec0001397983 */ /* 0x000ee80000100800 */
[----:B------:R-:W-:Y:S01]  /*33850*/  STL [R1+0xdf0], R9 ;  /* 0x000df00901007387 */ /* 0x000fe20000100800 */
[----:B----4-:R-:W-:Y:S02]  /*33860*/  SHF.R.S32.HI R8, RZ, 0x1f, R7 ;  /* 0x0000001fff087819 */ /* 0x010fe40000011407 */
[----:B------:R-:W-:Y:S02]  /*33870*/  SHF.R.S32.HI R7, RZ, 0x1f, R59 ;  /* 0x0000001fff077819 */ /* 0x000fe4000001143b */
[----:B------:R-:W4:Y:S04]  /*33880*/  LDL R59, [R1+0xbf4] ;  /* 0x000bf400013b7983 */ /* 0x000f280000100800 */
[----:B------:R-:W-:Y:S04]  /*33890*/  STL [R1+0xdf4], R8 ;  /* 0x000df40801007387 */ /* 0x000fe80000100800 */
[----:B------:R5:W-:Y:S02]  /*338a0*/  STL [R1+0xdf8], R7 ;  /* 0x000df80701007387 */ /* 0x000be40000100800 */
[----:B-----5:R-:W-:-:S02]  /*338b0*/  SHF.R.S32.HI R7, RZ, 0x1f, R61 ;  /* 0x0000001fff077819 */ /* 0x020fc4000001143d */
[----:B------:R-:W5:Y:S01]  /*338c0*/  LDL R61, [R1+0xbf8] ;  /* 0x000bf800013d7983 */ /* 0x000f620000100800 */
[----:B------:R-:W-:-:S05]  /*338d0*/  SHF.R.S32.HI R5, RZ, 0x1f, R5 ;  /* 0x0000001fff057819 */ /* 0x000fca0000011405 */
[----:B------:R0:W-:Y:S04]  /*338e0*/  STL [R1+0xdfc], R5 ;  /* 0x000dfc0501007387 */ /* 0x0001e80000100800 */
[----:B------:R-:W-:Y:S01]  /*338f0*/  STL [R1+0xe00], R7 ;  /* 0x000e000701007387 */ /* 0x000fe20000100800 */
[----:B0-----:R-:W-:Y:S02]  /*33900*/  SHF.R.S32.HI R5, RZ, 0x1f, R6 ;  /* 0x0000001fff057819 */ /* 0x001fe40000011406 */
        /* <DEDUP_REMOVED lines=8> */
[----:B------:R0:W-:Y:S01]  /*33990*/  STL [R1+0xe10], R0 ;  /* 0x000e100001007387 */ /* 0x0001e20000100800 */
[----:B------:R-:W-:-:S03]  /*339a0*/  SHF.R.S32.HI R2, RZ, 0x1f, R53 ;  /* 0x0000001fff027819 */ /* 0x000fc60000011435 */
[----:B0-----:R-:W5:Y:S04]  /*339b0*/  LDL R0, [R1+0xc0c] ;  /* 0x000c0c0001007983 */ /* 0x001f680000100800 */
[----:B------:R0:W-:Y:S04]  /*339c0*/  STL [R1+0xe14], R2 ;  /* 0x000e140201007387 */ /* 0x0001e80000100800 */
[----:B------:R-:W5:Y:S04]  /*339d0*/  LDL R53, [R1+0xc18] ;  /* 0x000c180001357983 */ /* 0x000f680000100800 */
[----:B0-----:R-:W5:Y:S01]  /*339e0*/  LDL R2, [R1+0xc14] ;  /* 0x000c140001027983 */ /* 0x001f620000100800 */
[----:B------:R-:W-:-:S05]  /*339f0*/  SHF.R.S32.HI R5, RZ, 0x1f, R4 ;  /* 0x0000001fff057819 */ /* 0x000fca0000011404 */
        /* <DEDUP_REMOVED lines=18> */
[----:B------:R-:W3:Y:S04]  /*33b20*/  LDL R7, [R1+0xc58] ;  /* 0x000c580001077983 */ /* 0x000ee80000100800 */
[----:B------:R-:W3:Y:S01]  /*33b30*/  LDL R5, [R1+0xc60] ;  /* 0x000c600001057983 */ /* 0x000ee20000100800 */
[----:B0-----:R-:W-:-:S05]  /*33b40*/  SHF.R.S32.HI R3, RZ, 0x1f, R57 ;  /* 0x0000001fff037819 */ /* 0x001fca0000011439 */
[----:B------:R4:W-:Y:S04]  /*33b50*/  STL [R1+0xe2c], R3 ;  /* 0x000e2c0301007387 */ /* 0x0009e80000100800 */
        /* <DEDUP_REMOVED lines=41> */
[----:B------:R0:W-:Y:S01]  /*33df0*/  STL [R1+0xe68], R8 ;  /* 0x000e680801007387 */ /* 0x0001e20000100800 */
[----:B---3--:R-:W-:-:S03]  /*33e00*/  SHF.R.S32.HI R9, RZ, 0x1f, R56 ;  /* 0x0000001fff097819 */ /* 0x008fc60000011438 */
[----:B------:R-:W3:Y:S01]  /*33e10*/  LDL R56, [R1+0xcb4] ;  /* 0x000cb40001387983 */ /* 0x000ee20000100800 */
[----:B0-----:R-:W-:-:S03]  /*33e20*/  SHF.R.S32.HI R8, RZ, 0x1f, R7 ;  /* 0x0000001fff087819 */ /* 0x001fc60000011407 */
[----:B------:R-:W-:Y:S01]  /*33e30*/  STL [R1+0xe6c], R9 ;  /* 0x000e6c0901007387 */ /* 0x000fe20000100800 */
[----:B------:R-:W-:-:S03]  /*33e40*/  SHF.R.S32.HI R7, RZ, 0x1f, R5 ;  /* 0x0000001fff077819 */ /* 0x000fc60000011405 */
[----:B------:R-:W3:Y:S04]  /*33e50*/  LDL R5, [R1+0xcb8] ;  /* 0x000cb80001057983 */ /* 0x000ee80000100800 */
[----:B------:R-:W-:Y:S01]  /*33e60*/  STL [R1+0xe70], R8 ;  /* 0x000e700801007387 */ /* 0x000fe20000100800 */
[----:B------:R-:W-:-:S03]  /*33e70*/  SHF.R.S32.HI R6, RZ, 0x1f, R6 ;  /* 0x0000001fff067819 */ /* 0x000fc60000011406 */
[----:B------:R4:W-:Y:S02]  /*33e80*/  STL [R1+0xe74], R7 ;  /* 0x000e740701007387 */ /* 0x0009e40000100800 */
[----:B----4-:R-:W-:Y:S02]  /*33e90*/  SHF.R.S32.HI R7, RZ, 0x1f, R59 ;  /* 0x0000001fff077819 */ /* 0x010fe4000001143b */
[----:B------:R-:W4:Y:S04]  /*33ea0*/  LDL R59, [R1+0xcc0] ;  /* 0x000cc000013b7983 */ /* 0x000f280000100800 */
[----:B------:R0:W-:Y:S04]  /*33eb0*/  STL [R1+0xe78], R6 ;  /* 0x000e780601007387 */ /* 0x0001e80000100800 */
[----:B------:R-:W-:Y:S01]  /*33ec0*/  STL [R1+0xe7c], R7 ;  /* 0x000e7c0701007387 */ /* 0x000fe20000100800 */
[----:B0-----:R-:W-:-:S02]  /*33ed0*/  SHF.R.S32.HI R6, RZ, 0x1f, R4 ;  /* 0x0000001fff067819 */ /* 0x001fc40000011404 */
[----:B-----5:R-:W-:Y:S02]  /*33ee0*/  SHF.R.S32.HI R4, RZ, 0x1f, R61 ;  /* 0x0000001fff047819 */ /* 0x020fe4000001143d */
[----:B------:R-:W5:Y:S04]  /*33ef0*/  LDL R61, [R1+0xcc4] ;  /* 0x000cc400013d7983 */ /* 0x000f680000100800 */
[----:B------:R0:W-:Y:S04]  /*33f00*/  STL [R1+0xe80], R6 ;  /* 0x000e800601007387 */ /* 0x0001e80000100800 */
[----:B------:R1:W-:Y:S01]  /*33f10*/  STL [R1+0xe84], R4 ;  /* 0x000e840401007387 */ /* 0x0003e20000100800 */
[----:B0-----:R-:W-:-:S02]  /*33f20*/  SHF.R.S32.HI R6, RZ, 0x1f, R3 ;  /* 0x0000001fff067819 */ /* 0x001fc40000011403 */
[----:B-1----:R-:W-:-:S03]  /*33f30*/  SHF.R.S32.HI R4, RZ, 0x1f, R57 ;  /* 0x0000001fff047819 */ /* 0x002fc60000011439 */
[----:B------:R0:W-:Y:S04]  /*33f40*/  STL [R1+0xe88], R6 ;  /* 0x000e880601007387 */ /* 0x0001e80000100800 */
[----:B------:R-:W5:Y:S04]  /*33f50*/  LDL R14, [R1+0xccc] ;  /* 0x000ccc00010e7983 */ /* 0x000f680000100800 */
[----:B------:R1:W-:Y:S04]  /*33f60*/  STL [R1+0xe8c], R4 ;  /* 0x000e8c0401007387 */ /* 0x0003e80000100800 */
[----:B0-----:R-:W5:Y:S01]  /*33f70*/  LDL R6, [R1+0xcd0] ;  /* 0x000cd00001067983 */ /* 0x001f620000100800 */
[----:B------:R-:W-:-:S05]  /*33f80*/  SHF.R.S32.HI R3, RZ, 0x1f, R60 ;  /* 0x0000001fff037819 */ /* 0x000fca000001143c */
[----:B------:R0:W-:Y:S04]  /*33f90*/  STL [R1+0xe90], R3 ;  /* 0x000e900301007387 */ /* 0x0001e80000100800 */
[----:B-1----:R-:W5:Y:S04]  /*33fa0*/  LDL R4, [R1+0xcd8] ;  /* 0x000cd80001047983 */ /* 0x002f680000100800 */
[----:B------:R-:W5:Y:S01]  /*33fb0*/  LDL R60, [R1+0xce0] ;  /* 0x000ce000013c7983 */ /* 0x000f620000100800 */
[----:B------:R-:W-:-:S05]  /*33fc0*/  SHF.R.S32.HI R0, RZ, 0x1f, R0 ;  /* 0x0000001fff007819 */ /* 0x000fca0000011400 */
[----:B------:R1:W-:Y:S01]  /*33fd0*/  STL [R1+0xe94], R0 ;  /* 0x000e940001007387 */ /* 0x0003e20000100800 */
[----:B0-----:R-:W-:-:S03]  /*33fe0*/  SHF.R.S32.HI R3, RZ, 0x1f, R2 ;  /* 0x0000001fff037819 */ /* 0x001fc60000011402 */
[----:B-1----:R-:W5:Y:S04]  /*33ff0*/  LDL R0, [R1+0xce4] ;  /* 0x000ce40001007983 */ /* 0x002f680000100800 */
[----:B------:R-:W-:Y:S01]  /*34000*/  STL [R1+0xe98], R3 ;  /* 0x000e980301007387 */ /* 0x000fe20000100800 */
[----:B------:R-:W-:-:S03]  /*34010*/  SHF.R.S32.HI R2, RZ, 0x1f, R53 ;  /* 0x0000001fff027819 */ /* 0x000fc60000011435 */
[----:B------:R-:W5:Y:S04]  /*34020*/  LDL R57, [R1+0xcec] ;  /* 0x000cec0001397983 */ /* 0x000f680000100800 */
[----:B------:R0:W-:Y:S04]  /*34030*/  STL [R1+0xe9c], R2 ;  /* 0x000e9c0201007387 */ /* 0x0001e80000100800 */
[----:B------:R-:W5:Y:S04]  /*34040*/  LDL R53, [R1+0xcf8] ;  /* 0x000cf80001357983 */ /* 0x000f680000100800 */
[----:B0-----:R-:W5:Y:S01]  /*34050*/  LDL R2, [R1+0xcf0] ;  /* 0x000cf00001027983 */ /* 0x001f620000100800 */
[----:B--2---:R-:W-:-:S05]  /*34060*/  SHF.R.S32.HI R3, RZ, 0x1f, R54 ;  /* 0x0000001fff037819 */ /* 0x004fca0000011436 */
[----:B------:R0:W-:Y:S04]  /*34070*/  STL [R1+0xea0], R3 ;  /* 0x000ea00301007387 */ /* 0x0001e80000100800 */
[----:B------:R-:W2:Y:S04]  /*34080*/  LDL R54, [R1+0xd00] ;  /* 0x000d000001367983 */ /* 0x000ea80000100800 */
[----:B------:R-:W2:Y:S04]  /*34090*/  LDL R13, [R1+0xd04] ;  /* 0x000d0400010d7983 */ /* 0x000ea80000100800 */
[----:B------:R-:W2:Y:S04]  /*340a0*/  LDL R12, [R1+0xd0c] ;  /* 0x000d0c00010c7983 */ /* 0x000ea80000100800 */
[----:B0-----:R-:W2:Y:S01]  /*340b0*/  LDL R3, [R1+0xd10] ;  /* 0x000d100001037983 */ /* 0x001ea20000100800 */
[----:B------:R-:W-:-:S03]  /*340c0*/  SHF.R.S32.HI R8, RZ, 0x1f, R58 ;  /* 0x0000001fff087819 */ /* 0x000fc6000001143a */
[----:B------:R-:W2:Y:S04]  /*340d0*/  LDL R58, [R1+0xd18] ;  /* 0x000d1800013a7983 */ /* 0x000ea80000100800 */
[----:B------:R-:W-:Y:S04]  /*340e0*/  STL [R1+0xea4], R8 ;  /* 0x000ea40801007387 */ /* 0x000fe80000100800 */
[----:B------:R-:W2:Y:S01]  /*340f0*/  LDL R11, [R1+0xd20] ;  /* 0x000d2000010b7983 */ /* 0x000ea20000100800 */
[----:B---3--:R-:W-:-:S03]  /*34100*/  SHF.R.S32.HI R7, RZ, 0x1f, R56 ;  /* 0x0000001fff077819 */ /* 0x008fc60000011438 */
[----:B------:R-:W3:Y:S04]  /*34110*/  LDL R56, [R1+0xd24] ;  /* 0x000d240001387983 */ /* 0x000ee80000100800 */
[----:B------:R0:W-:Y:S04]  /*34120*/  STL [R1+0xea8], R7 ;  /* 0x000ea80701007387 */ /* 0x0001e80000100800 */
[----:B------:R-:W3:Y:S01]  /*34130*/  LDL R10, [R1+0xd2c] ;  /* 0x000d2c00010a7983 */ /* 0x000ee20000100800 */
[----:B------:R-:W-:-:S03]  /*34140*/  SHF.R.S32.HI R5, RZ, 0x1f, R5 ;  /* 0x0000001fff057819 */ /* 0x000fc60000011405 */
[----:B0-----:R-:W3:Y:S04]  /*34150*/  LDL R7, [R1+0xd30] ;  /* 0x000d300001077983 */ /* 0x001ee80000100800 */
        /* <DEDUP_REMOVED lines=12> */
[----:B------:R-:W-:-:S03]  /*34220*/  SHF.R.S32.HI R6, RZ, 0x1f, R6 ;  /* 0x0000001fff067819 */ /* 0x000fc60000011406 */
[----:B0-----:R-:W5:Y:S01]  /*34230*/  LDL.LU R14, [R1+0x4654] ;  /* 0x00465400010e7983 */ /* 0x001f620000300800 */
[----:B------:R-:W-:-:S03]  /*34240*/  SHF.R.S32.HI R4, RZ, 0x1f, R4 ;  /* 0x0000001fff047819 */ /* 0x000fc60000011404 */
[----:B------:R0:W-:Y:S01]  /*34250*/  STL [R1+0xebc], R6 ;  /* 0x000ebc0601007387 */ /* 0x0001e20000100800 */
[----:B------:R-:W-:-:S03]  /*34260*/  SHF.R.S32.HI R60, RZ, 0x1f, R60 ;  /* 0x0000001fff3c7819 */ /* 0x000fc6000001143c */
[----:B0-----:R-:W5:Y:S04]  /*34270*/  LDL R6, [R1+0xd64] ;  /* 0x000d640001067983 */ /* 0x001f680000100800 */
[----:B------:R0:W-:Y:S04]  /*34280*/  STL [R1+0xec0], R4 ;  /* 0x000ec00401007387 */ /* 0x0001e80000100800 */
[----:B0-----:R-:W5:Y:S04]  /*34290*/  LDL R4, [R1+0xd68] ;  /* 0x000d680001047983 */ /* 0x001f680000100800 */
        /* <DEDUP_REMOVED lines=11> */
[----:B0-----:R-:W5:Y:S04]  /*34350*/  LDL.LU R2, [R1+0x464c] ;  /* 0x00464c0001027983 */ /* 0x001f680000300800 */
[----:B------:R0:W-:Y:S04]  /*34360*/  STL [R1+0xed4], R53 ;  /* 0x000ed43501007387 */ /* 0x0001e80000100800 */
[----:B0-----:R-:W5:Y:S01]  /*34370*/  LDL.LU R53, [R1+0x4648] ;  /* 0x0046480001357983 */ /* 0x001f620000300800 */
[----:B--2---:R-:W-:-:S05]  /*34380*/  SHF.R.S32.HI R54, RZ, 0x1f, R54 ;  /* 0x0000001fff367819 */ /* 0x004fca0000011436 */
[----:B------:R0:W-:Y:S04]  /*34390*/  STL [R1+0xed8], R54 ;  /* 0x000ed83601007387 */ /* 0x0001e80000100800 */
[----:B0-----:R-:W2:Y:S01]  /*343a0*/  LDL.LU R54, [R1+0x4644] ;  /* 0x0046440001367983 */ /* 0x001ea20000300800 */
[----:B------:R-:W-:Y:S02]  /*343b0*/  SHF.R.S32.HI R13, RZ, 0x1f, R13 ;  /* 0x0000001fff0d7819 */ /* 0x000fe4000001140d */
[----:B------:R-:W-:-:S03]  /*343c0*/  SHF.R.S32.HI R12, RZ, 0x1f, R12 ;  /* 0x0000001fff0c7819 */ /* 0x000fc6000001140c */
[----:B------:R0:W-:Y:S02]  /*343d0*/  STL [R1+0xedc], R13 ;  /* 0x000edc0d01007387 */ /* 0x0001e40000100800 */
[----:B0-----:R-:W-:Y:S02]  /*343e0*/  SHF.R.S32.HI R13, RZ, 0x1f, R3 ;  /* 0x0000001fff0d7819 */ /* 0x001fe40000011403 */
[----:B------:R-:W2:Y:S04]  /*343f0*/  LDL.LU R3, [R1+0xd4] ;  /* 0x0000d40001037983 */ /* 0x000ea80000300800 */
[----:B------:R0:W-:Y:S01]  /*34400*/  STL [R1+0xee0], R12 ;  /* 0x000ee00c01007387 */ /* 0x0001e20000100800 */
[----:B------:R-:W-:-:S03]  /*34410*/  SHF.R.S32.HI R11, RZ, 0x1f, R11 ;  /* 0x0000001fff0b7819 */ /* 0x000fc6000001140b */
[----:B------:R-:W-:Y:S01]  /*34420*/  STL [R1+0xee4], R13 ;  /* 0x000ee40d01007387 */ /* 0x000fe20000100800 */
[----:B0-----:R-:W-:-:S03]  /*34430*/  SHF.R.S32.HI R12, RZ, 0x1f, R58 ;  /* 0x0000001fff0c7819 */ /* 0x001fc6000001143a */
[----:B------:R-:W2:Y:S04]  /*34440*/  LDL.LU R58, [R1+0xd0] ;  /* 0x0000d000013a7983 */ /* 0x000ea80000300800 */
[----:B------:R3:W-:Y:S02]  /*34450*/  STL [R1+0xee8], R12 ;  /* 0x000ee80c01007387 */ /* 0x0007e40000100800 */
[----:B---3--:R-:W-:Y:S02]  /*34460*/  SHF.R.S32.HI R12, RZ, 0x1f, R56 ;  /* 0x0000001fff0c7819 */ /* 0x008fe40000011438 */
[----:B------:R-:W3:Y:S04]  /*34470*/  LDL.LU R56, [R1+0x58] ;  /* 0x0000580001387983 */ /* 0x000ee80000300800 */
[----:B------:R0:W-:Y:S04]  /*34480*/  STL [R1+0xeec], R11 ;  /* 0x000eec0b01007387 */ /* 0x0001e80000100800 */
[----:B------:R-:W-:Y:S01]  /*34490*/  STL [R1+0xef0], R12 ;  /* 0x000ef00c01007387 */ /* 0x000fe20000100800 */
[----:B0-----:R-:W-:-:S02]  /*344a0*/  SHF.R.S32.HI R11, RZ, 0x1f, R10 ;  /* 0x0000001fff0b7819 */ /* 0x001fc4000001140a */
[----:B------:R-:W-:Y:S02]  /*344b0*/  SHF.R.S32.HI R10, RZ, 0x1f, R7 ;  /* 0x0000001fff0a7819 */ /* 0x000fe40000011407 */
[----:B------:R-:W3:Y:S01]  /*344c0*/  LDL.LU R7, [R1+0xcc] ;  /* 0x0000cc0001077983 */ /* 0x000ee20000300800 */
[----:B------:R-:W-:-:S03]  /*344d0*/  SHF.R.S32.HI R9, RZ, 0x1f, R9 ;  /* 0x0000001fff097819 */ /* 0x000fc60000011409 */
[----:B------:R-:W-:Y:S04]  /*344e0*/  STL [R1+0xef4], R11 ;  /* 0x000ef40b01007387 */ /* 0x000fe80000100800 */
[----:B------:R4:W-:Y:S02]  /*344f0*/  STL [R1+0xef8], R10 ;  /* 0x000ef80a01007387 */ /* 0x0009e40000100800 */
[----:B----4-:R-:W-:Y:S02]  /*34500*/  SHF.R.S32.HI R10, RZ, 0x1f, R59 ;  /* 0x0000001fff0a7819 */ /* 0x010fe4000001143b */
[----:B------:R-:W4:Y:S04]  /*34510*/  LDL.LU R59, [R1+0x54] ;  /* 0x00005400013b7983 */ /* 0x000f280000300800 */
[----:B------:R0:W-:Y:S04]  /*34520*/  STL [R1+0xefc], R9 ;  /* 0x000efc0901007387 */ /* 0x0001e80000100800 */
[----:B------:R-:W-:Y:S01]  /*34530*/  STL [R1+0xf00], R10 ;  /* 0x000f000a01007387 */ /* 0x000fe20000100800 */
[----:B0-----:R-:W-:-:S02]  /*34540*/  SHF.R.S32.HI R9, RZ, 0x1f, R8 ;  /* 0x0000001fff097819 */ /* 0x001fc40000011408 */
[----:B------:R-:W-:-:S03]  /*34550*/  SHF.R.S32.HI R8, RZ, 0x1f, R5 ;  /* 0x0000001fff087819 */ /* 0x000fc60000011405 */
[----:B------:R0:W-:Y:S01]  /*34560*/  STL [R1+0xf04], R9 ;  /* 0x000f040901007387 */ /* 0x0001e20000100800 */
[----:B-----5:R-:W-:-:S03]  /*34570*/  SHF.R.S32.HI R5, RZ, 0x1f, R61 ;  /* 0x0000001fff057819 */ /* 0x020fc6000001143d */
[----:B------:R-:W5:Y:S04]  /*34580*/  LDL.LU R61, [R1+0xc8] ;  /* 0x0000c800013d7983 */ /* 0x000f680000300800 */
[----:B------:R2:W-:Y:S04]  /*34590*/  STL [R1+0xf08], R8 ;  /* 0x000f080801007387 */ /* 0x0005e80000100800 */
[----:B------:R1:W-:Y:S01]  /*345a0*/  STL [R1+0xf0c], R5 ;  /* 0x000f0c0501007387 */ /* 0x0003e20000100800 */
[----:B0-----:R-:W-:Y:S02]  /*345b0*/  SHF.R.S32.HI R9, RZ, 0x1f, R53 ;  /* 0x0000001fff097819 */ /* 0x001fe40000011435 */
[----:B--2---:R-:W-:-:S02]  /*345c0*/  SHF.R.S32.HI R8, RZ, 0x1f, R54 ;  /* 0x0000001fff087819 */ /* 0x004fc40000011436 */
[----:B------:R-:W2:Y:S04]  /*345d0*/  LDL.LU R54, [R1+0x4640] ;  /* 0x0046400001367983 */ /* 0x000ea80000300800 */
[----:B-1----:R-:W5:Y:S04]  /*345e0*/  LDL.LU R5, [R1+0x50] ;  /* 0x0000500001057983 */ /* 0x002f680000300800 */
[----:B------:R0:W-:Y:S04]  /*345f0*/  STL [R1+0xf10], R8 ;  /* 0x000f100801007387 */ /* 0x0001e80000100800 */
[----:B------:R-:W3:Y:S01]  /*34600*/  LDL.LU R53, [R1+0x463c] ;  /* 0x00463c0001357983 */ /* 0x000ee20000300800 */
[----:B0-----:R-:W-:-:S02]  /*34610*/  SHF.R.S32.HI R8, RZ, 0x1f, R6 ;  /* 0x0000001fff087819 */ /* 0x001fc40000011406 */
[----:B------:R-:W-:Y:S01]  /*34620*/  SHF.R.S32.HI R6, RZ, 0x1f, R4 ;  /* 0x0000001fff067819 */ /* 0x000fe20000011404 */
[----:B------:R0:W-:Y:S01]  /*34630*/  STL [R1+0xf14], R9 ;  /* 0x000f140901007387 */ /* 0x0001e20000100800 */
[----:B------:R-:W-:-:S03]  /*34640*/  SHF.R.S32.HI R4, RZ, 0x1f, R60 ;  /* 0x0000001fff047819 */ /* 0x000fc6000001143c */
[----:B------:R-:W-:Y:S04]  /*34650*/  STL [R1+0xf18], R8 ;  /* 0x000f180801007387 */ /* 0x000fe80000100800 */
[----:B------:R-:W5:Y:S01]  /*34660*/  LDL.LU R60, [R1+0xc4] ;  /* 0x0000c400013c7983 */ /* 0x000f620000300800 */
[----:B0-----:R-:W-:-:S03]  /*34670*/  SHF.R.S32.HI R9, RZ, 0x1f, R57 ;  /* 0x0000001fff097819 */ /* 0x001fc60000011439 */
[----:B------:R0:W-:Y:S04]  /*34680*/  STL [R1+0xf1c], R6 ;  /* 0x000f1c0601007387 */ /* 0x0001e80000100800 */
[----:B0-----:R-:W5:Y:S04]  /*34690*/  LDL.LU R6, [R1+0x4c] ;  /* 0x00004c0001067983 */ /* 0x001f680000300800 */
[----:B------:R3:W-:Y:S04]  /*346a0*/  STL [R1+0xf20], R4 ;  /* 0x000f200401007387 */ /* 0x0007e80000100800 */
[----:B------:R-:W-:Y:S01]  /*346b0*/  STL [R1+0xf24], R9 ;  /* 0x000f240901007387 */ /* 0x000fe20000100800 */
[----:B--2---:R-:W-:-:S02]  /*346c0*/  IADD3 R8, P1, R2, R54, RZ ;  /* 0x0000003602087210 */ /* 0x004fc40007f3e0ff */
[----:B---3--:R-:W-:Y:S02]  /*346d0*/  IADD3 R4, P2, R2, R53, RZ ;  /* 0x0000003502047210 */ /* 0x008fe40007f5e0ff */
[----:B------:R-:W2:Y:S04]  /*346e0*/  LDL.LU R2, [R1+0x4638] ;  /* 0x0046380001027983 */ /* 0x000ea80000300800 */
[----:B------:R0:W-:Y:S04]  /*346f0*/  STL [R1+0x44c8], R8 ;  /* 0x0044c80801007387 */ /* 0x0001e80000100800 */
[----:B------:R-:W3:Y:S01]  /*34700*/  LDL.LU R57, [R1+0xc0] ;  /* 0x0000c00001397983 */ /* 0x000ee20000300800 */
[----:B0-----:R-:W-:-:S03]  /*34710*/  IADD3 R8, P3, R0, R54, RZ ;  /* 0x0000003600087210 */ /* 0x001fc60007f7e0ff */
[----:B------:R0:W-:Y:S04]  /*34720*/  STL [R1+0x44c0], R4 ;  /* 0x0044c00401007387 */ /* 0x0001e80000100800 */
[----:B0-----:R-:W3:Y:S04]  /*34730*/  LDL.LU R4, [R1+0x48] ;  /* 0x0000480001047983 */ /* 0x001ee80000300800 */
[----:B------:R0:W-:Y:S02]  /*34740*/  STL [R1+0x44c4], R8 ;  /* 0x0044c40801007387 */ /* 0x0001e40000100800 */
[----:B0-----:R-:W-:-:S02]  /*34750*/  IADD3 R8, P4, R0, R53, RZ ;  /* 0x0000003500087210 */ /* 0x001fc40007f9e0ff */
[----:B------:R-:W4:Y:S01]  /*34760*/  LDL.LU R0, [R1+0x4634] ;  /* 0x0046340001007983 */ /* 0x000f220000300800 */
[CC--:B------:R-:W-:Y:S02]  /*34770*/  IADD3 R10, P5, R3.reuse, R54.reuse, RZ ;  /* 0x00000036030a7210 */ /* 0x0c0fe40007fbe0ff */
[----:B------:R-:W-:Y:S01]  /*34780*/  IADD3 R9, P6, R3, R53, RZ ;  /* 0x0000003503097210 */ /* 0x000fe20007fde0ff */
[----:B------:R0:W-:Y:S04]  /*34790*/  STL [R1+0x44b8], R8 ;  /* 0x0044b80801007387 */ /* 0x0001e80000100800 */
[----:B------:R-:W-:Y:S04]  /*347a0*/  STL [R1+0x44bc], R10 ;  /* 0x0044bc0a01007387 */ /* 0x000fe80000100800 */
[----:B------:R-:W3:Y:S04]  /*347b0*/  LDL.LU R3, [R1+0xbc] ;  /* 0x0000bc0001037983 */ /* 0x000ee80000300800 */
[----:B------:R1:W-:Y:S01]  /*347c0*/  STL [R1+0x44b0], R9 ;  /* 0x0044b00901007387 */ /* 0x0003e20000100800 */
[----:B0-----:R-:W-:-:S03]  /*347d0*/  IADD3 R8, P0, R58, R54, RZ ;  /* 0x000000363a087210 */ /* 0x001fc60007f1e0ff */
[----:B-1----:R-:W3:Y:S04]  /*347e0*/  LDL.LU R9, [R1+0x44] ;  /* 0x0000440001097983 */ /* 0x002ee80000300800 */
[----:B------:R2:W-:Y:S02]  /*347f0*/  STL [R1+0x44b4], R8 ;  /* 0x0044b40801007387 */ /* 0x0005e40000100800 */
[----:B--2---:R-:W-:Y:S01]  /*34800*/  IMAD.X R8, R56, 0x1, R2, P1 ;  /* 0x0000000138087824 */ /* 0x004fe200008e0602 */
[----:B------:R-:W-:-:S04]  /*34810*/  IADD3 R11, P1, R58, R53, RZ ;  /* 0x000000353a0b7210 */ /* 0x000fc80007f3e0ff */
[----:B------:R0:W-:Y:S04]  /*34820*/  STL [R1+0x44ac], R8 ;  /* 0x0044ac0801007387 */ /* 0x0001e80000100800 */
[----:B------:R-:W-:Y:S04]  /*34830*/  STL [R1+0x44a8], R11 ;  /* 0x0044a80b01007387 */ /* 0x000fe80000100800 */
[----:B------:R-:W2:Y:S01]  /*34840*/  LDL.LU R58, [R1+0xb8] ;  /* 0x0000b800013a7983 */ /* 0x000ea20000300800 */
[----:B----4-:R-:W-:-:S05]  /*34850*/  IMAD.X R10, R56, 0x1, R0, P2 ;  /* 0x00000001380a7824 */ /* 0x010fca00010e0600 */
[----:B------:R1:W-:Y:S04]  /*34860*/  STL [R1+0x449c], R10 ;  /* 0x00449c0a01007387 */ /* 0x0003e80000100800 */
[----:B------:R-:W4:Y:S01]  /*34870*/  LDL.LU R56, [R1+0x40] ;  /* 0x0000400001387983 */ /* 0x000f220000300800 */
[----:B0-----:R-:W-:-:S05]  /*34880*/  IADD3 R8, P2, R7, R54, RZ ;  /* 0x0000003607087210 */ /* 0x001fca0007f5e0ff */
[----:B------:R0:W-:Y:S01]  /*34890*/  STL [R1+0x44a4], R8 ;  /* 0x0044a40801007387 */ /* 0x0001e20000100800 */
[C---:B-1----:R-:W-:Y:S02]  /*348a0*/  IMAD.X R10, R59.reuse, 0x1, R0, P4 ;  /* 0x000000013b0a7824 */ /* 0x042fe400020e0600 */
[----:B0-----:R-:W-:Y:S01]  /*348b0*/  IMAD.X R8, R59, 0x1, R2, P3 ;  /* 0x000000013b087824 */ /* 0x001fe200018e0602 */
[----:B------:R-:W-:-:S04]  /*348c0*/  IADD3 R7, P3, R7, R53, RZ ;  /* 0x0000003507077210 */ /* 0x000fc80007f7e0ff */
[----:B------:R0:W-:Y:S04]  /*348d0*/  STL [R1+0x44a0], R8 ;  /* 0x0044a00801007387 */ /* 0x0001e80000100800 */
[----:B0-----:R-:W4:Y:S04]  /*348e0*/  LDL.LU R8, [R1+0xb4] ;  /* 0x0000b40001087983 */ /* 0x001f280000300800 */
[----:B------:R5:W-:Y:S04]  /*348f0*/  STL [R1+0x4498], R7 ;  /* 0x0044980701007387 */ /* 0x000be80000100800 */
[----:B------:R0:W-:Y:S04]  /*34900*/  STL [R1+0x448c], R10 ;  /* 0x00448c0a01007387 */ /* 0x0001e80000100800 */
[----:B------:R-:W4:Y:S01]  /*34910*/  LDL.LU R59, [R1+0x3c] ;  /* 0x00003c00013b7983 */ /* 0x000f220000300800 */
[----:B-----5:R-:W-:Y:S01]  /*34920*/  IADD3 R7, P4, R61, R54, RZ ;  /* 0x000000363d077210 */ /* 0x020fe20007f9e0ff */
[----:B0-----:R-:W-:-:S04]  /*34930*/  IMAD.X R10, R5, 0x1, R2, P5 ;  /* 0x00000001050a7824 */ /* 0x001fc800028e0602 */
[----:B------:R0:W-:Y:S02]  /*34940*/  STL [R1+0x4494], R7 ;  /* 0x0044940701007387 */ /* 0x0001e40000100800 */
[----:B0-----:R-:W-:Y:S02]  /*34950*/  IADD3 R7, P5, R61, R53, RZ ;  /* 0x000000353d077210 */ /* 0x001fe40007fbe0ff */
[----:B------:R-:W5:Y:S04]  /*34960*/  LDL.LU R61, [R1+0xb0] ;  /* 0x0000b000013d7983 */ /* 0x000f680000300800 */
[----:B------:R-:W-:Y:S04]  /*34970*/  STL [R1+0x4490], R10 ;  /* 0x0044900a01007387 */ /* 0x000fe80000100800 */
[----:B------:R0:W-:Y:S04]  /*34980*/  STL [R1+0x4488], R7 ;  /* 0x0044880701007387 */ /* 0x0001e80000100800 */
[----:B0-----:R-:W5:Y:S01]  /*34990*/  LDL.LU R7, [R1+0x38] ;  /* 0x0000380001077983 */ /* 0x001f620000300800 */
[----:B------:R-:W-:Y:S01]  /*349a0*/  IMAD.X R10, R5, 0x1, R0, P6 ;  /* 0x00000001050a7824 */ /* 0x000fe200030e0600 */
[----:B------:R-:W-:Y:S01]  /*349b0*/  IADD3 R5, P6, R60, R54, RZ ;  /* 0x000000363c057210 */ /* 0x000fe20007fde0ff */
[----:B------:R-:W-:-:S03]  /*349c0*/  IMAD.X R11, R6, 0x1, R2, P0 ;  /* 0x00000001060b7824 */ /* 0x000fc600000e0602 */
[----:B------:R0:W-:Y:S04]  /*349d0*/  STL [R1+0x447c], R10 ;  /* 0x00447c0a01007387 */ /* 0x0001e80000100800 */
[----:B------:R1:W-:Y:S01]  /*349e0*/  STL [R1+0x4484], R5 ;  /* 0x0044840501007387 */ /* 0x0003e20000100800 */
[----:B0-----:R-:W-:-:S03]  /*349f0*/  IADD3 R10, P0, R60, R53, RZ ;  /* 0x000000353c0a7210 */ /* 0x001fc60007f1e0ff */
[----:B-1----:R-:W5:Y:S04]  /*34a00*/  LDL.LU R5, [R1+0xac] ;  /* 0x0000ac0001057983 */ /* 0x002f680000300800 */
[----:B------:R3:W-:Y:S04]  /*34a10*/  STL [R1+0x4480], R11 ;  /* 0x0044800b01007387 */ /* 0x0007e80000100800 */
[----:B------:R-:W5:Y:S01]  /*34a20*/  LDL.LU R60, [R1+0x34] ;  /* 0x00003400013c7983 */ /* 0x000f620000300800 */
[----:B------:R-:W-:-:S03]  /*34a30*/  IMAD.X R6, R6, 0x1, R0, P1 ;  /* 0x0000000106067824 */ /* 0x000fc600008e0600 */
[----:B------:R0:W-:Y:S01]  /*34a40*/  STL [R1+0x4478], R10 ;  /* 0x0044780a01007387 */ /* 0x0001e20000100800 */
[----:B---3--:R-:W-:-:S03]  /*34a50*/  IADD3 R11, P1, R57, R54, RZ ;  /* 0x00000036390b7210 */ /* 0x008fc60007f3e0ff */
[----:B------:R1:W-:Y:S01]  /*34a60*/  STL [R1+0x446c], R6 ;  /* 0x00446c0601007387 */ /* 0x0003e20000100800 */
[----:B0-----:R-:W-:-:S03]  /*34a70*/  IMAD.X R10, R4, 0x1, R2, P2 ;  /* 0x00000001040a7824 */ /* 0x001fc600010e0602 */
[----:B-1----:R-:W3:Y:S04]  /*34a80*/  LDL.LU R6, [R1+0xa8] ;  /* 0x0000a80001067983 */ /* 0x002ee80000300800 */
[----:B------:R0:W-:Y:S04]  /*34a90*/  STL [R1+0x4474], R11 ;  /* 0x0044740b01007387 */ /* 0x0001e80000100800 */
[----:B------:R1:W-:Y:S01]  /*34aa0*/  STL [R1+0x4470], R10 ;  /* 0x0044700a01007387 */ /* 0x0003e20000100800 */
[----:B0-----:R-:W-:-:S03]  /*34ab0*/  IADD3 R11, P2, R57, R53, RZ ;  /* 0x00000035390b7210 */ /* 0x001fc60007f5e0ff */
[----:B------:R-:W3:Y:S01]  /*34ac0*/  LDL.LU R57, [R1+0x30] ;  /* 0x0000300001397983 */ /* 0x000ee20000300800 */
[----:B-1----:R-:W-:Y:S01]  /*34ad0*/  IMAD.X R10, R4, 0x1, R0, P3 ;  /* 0x00000001040a7824 */ /* 0x002fe200018e0600 */
[----:B------:R-:W-:Y:S02]  /*34ae0*/  IADD3 R4, P3, R3, R54, RZ ;  /* 0x0000003603047210 */ /* 0x000fe40007f7e0ff */
[----:B------:R0:W-:Y:S04]  /*34af0*/  STL [R1+0x4468], R11 ;  /* 0x0044680b01007387 */ /* 0x0001e80000100800 */
[----:B------:R1:W-:Y:S04]  /*34b00*/  STL [R1+0x445c], R10 ;  /* 0x00445c0a01007387 */ /* 0x0003e80000100800 */
[----:B------:R1:W-:Y:S01]  /*34b10*/  STL [R1+0x4464], R4 ;  /* 0x0044640401007387 */ /* 0x0003e20000100800 */
[----:B0-----:R-:W-:Y:S01]  /*34b20*/  IMAD.X R11, R9, 0x1, R2, P4 ;  /* 0x00000001090b7824 */ /* 0x001fe200020e0602 */
[----:B-1----:R-:W-:-:S02]  /*34b30*/  IADD3 R10, P4, R3, R53, RZ ;  /* 0x00000035030a7210 */ /* 0x002fc40007f9e0ff */
[----:B------:R-:W3:Y:S04]  /*34b40*/  LDL.LU R4, [R1+0xa4] ;  /* 0x0000a40001047983 */ /* 0x000ee80000300800 */
[----:B------:R2:W-:Y:S04]  /*34b50*/  STL [R1+0x4460], R11 ;  /* 0x0044600b01007387 */ /* 0x0005e80000100800 */
[----:B------:R-:W3:Y:S01]  /*34b60*/  LDL.LU R3, [R1+0x2c] ;  /* 0x00002c0001037983 */ /* 0x000ee20000300800 */
[----:B------:R-:W-:-:S03]  /*34b70*/  IMAD.X R9, R9, 0x1, R0, P5 ;  /* 0x0000000109097824 */ /* 0x000fc600028e0600 */
[----:B------:R4:W-:Y:S04]  /*34b80*/  STL [R1+0x4458], R10 ;  /* 0x0044580a01007387 */ /* 0x0009e80000100800 */
[----:B------:R0:W-:Y:S01]  /*34b90*/  STL [R1+0x444c], R9 ;  /* 0x00444c0901007387 */ /* 0x0001e20000100800 */
[----:B--2---:R-:W-:-:S05]  /*34ba0*/  IADD3 R11, P5, R58, R54, RZ ;  /* 0x000000363a0b7210 */ /* 0x004fca0007fbe0ff */
[----:B------:R-:W-:Y:S01]  /*34bb0*/  STL [R1+0x4454], R11 ;  /* 0x0044540b01007387 */ /* 0x000fe20000100800 */
[----:B----4-:R-:W-:Y:S01]  /*34bc0*/  IMAD.X R10, R56, 0x1, R2, P6 ;  /* 0x00000001380a7824 */ /* 0x010fe200030e0602 */
[----:B0-----:R-:W-:Y:S02]  /*34bd0*/  IADD3 R9, P6, R58, R53, RZ ;  /* 0x000000353a097210 */ /* 0x001fe40007fde0ff */
[----:B------:R-:W2:Y:S04]  /*34be0*/  LDL.LU R58, [R1+0xa0] ;  /* 0x0000a000013a7983 */ /* 0x000ea80000300800 */
[----:B------:R0:W-:Y:S04]  /*34bf0*/  STL [R1+0x4450], R10 ;  /* 0x0044500a01007387 */ /* 0x0001e80000100800 */
[----:B------:R1:W-:Y:S01]  /*34c00*/  STL [R1+0x4448], R9 ;  /* 0x0044480901007387 */ /* 0x0003e20000100800 */
[----:B0-----:R-:W-:-:S03]  /*34c10*/  IMAD.X R10, R56, 0x1, R0, P0 ;  /* 0x00000001380a7824 */ /* 0x001fc600000e0600 */
[----:B------:R-:W4:Y:S04]  /*34c20*/  LDL.LU R56, [R1+0x28] ;  /* 0x0000280001387983 */ /* 0x000f280000300800 */
[----:B------:R0:W-:Y:S01]  /*34c30*/  STL [R1+0x443c], R10 ;  /* 0x00443c0a01007387 */ /* 0x0001e20000100800 */
[----:B-1----:R-:W-:-:S05]  /*34c40*/  IADD3 R9, P0, R8, R54, RZ ;  /* 0x0000003608097210 */ /* 0x002fca0007f1e0ff */
[----:B------:R1:W-:Y:S01]  /*34c50*/  STL [R1+0x4444], R9 ;  /* 0x0044440901007387 */ /* 0x0003e20000100800 */
[C---:B------:R-:W-:Y:S01]  /*34c60*/  IMAD.X R11, R59.reuse, 0x1, R2, P1 ;  /* 0x000000013b0b7824 */ /* 0x040fe200008e0602 */
[----:B0-----:R-:W-:Y:S01]  /*34c70*/  IADD3 R10, P1, R8, R53, RZ ;  /* 0x00000035080a7210 */ /* 0x001fe20007f3e0ff */
[----:B-1----:R-:W-:-:S03]  /*34c80*/  IMAD.X R9, R59, 0x1, R0, P2 ;  /* 0x000000013b097824 */ /* 0x002fc600010e0600 */
[----:B------:R-:W-:Y:S04]  /*34c90*/  STL [R1+0x4440], R11 ;  /* 0x0044400b01007387 */ /* 0x000fe80000100800 */
[----:B------:R-:W-:Y:S04]  /*34ca0*/  STL [R1+0x4438], R10 ;  /* 0x0044380a01007387 */ /* 0x000fe80000100800 */
[----:B------:R-:W4:Y:S01]  /*34cb0*/  LDL.LU R59, [R1+0x9c] ;  /* 0x00009c00013b7983 */ /* 0x000f220000300800 */
[----:B-----5:R-:W-:-:S03]  /*34cc0*/  IADD3 R8, P2, R61, R54, RZ ;  /* 0x000000363d087210 */ /* 0x020fc60007f5e0ff */
[----:B------:R0:W-:Y:S04]  /*34cd0*/  STL [R1+0x442c], R9 ;  /* 0x00442c0901007387 */ /* 0x0001e80000100800 */
[----:B------:R1:W-:Y:S01]  /*34ce0*/  STL [R1+0x4434], R8 ;  /* 0x0044340801007387 */ /* 0x0003e20000100800 */
[----:B0-----:R-:W-:Y:S01]  /*34cf0*/  IMAD.X R9, R7, 0x1, R2, P3 ;  /* 0x0000000107097824 */ /* 0x001fe200018e0602 */
[----:B-1----:R-:W-:Y:S02]  /*34d00*/  IADD3 R8, P3, R61, R53, RZ ;  /* 0x000000353d087210 */ /* 0x002fe40007f7e0ff */
[----:B------:R-:W5:Y:S04]  /*34d10*/  LDL.LU R61, [R1+0x24] ;  /* 0x00002400013d7983 */ /* 0x000f680000300800 */
[----:B------:R0:W-:Y:S04]  /*34d20*/  STL [R1+0x4430], R9 ;  /* 0x0044300901007387 */ /* 0x0001e80000100800 */
[----:B------:R1:W-:Y:S01]  /*34d30*/  STL [R1+0x4428], R8 ;  /* 0x0044280801007387 */ /* 0x0003e20000100800 */
[----:B0-----:R-:W-:Y:S01]  /*34d40*/  IMAD.X R9, R7, 0x1, R0, P4 ;  /* 0x0000000107097824 */ /* 0x001fe200020e0600 */
[----:B-1----:R-:W-:-:S04]  /*34d50*/  IADD3 R8, P4, R5, R54, RZ ;  /* 0x0000003605087210 */ /* 0x002fc80007f9e0ff */
[----:B------:R-:W-:Y:S04]  /*34d60*/  STL [R1+0x441c], R9 ;  /* 0x00441c0901007387 */ /* 0x000fe80000100800 */
[----:B------:R-:W-:Y:S01]  /*34d70*/  STL [R1+0x4424], R8 ;  /* 0x0044240801007387 */ /* 0x000fe20000100800 */
[C---:B------:R-:W-:Y:S01]  /*34d80*/  IMAD.X R7, R60.reuse, 0x1, R2, P5 ;  /* 0x000000013c077824 */ /* 0x040fe200028e0602 */
[----:B------:R-:W-:Y:S02]  /*34d90*/  IADD3 R5, P5, R5, R53, RZ ;  /* 0x0000003505057210 */ /* 0x000fe40007fbe0ff */
[----:B------:R-:W5:Y:S04]  /*34da0*/  LDL.LU R12, [R1+0x98] ;  /* 0x00009800010c7983 */ /* 0x000f680000300800 */
[----:B------:R0:W-:Y:S04]  /*34db0*/  STL [R1+0x4420], R7 ;  /* 0x0044200701007387 */ /* 0x0001e80000100800 */
[----:B------:R3:W-:Y:S01]  /*34dc0*/  STL [R1+0x4418], R5 ;  /* 0x0044180501007387 */ /* 0x0007e20000100800 */
[----:B0-----:R-:W-:-:S03]  /*34dd0*/  IMAD.X R7, R60, 0x1, R0, P6 ;  /* 0x000000013c077824 */ /* 0x001fc600030e0600 */
[----:B------:R-:W5:Y:S01]  /*34de0*/  LDL.LU R60, [R1+0x20] ;  /* 0x00002000013c7983 */ /* 0x000f620000300800 */
[----:B---3--:R-:W-:-:S03]  /*34df0*/  IADD3 R5, P6, R6, R54, RZ ;  /* 0x0000003606057210 */ /* 0x008fc60007fde0ff */
[----:B------:R0:W-:Y:S04]  /*34e00*/  STL [R1+0x440c], R7 ;  /* 0x00440c0701007387 */ /* 0x0001e80000100800 */
[----:B------:R1:W-:Y:S01]  /*34e10*/  STL [R1+0x4414], R5 ;  /* 0x0044140501007387 */ /* 0x0003e20000100800 */
[----:B0-----:R-:W-:Y:S01]  /*34e20*/  IMAD.X R7, R57, 0x1, R2, P0 ;  /* 0x0000000139077824 */ /* 0x001fe200000e0602 */
[----:B------:R-:W-:-:S04]  /*34e30*/  IADD3 R6, P0, R6, R53, RZ ;  /* 0x0000003506067210 */ /* 0x000fc80007f1e0ff */
[----:B------:R-:W-:Y:S04]  /*34e40*/  STL [R1+0x4410], R7 ;  /* 0x0044100701007387 */ /* 0x000fe80000100800 */
[----:B------:R-:W3:Y:S04]  /*34e50*/  LDL.LU R11, [R1+0x94] ;  /* 0x00009400010b7983 */ /* 0x000ee80000300800 */
[----:B------:R0:W-:Y:S04]  /*34e60*/  STL [R1+0x4408], R6 ;  /* 0x0044080601007387 */ /* 0x0001e80000100800 */
[----:B------:R-:W3:Y:S01]  /*34e70*/  LDL.LU R10, [R1+0x1c] ;  /* 0x00001c00010a7983 */ /* 0x000ee20000300800 */
[----:B-1----:R-:W-:-:S05]  /*34e80*/  IMAD.X R5, R57, 0x1, R0, P1 ;  /* 0x0000000139057824 */ /* 0x002fca00008e0600 */
[----:B------:R1:W-:Y:S01]  /*34e90*/  STL [R1+0x43fc], R5 ;  /* 0x0043fc0501007387 */ /* 0x0003e20000100800 */
[----:B0-----:R-:W-:-:S03]  /*34ea0*/  IADD3 R6, P1, R4, R54, RZ ;  /* 0x0000003604067210 */ /* 0x001fc60007f3e0ff */
[----:B------:R-:W3:Y:S04]  /*34eb0*/  LDL.LU R57, [R1+0x90] ;  /* 0x0000900001397983 */ /* 0x000ee80000300800 */
[----:B------:R-:W-:Y:S01]  /*34ec0*/  STL [R1+0x4404], R6 ;  /* 0x0044040601007387 */ /* 0x000fe20000100800 */
[----:B-1----:R-:W-:-:S03]  /*34ed0*/  IMAD.X R5, R3, 0x1, R2, P2 ;  /* 0x0000000103057824 */ /* 0x002fc600010e0602 */
[----:B------:R-:W3:Y:S04]  /*34ee0*/  LDL.LU R9, [R1+0x18] ;  /* 0x0000180001097983 */ /* 0x000ee80000300800 */
[----:B------:R0:W-:Y:S02]  /*34ef0*/  STL [R1+0x4400], R5 ;  /* 0x0044000501007387 */ /* 0x0001e40000100800 */
[----:B0-----:R-:W-:Y:S01]  /*34f00*/  IADD3 R5, P2, R4, R53, RZ ;  /* 0x0000003504057210 */ /* 0x001fe20007f5e0ff */
[----:B------:R-:W-:-:S04]  /*34f10*/  IMAD.X R4, R3, 0x1, R0, P3 ;  /* 0x0000000103047824 */ /* 0x000fc800018e0600 */
[----:B------:R-:W-:Y:S04]  /*34f20*/  STL [R1+0x43f8], R5 ;  /* 0x0043f80501007387 */ /* 0x000fe80000100800 */
[----:B------:R-:W3:Y:S04]  /*34f30*/  LDL.LU R8, [R1+0x8c] ;  /* 0x00008c0001087983 */ /* 0x000ee80000300800 */
[----:B------:R4:W-:Y:S04]  /*34f40*/  STL [R1+0x43ec], R4 ;  /* 0x0043ec0401007387 */ /* 0x0009e80000100800 */
[----:B------:R-:W3:Y:S01]  /*34f50*/  LDL.LU R7, [R1+0x14] ;  /* 0x0000140001077983 */ /* 0x000ee20000300800 */
[----:B--2---:R-:W-:-:S05]  /*34f60*/  IADD3 R3, P3, R58, R54, RZ ;  /* 0x000000363a037210 */ /* 0x004fca0007f7e0ff */
[----:B------:R0:W-:Y:S04]  /*34f70*/  STL [R1+0x43f4], R3 ;  /* 0x0043f40301007387 */ /* 0x0001e80000100800 */
[----:B------:R-:W2:Y:S01]  /*34f80*/  LDL.LU R6, [R1+0x88] ;  /* 0x0000880001067983 */ /* 0x000ea20000300800 */
[----:B----4-:R-:W-:-:S05]  /*34f90*/  IMAD.X R4, R56, 0x1, R2, P4 ;  /* 0x0000000138047824 */ /* 0x010fca00020e0602 */
[----:B------:R1:W-:Y:S04]  /*34fa0*/  STL [R1+0x43f0], R4 ;  /* 0x0043f00401007387 */ /* 0x0003e80000100800 */
[----:B------:R-:W4:Y:S01]  /*34fb0*/  LDL.LU R5, [R1+0x10] ;  /* 0x0000100001057983 */ /* 0x000f220000300800 */
[----:B0-----:R-:W-:-:S05]  /*34fc0*/  IADD3 R3, P4, R58, R53, RZ ;  /* 0x000000353a037210 */ /* 0x001fca0007f9e0ff */
[----:B------:R0:W-:Y:S04]  /*34fd0*/  STL [R1+0x43e8], R3 ;  /* 0x0043e80301007387 */ /* 0x0001e80000100800 */
[----:B-1----:R-:W4:Y:S01]  /*34fe0*/  LDL.LU R4, [R1+0x84] ;  /* 0x0000840001047983 */ /* 0x002f220000300800 */
[----:B0-----:R-:W-:-:S05]  /*34ff0*/  IMAD.X R3, R56, 0x1, R0, P5 ;  /* 0x0000000138037824 */ /* 0x001fca00028e0600 */
[----:B------:R0:W-:Y:S04]  /*35000*/  STL [R1+0x43dc], R3 ;  /* 0x0043dc0301007387 */ /* 0x0001e80000100800 */
[----:B0-----:R-:W4:Y:S01]  /*35010*/  LDL.LU R3, [R1+0xc] ;  /* 0x00000c0001037983 */ /* 0x001f220000300800 */
[----:B------:R-:W-:-:S05]  /*35020*/  IADD3 R13, P5, R59, R54, RZ ;  /* 0x000000363b0d7210 */ /* 0x000fca0007fbe0ff */
[----:B------:R0:W-:Y:S04]  /*35030*/  STL [R1+0x43e4], R13 ;  /* 0x0043e40d01007387 */ /* 0x0001e80000100800 */
[----:B------:R-:W4:Y:S01]  /*35040*/  LDL.LU R56, [R1+0x80] ;  /* 0x0000800001387983 */ /* 0x000f220000300800 */
[----:B-----5:R-:W-:-:S05]  /*35050*/  IMAD.X R58, R61, 0x1, R2, P6 ;  /* 0x000000013d3a7824 */ /* 0x020fca00030e0602 */
[----:B------:R1:W-:Y:S01]  /*35060*/  STL [R1+0x43e0], R58 ;  /* 0x0043e03a01007387 */ /* 0x0003e20000100800 */
[----:B0-----:R-:W-:-:S03]  /*35070*/  IADD3 R13, P6, R59, R53, RZ ;  /* 0x000000353b0d7210 */ /* 0x001fc60007fde0ff */
[----:B-1----:R-:W5:Y:S01]  /*35080*/  LDL.LU R58, [R1+0x8] ;  /* 0x00000800013a7983 */ /* 0x002f620000300800 */
[----:B------:R-:W-:-:S03]  /*35090*/  IMAD.X R59, R61, 0x1, R0, P0 ;  /* 0x000000013d3b7824 */ /* 0x000fc600000e0600 */
[----:B------:R-:W-:Y:S04]  /*350a0*/  STL [R1+0x43d8], R13 ;  /* 0x0043d80d01007387 */ /* 0x000fe80000100800 */
[----:B------:R-:W5:Y:S04]  /*350b0*/  LDL.LU R61, [R1+0x7c] ;  /* 0x00007c00013d7983 */ /* 0x000f680000300800 */
[----:B------:R0:W-:Y:S04]  /*350c0*/  STL [R1+0x43cc], R59 ;  /* 0x0043cc3b01007387 */ /* 0x0001e80000100800 */
[----:B0-----:R-:W5:Y:S01]  /*350d0*/  LDL.LU R59, [R1+0x4] ;  /* 0x00000400013b7983 */ /* 0x001f620000300800 */
[----:B------:R-:W-:-:S05]  /*350e0*/  IADD3 R13, P0, R12, R54, RZ ;  /* 0x000000360c0d7210 */ /* 0x000fca0007f1e0ff */
[----:B------:R0:W-:Y:S02]  /*350f0*/  STL [R1+0x43d4], R13 ;  /* 0x0043d40d01007387 */ /* 0x0001e40000100800 */
[----:B0-----:R-:W-:Y:S01]  /*35100*/  IMAD.X R13, R60, 0x1, R2, P1 ;  /* 0x000000013c0d7824 */ /* 0x001fe200008e0602 */
[----:B------:R-:W-:-:S04]  /*35110*/  IADD3 R12, P1, R12, R53, RZ ;  /* 0x000000350c0c7210 */ /* 0x000fc80007f3e0ff */
[----:B------:R0:W-:Y:S04]  /*35120*/  STL [R1+0x43d0], R13 ;  /* 0x0043d00d01007387 */ /* 0x0001e80000100800 */
[----:B0-----:R-:W5:Y:S04]  /*35130*/  LDL.LU R13, [R1+0x4630] ;  /* 0x00463000010d7983 */ /* 0x001f680000300800 */
[----:B------:R0:W-:Y:S02]  /*35140*/  STL [R1+0x43c8], R12 ;  /* 0x0043c80c01007387 */ /* 0x0001e40000100800 */
[----:B0-----:R-:W-:-:S02]  /*35150*/  IMAD.X R12, R60, 0x1, R0, P2 ;  /* 0x000000013c0c7824 */ /* 0x001fc400010e0600 */
[----:B------:R-:W5:Y:S04]  /*35160*/  LDL.LU R60, [R1] ;  /* 0x00000000013c7983 */ /* 0x000f680000300800 */
[----:B------:R3:W-:Y:S02]  /*35170*/  STL [R1+0x43bc], R12 ;  /* 0x0043bc0c01007387 */ /* 0x0007e40000100800 */
[----:B---3--:R-:W-:-:S05]  /*35180*/  IADD3 R12, P2, R11, R54, RZ ;  /* 0x000000360b0c7210 */ /* 0x008fca0007f5e0ff */
[----:B------:R0:W-:Y:S02]  /*35190*/  STL [R1+0x43c4], R12 ;  /* 0x0043c40c01007387 */ /* 0x0001e40000100800 */
[C---:B0-----:R-:W-:Y:S01]  /*351a0*/  IMAD.X R12, R10.reuse, 0x1, R2, P3 ;  /* 0x000000010a0c7824 */ /* 0x041fe200018e0602 */
[----:B------:R-:W-:Y:S01]  /*351b0*/  IADD3 R11, P3, R11, R53, RZ ;  /* 0x000000350b0b7210 */ /* 0x000fe20007f7e0ff */
[----:B------:R-:W-:-:S03]  /*351c0*/  IMAD.X R10, R10, 0x1, R0, P4 ;  /* 0x000000010a0a7824 */ /* 0x000fc600020e0600 */
[----:B------:R0:W-:Y:S04]  /*351d0*/  STL [R1+0x43c0], R12 ;  /* 0x0043c00c01007387 */ /* 0x0001e80000100800 */
[----:B0-----:R-:W3:Y:S04]  /*351e0*/  LDL.LU R12, [R1+0x462c] ;  /* 0x00462c00010c7983 */ /* 0x001ee80000300800 */
[----:B------:R0:W-:Y:S04]  /*351f0*/  STL [R1+0x43b8], R11 ;  /* 0x0043b80b01007387 */ /* 0x0001e80000100800 */
[----:B0-----:R-:W3:Y:S04]  /*35200*/  LDL.LU R11, [R1+0x4628] ;  /* 0x00462800010b7983 */ /* 0x001ee80000300800 */
[----:B------:R0:W-:Y:S02]  /*35210*/  STL [R1+0x43ac], R10 ;  /* 0x0043ac0a01007387 */ /* 0x0001e40000100800 */
[----:B0-----:R-:W-:-:S05]  /*35220*/  IADD3 R10, P4, R57, R54, RZ ;  /* 0x00000036390a7210 */ /* 0x001fca0007f9e0ff */
[----:B------:R0:W-:Y:S02]  /*35230*/  STL [R1+0x43b4], R10 ;  /* 0x0043b40a01007387 */ /* 0x0001e40000100800 */
[----:B0-----:R-:W-:Y:S01]  /*35240*/  IMAD.X R10, R9, 0x1, R2, P5 ;  /* 0x00000001090a7824 */ /* 0x001fe200028e0602 */
        /* <DEDUP_REMOVED lines=17> */
[----:B--2---:R-:W-:-:S05]  /*35360*/  IADD3 R7, P1, R6, R54, RZ ;  /* 0x0000003606077210 */ /* 0x004fca0007f3e0ff */
[----:B------:R4:W-:Y:S02]  /*35370*/  STL [R1+0x4394], R7 ;  /* 0x0043940701007387 */ /* 0x0009e40000100800 */
[C---:B----4-:R-:W-:Y:S01]  /*35380*/  IMAD.X R7, R5.reuse, 0x1, R2, P2 ;  /* 0x0000000105077824 */ /* 0x050fe200010e0602 */
[----:B------:R-:W-:Y:S01]  /*35390*/  IADD3 R6, P2, R6, R53, RZ ;  /* 0x0000003506067210 */ /* 0x000fe20007f5e0ff */
[----:B------:R-:W-:-:S03]  /*353a0*/  IMAD.X R5, R5, 0x1, R0, P3 ;  /* 0x0000000105057824 */ /* 0x000fc600018e0600 */
[----:B------:R0:W-:Y:S04]  /*353b0*/  STL [R1+0x4390], R7 ;  /* 0x0043900701007387 */ /* 0x0001e80000100800 */
[----:B0-----:R-:W2:Y:S04]  /*353c0*/  LDL.LU R7, [R1+0x4618] ;  /* 0x0046180001077983 */ /* 0x001ea80000300800 */
[----:B------:R0:W-:Y:S04]  /*353d0*/  STL [R1+0x4388], R6 ;  /* 0x0043880601007387 */ /* 0x0001e80000100800 */
[----:B0-----:R-:W4:Y:S04]  /*353e0*/  LDL.LU R6, [R1+0x4614] ;  /* 0x0046140001067983 */ /* 0x001f280000300800 */
[----:B------:R0:W-:Y:S02]  /*353f0*/  STL [R1+0x437c], R5 ;  /* 0x00437c0501007387 */ /* 0x0001e40000100800 */
[----:B0-----:R-:W-:-:S05]  /*35400*/  IADD3 R5, P3, R4, R54, RZ ;  /* 0x0000003604057210 */ /* 0x001fca0007f7e0ff */
[----:B------:R0:W-:Y:S02]  /*35410*/  STL [R1+0x4384], R5 ;  /* 0x0043840501007387 */ /* 0x0001e40000100800 */
[C---:B0-----:R-:W-:Y:S01]  /*35420*/  IMAD.X R5, R3.reuse, 0x1, R2, P4 ;  /* 0x0000000103057824 */ /* 0x041fe200020e0602 */
        /* <DEDUP_REMOVED lines=9> */
[----:B-----5:R-:W-:Y:S01]  /*354c0*/  IMAD.X R3, R58, 0x1, R2, P6 ;  /* 0x000000013a037824 */ /* 0x020fe200030e0602 */
[----:B------:R-:W-:Y:S01]  /*354d0*/  IADD3 R56, P6, R56, R53, RZ ;  /* 0x0000003538387210 */ /* 0x000fe20007fde0ff */
[----:B------:R-:W-:-:S03]  /*354e0*/  IMAD.X R58, R58, 0x1, R0, P0 ;  /* 0x000000013a3a7824 */ /* 0x000fc600000e0600 */
[----:B------:R0:W-:Y:S04]  /*354f0*/  STL [R1+0x4370], R3 ;  /* 0x0043700301007387 */ /* 0x0001e80000100800 */
[----:B0-----:R-:W5:Y:S04]  /*35500*/  LDL.LU R3, [R1+0x4608] ;  /* 0x0046080001037983 */ /* 0x001f680000300800 */
[----:B------:R0:W-:Y:S04]  /*35510*/  STL [R1+0x4368], R56 ;  /* 0x0043683801007387 */ /* 0x0001e80000100800 */
[----:B0-----:R-:W2:Y:S04]  /*35520*/  LDL.LU R56, [R1+0x4604] ;  /* 0x0046040001387983 */ /* 0x001ea80000300800 */
[----:B------:R0:W-:Y:S02]  /*35530*/  STL [R1+0x435c], R58 ;  /* 0x00435c3a01007387 */ /* 0x0001e40000100800 */
[----:B0-----:R-:W-:-:S05]  /*35540*/  IADD3 R58, P0, R61, R54, RZ ;  /* 0x000000363d3a7210 */ /* 0x001fca0007f1e0ff */
[----:B------:R0:W-:Y:S02]  /*35550*/  STL [R1+0x4364], R58 ;  /* 0x0043643a01007387 */ /* 0x0001e40000100800 */
[----:B0-----:R-:W-:Y:S01]  /*35560*/  IMAD.X R58, R59, 0x1, R2, P1 ;  /* 0x000000013b3a7824 */ /* 0x001fe200008e0602 */
[----:B------:R-:W-:-:S04]  /*35570*/  IADD3 R61, P1, R61, R53, RZ ;  /* 0x000000353d3d7210 */ /* 0x000fc80007f3e0ff */
[----:B------:R0:W-:Y:S04]  /*35580*/  STL [R1+0x4360], R58 ;  /* 0x0043603a01007387 */ /* 0x0001e80000100800 */
[----:B0-----:R-:W4:Y:S04]  /*35590*/  LDL.LU R58, [R1+0x4600] ;  /* 0x00460000013a7983 */ /* 0x001f280000300800 */
[----:B------:R0:W-:Y:S04]  /*355a0*/  STL [R1+0x4358], R61 ;  /* 0x0043583d01007387 */ /* 0x0001e80000100800 */
[----:B0-----:R-:W3:Y:S01]  /*355b0*/  LDL.LU R61, [R1+0x45fc] ;  /* 0x0045fc00013d7983 */ /* 0x001ee20000300800 */
[----:B------:R-:W-:-:S05]  /*355c0*/  IMAD.X R59, R59, 0x1, R0, P2 ;  /* 0x000000013b3b7824 */ /* 0x000fca00010e0600 */
[----:B------:R3:W-:Y:S02]  /*355d0*/  STL [R1+0x434c], R59 ;  /* 0x00434c3b01007387 */ /* 0x0007e40000100800 */
[----:B---3--:R-:W-:-:S05]  /*355e0*/  IADD3 R59, P2, R61, R54, RZ ;  /* 0x000000363d3b7210 */ /* 0x008fca0007f5e0ff */
[----:B------:R0:W-:Y:S02]  /*355f0*/  STL [R1+0x4354], R59 ;  /* 0x0043543b01007387 */ /* 0x0001e40000100800 */
[----:B0-----:R-:W-:Y:S01]  /*35600*/  IMAD.X R59, R60, 0x1, R2, P3 ;  /* 0x000000013c3b7824 */ /* 0x001fe200018e0602 */
[----:B------:R-:W-:-:S04]  /*35610*/  IADD3 R61, P3, R61, R53, RZ ;  /* 0x000000353d3d7210 */ /* 0x000fc80007f7e0ff */
[----:B------:R0:W-:Y:S04]  /*35620*/  STL [R1+0x4350], R59 ;  /* 0x0043503b01007387 */ /* 0x0001e80000100800 */
[----:B0-----:R-:W3:Y:S04]  /*35630*/  LDL.LU R59, [R1+0x45f8] ;  /* 0x0045f800013b7983 */ /* 0x001ee80000300800 */
[----:B------:R0:W-:Y:S04]  /*35640*/  STL [R1+0x4348], R61 ;  /* 0x0043483d01007387 */ /* 0x0001e80000100800 */
[----:B0-----:R-:W5:Y:S01]  /*35650*/  LDL.LU R61, [R1+0x45f4] ;  /* 0x0045f400013d7983 */ /* 0x001f620000300800 */
[----:B------:R-:W-:-:S05]  /*35660*/  IMAD.X R60, R60, 0x1, R0, P4 ;  /* 0x000000013c3c7824 */ /* 0x000fca00020e0600 */
[----:B------:R3:W-:Y:S02]  /*35670*/  STL [R1+0x433c], R60 ;  /* 0x00433c3c01007387 */ /* 0x0007e40000100800 */
[----:B---3--:R-:W-:-:S05]  /*35680*/  IADD3 R60, P4, R59, R54, RZ ;  /* 0x000000363b3c7210 */ /* 0x008fca0007f9e0ff */
[----:B------:R5:W-:Y:S02]  /*35690*/  STL [R1+0x4344], R60 ;  /* 0x0043443c01007387 */ /* 0x000be40000100800 */
[----:B-----5:R-:W-:-:S05]  /*356a0*/  IMAD.X R60, R61, 0x1, R2, P5 ;  /* 0x000000013d3c7824 */ /* 0x020fca00028e0602 */
[----:B------:R0:W-:Y:S04]  /*356b0*/  STL [R1+0x4340], R60 ;  /* 0x0043403c01007387 */ /* 0x0001e80000100800 */
[----:B0-----:R-:W3:Y:S01]  /*356c0*/  LDL.LU R60, [R1+0x45f0] ;  /* 0x0045f000013c7983 */ /* 0x001ee20000300800 */
[----:B------:R-:W-:-:S05]  /*356d0*/  IADD3 R59, P5, R59, R53, RZ ;  /* 0x000000353b3b7210 */ /* 0x000fca0007fbe0ff */
[----:B------:R0:W-:Y:S02]  /*356e0*/  STL [R1+0x4338], R59 ;  /* 0x0043383b01007387 */ /* 0x0001e40000100800 */
[----:B0-----:R-:W-:Y:S02]  /*356f0*/  IMAD.X R59, R61, 0x1, R0, P6 ;  /* 0x000000013d3b7824 */ /* 0x001fe400030e0600 */
[----:B------:R-:W5:Y:S04]  /*35700*/  LDL.LU R61, [R1+0x64] ;  /* 0x00006400013d7983 */ /* 0x000f680000300800 */
[----:B------:R0:W-:Y:S02]  /*35710*/  STL [R1+0x432c], R59 ;  /* 0x00432c3b01007387 */ /* 0x0001e40000100800 */
[----:B0-----:R-:W-:-:S05]  /*35720*/  IADD3 R59, P6, R57, R54, RZ ;  /* 0x00000036393b7210 */ /* 0x001fca0007fde0ff */
[----:B------:R3:W-:Y:S02]  /*35730*/  STL [R1+0x4334], R59 ;  /* 0x0043343b01007387 */ /* 0x0007e40000100800 */
[----:B---3--:R-:W-:-:S05]  /*35740*/  IMAD.X R59, R60, 0x1, R2, P0 ;  /* 0x000000013c3b7824 */ /* 0x008fca00000e0602 */
[----:B------:R0:W-:Y:S04]  /*35750*/  STL [R1+0x4330], R59 ;  /* 0x0043303b01007387 */ /* 0x0001e80000100800 */
[----:B0-----:R-:W3:Y:S01]  /*35760*/  LDL.LU R59, [R1+0x45ec] ;  /* 0x0045ec00013b7983 */ /* 0x001ee20000300800 */
[----:B------:R-:W-:-:S05]  /*35770*/  IADD3 R57, P0, R57, R53, RZ ;  /* 0x0000003539397210 */ /* 0x000fca0007f1e0ff */
[----:B------:R0:W-:Y:S02]  /*35780*/  STL [R1+0x4328], R57 ;  /* 0x0043283901007387 */ /* 0x0001e40000100800 */
[----:B0-----:R-:W-:Y:S02]  /*35790*/  IMAD.X R57, R60, 0x1, R0, P1 ;  /* 0x000000013c397824 */ /* 0x001fe400008e0600 */
[----:B------:R-:W2:Y:S04]  /*357a0*/  LDL.LU R60, [R1+0x68] ;  /* 0x00006800013c7983 */ /* 0x000ea80000300800 */
[----:B------:R4:W-:Y:S02]  /*357b0*/  STL [R1+0x431c], R57 ;  /* 0x00431c3901007387 */ /* 0x0009e40000100800 */
[----:B----4-:R-:W-:-:S05]  /*357c0*/  IADD3 R57, P1, R58, R54, RZ ;  /* 0x000000363a397210 */ /* 0x010fca0007f3e0ff */
[----:B------:R3:W-:Y:S02]  /*357d0*/  STL [R1+0x4324], R57 ;  /* 0x0043243901007387 */ /* 0x0007e40000100800 */
[----:B---3--:R-:W-:Y:S01]  /*357e0*/  IMAD.X R57, R59, 0x1, R2, P2 ;  /* 0x000000013b397824 */ /* 0x008fe200010e0602 */
[----:B------:R-:W-:-:S04]  /*357f0*/  IADD3 R58, P2, R58, R53, RZ ;  /* 0x000000353a3a7210 */ /* 0x000fc80007f5e0ff */
[----:B------:R0:W-:Y:S04]  /*35800*/  STL [R1+0x4320], R57 ;  /* 0x0043203901007387 */ /* 0x0001e80000100800 */
[----:B0-----:R-:W3:Y:S04]  /*35810*/  LDL.LU R57, [R1+0x45e8] ;  /* 0x0045e80001397983 */ /* 0x001ee80000300800 */
[----:B------:R0:W-:Y:S04]  /*35820*/  STL [R1+0x4318], R58 ;  /* 0x0043183a01007387 */ /* 0x0001e80000100800 */
[----:B0-----:R-:W4:Y:S01]  /*35830*/  LDL.LU R58, [R1+0x45e4] ;  /* 0x0045e400013a7983 */ /* 0x001f220000300800 */
[----:B------:R-:W-:-:S05]  /*35840*/  IMAD.X R59, R59, 0x1, R0, P3 ;  /* 0x000000013b3b7824 */ /* 0x000fca00018e0600 */
[----:B------:R2:W-:Y:S02]  /*35850*/  STL [R1+0x430c], R59 ;  /* 0x00430c3b01007387 */ /* 0x0005e40000100800 */
[----:B--2---:R-:W-:-:S05]  /*35860*/  IADD3 R59, P3, R60, R54, RZ ;  /* 0x000000363c3b7210 */ /* 0x004fca0007f7e0ff */
[----:B------:R4:W-:Y:S02]  /*35870*/  STL [R1+0x4314], R59 ;  /* 0x0043143b01007387 */ /* 0x0009e40000100800 */
[----:B----4-:R-:W-:Y:S01]  /*35880*/  IMAD.X R59, R58, 0x1, R2, P4 ;  /* 0x000000013a3b7824 */ /* 0x010fe200020e0602 */
[----:B------:R-:W-:-:S04]  /*35890*/  IADD3 R60, P4, R60, R53, RZ ;  /* 0x000000353c3c7210 */ /* 0x000fc80007f9e0ff */
[----:B------:R0:W-:Y:S02]  /*358a0*/  STL [R1+0x4310], R59 ;  /* 0x0043103b01007387 */ /* 0x0001e40000100800 */
[----:B0-----:R-:W-:Y:S02]  /*358b0*/  IMAD.X R59, R58, 0x1, R0, P5 ;  /* 0x000000013a3b7824 */ /* 0x001fe400028e0600 */
[----:B------:R-:W2:Y:S04]  /*358c0*/  LDL.LU R58, [R1+0x2dc] ;  /* 0x0002dc00013a7983 */ /* 0x000ea80000300800 */
[----:B------:R0:W-:Y:S04]  /*358d0*/  STL [R1+0x4308], R60 ;  /* 0x0043083c01007387 */ /* 0x0001e80000100800 */
[----:B0-----:R-:W4:Y:S04]  /*358e0*/  LDL.LU R60, [R1+0x324] ;  /* 0x00032400013c7983 */ /* 0x001f280000300800 */
[----:B------:R5:W-:Y:S02]  /*358f0*/  STL [R1+0x42fc], R59 ;  /* 0x0042fc3b01007387 */ /* 0x000be40000100800 */
[----:B-----5:R-:W-:-:S05]  /*35900*/  IADD3 R59, P5, R61, R54, RZ ;  /* 0x000000363d3b7210 */ /* 0x020fca0007fbe0ff */
[----:B------:R3:W-:Y:S02]  /*35910*/  STL [R1+0x4304], R59 ;  /* 0x0043043b01007387 */ /* 0x0007e40000100800 */
[----:B---3--:R-:W-:Y:S01]  /*35920*/  IMAD.X R59, R57, 0x1, R2, P6 ;  /* 0x00000001393b7824 */ /* 0x008fe200030e0602 */
[----:B------:R-:W-:-:S04]  /*35930*/  IADD3 R61, P6, R61, R53, RZ ;  /* 0x000000353d3d7210 */ /* 0x000fc80007fde0ff */
[----:B------:R0:W-:Y:S02]  /*35940*/  STL [R1+0x4300], R59 ;  /* 0x0043003b01007387 */ /* 0x0001e40000100800 */
[----:B0-----:R-:W-:Y:S02]  /*35950*/  IMAD.X R59, R57, 0x1, R0, P0 ;  /* 0x00000001393b7824 */ /* 0x001fe400000e0600 */
[----:B------:R-:W3:Y:S04]  /*35960*/  LDL.LU R57, [R1+0x2c4] ;  /* 0x0002c40001397983 */ /* 0x000ee80000300800 */
[----:B------:R0:W-:Y:S04]  /*35970*/  STL [R1+0x42f8], R61 ;  /* 0x0042f83d01007387 */ /* 0x0001e80000100800 */
[----:B0-----:R-:W5:Y:S04]  /*35980*/  LDL.LU R61, [R1+0x328] ;  /* 0x00032800013d7983 */ /* 0x001f680000300800 */
[----:B------:R0:W-:Y:S02]  /*35990*/  STL [R1+0x42ec], R59 ;  /* 0x0042ec3b01007387 */ /* 0x0001e40000100800 */
[----:B0-----:R-:W-:-:S05]  /*359a0*/  IADD3 R59, P0, R4, R54, RZ ;  /* 0x00000036043b7210 */ /* 0x001fca0007f1e0ff */
[----:B------:R0:W-:Y:S02]  /*359b0*/  STL [R1+0x42f4], R59 ;  /* 0x0042f43b01007387 */ /* 0x0001e40000100800 */
[----:B0-----:R-:W-:-:S05]  /*359c0*/  IMAD.X R59, R56, 0x1, R2, P1 ;  /* 0x00000001383b7824 */ /* 0x001fca00008e0602 */
[----:B------:R0:W-:Y:S02]  /*359d0*/  STL [R1+0x42f0], R59 ;  /* 0x0042f03b01007387 */ /* 0x0001e40000100800 */
[----:B0-----:R-:W-:Y:S01]  /*359e0*/  IADD3 R59, P1, R4, R53, RZ ;  /* 0x00000035043b7210 */ /* 0x001fe20007f3e0ff */
[----:B------:R-:W-:Y:S02]  /*359f0*/  IMAD.X R4, R56, 0x1, R0, P2 ;  /* 0x0000000138047824 */ /* 0x000fe400010e0600 */
[----:B------:R-:W2:Y:S04]  /*35a00*/  LDL.LU R56, [R1+0x224] ;  /* 0x0002240001387983 */ /* 0x000ea80000300800 */
[----:B------:R0:W-:Y:S04]  /*35a10*/  STL [R1+0x42e8], R59 ;  /* 0x0042e83b01007387 */ /* 0x0001e80000100800 */
[----:B0-----:R-:W5:Y:S04]  /*35a20*/  LDL.LU R59, [R1+0x358] ;  /* 0x00035800013b7983 */ /* 0x001f680000300800 */
[----:B------:R0:W-:Y:S02]  /*35a30*/  STL [R1+0x42dc], R4 ;  /* 0x0042dc0401007387 */ /* 0x0001e40000100800 */
[----:B0-----:R-:W-:-:S05]  /*35a40*/  IADD3 R4, P2, R5, R54, RZ ;  /* 0x0000003605047210 */ /* 0x001fca0007f5e0ff */
[----:B------:R0:W-:Y:S02]  /*35a50*/  STL [R1+0x42e4], R4 ;  /* 0x0042e40401007387 */ /* 0x0001e40000100800 */
[----:B0-----:R-:W-:-:S05]  /*35a60*/  IMAD.X R4, R3, 0x1, R2, P3 ;  /* 0x0000000103047824 */ /* 0x001fca00018e0602 */
[----:B------:R0:W-:Y:S04]  /*35a70*/  STL [R1+0x42e0], R4 ;  /* 0x0042e00401007387 */ /* 0x0001e80000100800 */
[----:B0-----:R-:W4:Y:S01]  /*35a80*/  LDL.LU R4, [R1+0x45e0] ;  /* 0x0045e00001047983 */ /* 0x001f220000300800 */
[----:B------:R-:W-:-:S05]  /*35a90*/  IADD3 R5, P3, R5, R53, RZ ;  /* 0x0000003505057210 */ /* 0x000fca0007f7e0ff */
[----:B------:R0:W-:Y:S02]  /*35aa0*/  STL [R1+0x42d8], R5 ;  /* 0x0042d80501007387 */ /* 0x0001e40000100800 */
[----:B0-----:R-:W-:Y:S02]  /*35ab0*/  IMAD.X R5, R3, 0x1, R0, P4 ;  /* 0x0000000103057824 */ /* 0x001fe400020e0600 */
[----:B------:R-:W5:Y:S04]  /*35ac0*/  LDL.LU R3, [R1+0x480] ;  /* 0x0004800001037983 */ /* 0x000f680000300800 */
[----:B------:R2:W-:Y:S02]  /*35ad0*/  STL [R1+0x42c8], R5 ;  /* 0x0042c80501007387 */ /* 0x0005e40000100800 */
[----:B--2---:R-:W-:-:S05]  /*35ae0*/  IADD3 R5, P4, R56, R54, RZ ;  /* 0x0000003638057210 */ /* 0x004fca0007f9e0ff */
[----:B------:R4:W-:Y:S02]  /*35af0*/  STL [R1+0x42d0], R5 ;  /* 0x0042d00501007387 */ /* 0x0009e40000100800 */
[----:B----4-:R-:W-:-:S05]  /*35b00*/  IMAD.X R5, R4, 0x1, R2, P5 ;  /* 0x0000000104057824 */ /* 0x010fca00028e0602 */
[----:B------:R0:W-:Y:S04]  /*35b10*/  STL [R1+0x42cc], R5 ;  /* 0x0042cc0501007387 */ /* 0x0001e80000100800 */
[----:B0-----:R-:W2:Y:S01]  /*35b20*/  LDL.LU R5, [R1+0x45dc] ;  /* 0x0045dc0001057983 */ /* 0x001ea20000300800 */
[----:B------:R-:W-:Y:S01]  /*35b30*/  IADD3 R56, P5, R56, R53, RZ ;  /* 0x0000003538387210 */ /* 0x000fe20007fbe0ff */
[----:B------:R-:W-:-:S04]  /*35b40*/  IMAD.X R4, R4, 0x1, R0, P6 ;  /* 0x0000000104047824 */ /* 0x000fc800030e0600 */
[----:B------:R0:W-:Y:S04]  /*35b50*/  STL [R1+0x42d4], R56 ;  /* 0x0042d43801007387 */ /* 0x0001e80000100800 */
[----:B0-----:R-:W4:Y:S04]  /*35b60*/  LDL.LU R56, [R1+0x58c] ;  /* 0x00058c0001387983 */ /* 0x001f280000300800 */
[----:B------:R3:W-:Y:S02]  /*35b70*/  STL [R1+0x42b8], R4 ;  /* 0x0042b80401007387 */ /* 0x0007e40000100800 */
[----:B---3--:R-:W-:-:S05]  /*35b80*/  IADD3 R4, P6, R57, R54, RZ ;  /* 0x0000003639047210 */ /* 0x008fca0007fde0ff */
[----:B------:R2:W-:Y:S02]  /*35b90*/  STL [R1+0x42c0], R4 ;  /* 0x0042c00401007387 */ /* 0x0005e40000100800 */
[C---:B--2---:R-:W-:Y:S02]  /*35ba0*/  IMAD.X R4, R5.reuse, 0x1, R2, P0 ;  /* 0x0000000105047824 */ /* 0x044fe400000e0602 */
[----:B------:R-:W-:-:S03]  /*35bb0*/  IMAD.X R5, R5, 0x1, R0, P1 ;  /* 0x0000000105057824 */ /* 0x000fc600008e0600 */
[----:B------:R0:W-:Y:S02]  /*35bc0*/  STL [R1+0x42bc], R4 ;  /* 0x0042bc0401007387 */ /* 0x0001e40000100800 */
[----:B0-----:R-:W-:Y:S02]  /*35bd0*/  IADD3 R4, P0, R57, R53, RZ ;  /* 0x0000003539047210 */ /* 0x001fe40007f1e0ff */
[----:B------:R-:W2:Y:S04]  /*35be0*/  LDL.LU R57, [R1+0x5b4] ;  /* 0x0005b40001397983 */ /* 0x000ea80000300800 */
[----:B------:R0:W-:Y:S04]  /*35bf0*/  STL [R1+0x42c4], R4 ;  /* 0x0042c40401007387 */ /* 0x0001e80000100800 */
[----:B------:R1:W-:Y:S01]  /*35c00*/  STL [R1+0x42a8], R5 ;  /* 0x0042a80501007387 */ /* 0x0003e20000100800 */
[----:B0-----:R-:W-:Y:S01]  /*35c10*/  IADD3 R4, P1, R58, R54, RZ ;  /* 0x000000363a047210 */ /* 0x001fe20007f3e0ff */
[----:B-1----:R-:W-:-:S04]  /*35c20*/  IMAD.X R5, R6, 0x1, R2, P2 ;  /* 0x0000000106057824 */ /* 0x002fc800010e0602 */
[----:B------:R0:W-:Y:S04]  /*35c30*/  STL [R1+0x42b0], R4 ;  /* 0x0042b00401007387 */ /* 0x0001e80000100800 */
[----:B------:R1:W-:Y:S01]  /*35c40*/  STL [R1+0x42ac], R5 ;  /* 0x0042ac0501007387 */ /* 0x0003e20000100800 */
[----:B0-----:R-:W-:-:S03]  /*35c50*/  IADD3 R4, P2, R58, R53, RZ ;  /* 0x000000353a047210 */ /* 0x001fc60007f5e0ff */
[----:B------:R-:W3:Y:S01]  /*35c60*/  LDL.LU R58, [R1+0x5b8] ;  /* 0x0005b800013a7983 */ /* 0x000ee20000300800 */
[----:B-1----:R-:W-:-:S03]  /*35c70*/  IMAD.X R5, R6, 0x1, R0, P3 ;  /* 0x0000000106057824 */ /* 0x002fc600018e0600 */
[----:B------:R0:W-:Y:S01]  /*35c80*/  STL [R1+0x42b4], R4 ;  /* 0x0042b40401007387 */ /* 0x0001e20000100800 */
[----:B------:R-:W-:-:S03]  /*35c90*/  IMAD.X R6, R7, 0x1, R2, P4 ;  /* 0x0000000107067824 */ /* 0x000fc600020e0602 */
[----:B------:R1:W-:Y:S01]  /*35ca0*/  STL [R1+0x4298], R5 ;  /* 0x0042980501007387 */ /* 0x0003e20000100800 */
[C---:B0-----:R-:W-:Y:S02]  /*35cb0*/  IADD3 R4, P3, R60.reuse, R54, RZ ;  /* 0x000000363c047210 */ /* 0x041fe40007f7e0ff */
[----:B-1----:R-:W-:-:S03]  /*35cc0*/  IADD3 R5, P4, R60, R53, RZ ;  /* 0x000000353c057210 */ /* 0x002fc60007f9e0ff */
[----:B------:R0:W-:Y:S04]  /*35cd0*/  STL [R1+0x42a0], R4 ;  /* 0x0042a00401007387 */ /* 0x0001e80000100800 */
[----:B------:R1:W-:Y:S04]  /*35ce0*/  STL [R1+0x429c], R6 ;  /* 0x00429c0601007387 */ /* 0x0003e80000100800 */
[----:B------:R-:W3:Y:S01]  /*35cf0*/  LDL.LU R60, [R1+0x5d4] ;  /* 0x0005d400013c7983 */ /* 0x000ee20000300800 */
[----:B0-----:R-:W-:-:S03]  /*35d00*/  IMAD.X R4, R7, 0x1, R0, P5 ;  /* 0x0000000107047824 */ /* 0x001fc600028e0600 */
[----:B------:R5:W-:Y:S01]  /*35d10*/  STL [R1+0x42a4], R5 ;  /* 0x0042a40501007387 */ /* 0x000be20000100800 */
[----:B-1----:R-:W-:-:S03]  /*35d20*/  IMAD.X R6, R8, 0x1, R2, P6 ;  /* 0x0000000108067824 */ /* 0x002fc600030e0602 */
[----:B------:R0:W-:Y:S01]  /*35d30*/  STL [R1+0x4288], R4 ;  /* 0x0042880401007387 */ /* 0x0001e20000100800 */
[C---:B-----5:R-:W-:Y:S02]  /*35d40*/  IADD3 R5, P5, R61.reuse, R54, RZ ;  /* 0x000000363d057210 */ /* 0x060fe40007fbe0ff */
[----:B0-----:R-:W-:-:S03]  /*35d50*/  IADD3 R4, P6, R61, R53, RZ ;  /* 0x000000353d047210 */ /* 0x001fc60007fde0ff */
[----:B------:R0:W-:Y:S04]  /*35d60*/  STL [R1+0x4290], R5 ;  /* 0x0042900501007387 */ /* 0x0001e80000100800 */
[----:B------:R1:W-:Y:S04]  /*35d70*/  STL [R1+0x428c], R6 ;  /* 0x00428c0601007387 */ /* 0x0003e80000100800 */
[----:B------:R-:W5:Y:S01]  /*35d80*/  LDL.LU R61, [R1+0x5dc] ;  /* 0x0005dc00013d7983 */ /* 0x000f620000300800 */
[----:B0-----:R-:W-:-:S03]  /*35d90*/  IMAD.X R5, R8, 0x1, R0, P0 ;  /* 0x0000000108057824 */ /* 0x001fc600000e0600 */
[----:B------:R0:W-:Y:S01]  /*35da0*/  STL [R1+0x4294], R4 ;  /* 0x0042940401007387 */ /* 0x0001e20000100800 */
[----:B-1----:R-:W-:-:S03]  /*35db0*/  IMAD.X R6, R9, 0x1, R2, P1 ;  /* 0x0000000109067824 */ /* 0x002fc600008e0602 */
[----:B------:R1:W-:Y:S01]  /*35dc0*/  STL [R1+0x4278], R5 ;  /* 0x0042780501007387 */ /* 0x0003e20000100800 */
[C---:B0-----:R-:W-:Y:S02]  /*35dd0*/  IADD3 R4, P0, R59.reuse, R54, RZ ;  /* 0x000000363b047210 */ /* 0x041fe40007f1e0ff */
[----:B-1----:R-:W-:-:S03]  /*35de0*/  IADD3 R5, P1, R59, R53, RZ ;  /* 0x000000353b057210 */ /* 0x002fc60007f3e0ff */
        /* <DEDUP_REMOVED lines=16> */
[C---:B----4-:R-:W-:Y:S02]  /*35ef0*/  IADD3 R4, P4, R56.reuse, R54, RZ ;  /* 0x0000003638047210 */ /* 0x050fe40007f9e0ff */
[----:B0-----:R-:W-:-:S03]  /*35f00*/  IADD3 R5, P5, R56, R53, RZ ;  /* 0x0000003538057210 */ /* 0x001fc60007fbe0ff */
[----:B------:R0:W-:Y:S04]  /*35f10*/  STL [R1+0x4260], R4 ;  /* 0x0042600401007387 */ /* 0x0001e80000100800 */
[----:B------:R1:W-:Y:S04]  /*35f20*/  STL [R1+0x425c], R6 ;  /* 0x00425c0601007387 */ /* 0x0003e80000100800 */
[----:B------:R-:W4:Y:S01]  /*35f30*/  LDL.LU R56, [R1+0x5f0] ;  /* 0x0005f00001387983 */ /* 0x000f220000300800 */
[----:B0-----:R-:W-:-:S03]  /*35f40*/  IMAD.X R4, R11, 0x1, R0, P6 ;  /* 0x000000010b047824 */ /* 0x001fc600030e0600 */
[----:B------:R2:W-:Y:S01]  /*35f50*/  STL [R1+0x4264], R5 ;  /* 0x0042640501007387 */ /* 0x0005e20000100800 */
[----:B-1----:R-:W-:-:S03]  /*35f60*/  IMAD.X R6, R12, 0x1, R2, P0 ;  /* 0x000000010c067824 */ /* 0x002fc600000e0602 */
[----:B------:R0:W-:Y:S01]  /*35f70*/  STL [R1+0x4248], R4 ;  /* 0x0042480401007387 */ /* 0x0001e20000100800 */
[C---:B--2---:R-:W-:Y:S02]  /*35f80*/  IADD3 R5, P6, R57.reuse, R54, RZ ;  /* 0x0000003639057210 */ /* 0x044fe40007fde0ff */
[----:B0-----:R-:W-:-:S03]  /*35f90*/  IADD3 R4, P0, R57, R53, RZ ;  /* 0x0000003539047210 */ /* 0x001fc60007f1e0ff */
[----:B------:R0:W-:Y:S04]  /*35fa0*/  STL [R1+0x4250], R5 ;  /* 0x0042500501007387 */ /* 0x0001e80000100800 */
[----:B------:R1:W-:Y:S04]  /*35fb0*/  STL [R1+0x424c], R6 ;  /* 0x00424c0601007387 */ /* 0x0003e80000100800 */
[----:B------:R-:W2:Y:S01]  /*35fc0*/  LDL.LU R57, [R1+0x5f4] ;  /* 0x0005f40001397983 */ /* 0x000ea20000300800 */
[----:B0-----:R-:W-:-:S03]  /*35fd0*/  IMAD.X R5, R12, 0x1, R0, P1 ;  /* 0x000000010c057824 */ /* 0x001fc600008e0600 */
[----:B------:R3:W-:Y:S01]  /*35fe0*/  STL [R1+0x4254], R4 ;  /* 0x0042540401007387 */ /* 0x0007e20000100800 */
[----:B-1----:R-:W-:-:S03]  /*35ff0*/  IMAD.X R6, R13, 0x1, R2, P2 ;  /* 0x000000010d067824 */ /* 0x002fc600010e0602 */
[----:B------:R0:W-:Y:S01]  /*36000*/  STL [R1+0x4238], R5 ;  /* 0x0042380501007387 */ /* 0x0001e20000100800 */
[C---:B---3--:R-:W-:Y:S02]  /*36010*/  IADD3 R4, P1, R58.reuse, R54, RZ ;  /* 0x000000363a047210 */ /* 0x048fe40007f3e0ff */
[----:B0-----:R-:W-:-:S03]  /*36020*/  IADD3 R5, P2, R58, R53, RZ ;  /* 0x000000353a057210 */ /* 0x001fc60007f5e0ff */
[----:B------:R0:W-:Y:S04]  /*36030*/  STL [R1+0x4240], R4 ;  /* 0x0042400401007387 */ /* 0x0001e80000100800 */
[----:B------:R1:W-:Y:S04]  /*36040*/  STL [R1+0x423c], R6 ;  /* 0x00423c0601007387 */ /* 0x0003e80000100800 */
[----:B------:R-:W3:Y:S01]  /*36050*/  LDL.LU R58, [R1+0x5f8] ;  /* 0x0005f800013a7983 */ /* 0x000ee20000300800 */
        /* <DEDUP_REMOVED lines=104> */
[----:B------:R-:W-:Y:S02]  /*366e0*/  SHF.R.S32.HI R26, RZ, 0x1f, R26 ;  /* 0x0000001fff1a7819 */ /* 0x000fe4000001141a */
[----:B0-----:R-:W-:Y:S01]  /*366f0*/  IADD3 R5, P5, R56, R53, RZ ;  /* 0x0000003538057210 */ /* 0x001fe20007fbe0ff */
[----:B------:R0:W-:Y:S04]  /*36700*/  STL [R1+0x4180], R4 ;  /* 0x0041800401007387 */ /* 0x0001e80000100800 */
[----:B------:R1:W-:Y:S04]  /*36710*/  STL [R1+0x417c], R6 ;  /* 0x00417c0601007387 */ /* 0x0003e80000100800 */
[----:B------:R-:W4:Y:S01]  /*36720*/  LDL.LU R56, [R1+0x63c] ;  /* 0x00063c0001387983 */ /* 0x000f220000300800 */
[----:B0-----:R-:W-:-:S03]  /*36730*/  IMAD.X R4, R25, 0x1, R0, P6 ;  /* 0x0000000119047824 */ /* 0x001fc600030e0600 */
[----:B------:R2:W-:Y:S01]  /*36740*/  STL [R1+0x4184], R5 ;  /* 0x0041840501007387 */ /* 0x0005e20000100800 */
[----:B-1----:R-:W-:-:S03]  /*36750*/  IMAD.X R6, R26, 0x1, R2, P0 ;  /* 0x000000011a067824 */ /* 0x002fc600000e0602 */
[----:B------:R0:W-:Y:S01]  /*36760*/  STL [R1+0x4168], R4 ;  /* 0x0041680401007387 */ /* 0x0001e20000100800 */
[----:B------:R-:W-:Y:S02]  /*36770*/  SHF.R.S32.HI R28, RZ, 0x1f, R28 ;  /* 0x0000001fff1c7819 */ /* 0x000fe4000001141c */
[----:B------:R-:W-:Y:S02]  /*36780*/  SHF.R.S32.HI R29, RZ, 0x1f, R29 ;  /* 0x0000001fff1d7819 */ /* 0x000fe4000001141d */
[----:B------:R-:W-:Y:S02]  /*36790*/  SHF.R.S32.HI R30, RZ, 0x1f, R30 ;  /* 0x0000001fff1e7819 */ /* 0x000fe4000001141e */
        /* <DEDUP_REMOVED lines=41> */
[----:B------:R-:W-:Y:S01]  /*36a30*/  SHF.R.S32.HI R31, RZ, 0x1f, R31 ;  /* 0x0000001fff1f7819 */ /* 0x000fe2000001141f */
[----:B0-----:R-:W-:-:S02]  /*36a40*/  IMAD.X R5, R30, 0x1, R0, P2 ;  /* 0x000000011e057824 */ /* 0x001fc400010e0600 */
[----:B------:R0:W-:Y:S02]  /*36a50*/  STL [R1+0x4134], R4 ;  /* 0x0041340401007387 */ /* 0x0001e40000100800 */
[----:B-1----:R-:W-:Y:S02]  /*36a60*/  IMAD.X R6, R31, 0x1, R2, P3 ;  /* 0x000000011f067824 */ /* 0x002fe400018e0602 */
[----:B------:R1:W-:Y:S01]  /*36a70*/  STL [R1+0x4118], R5 ;  /* 0x0041180501007387 */ /* 0x0003e20000100800 */
[C---:B0-----:R-:W-:Y:S02]  /*36a80*/  IADD3 R4, P2, R3.reuse, R54, RZ ;  /* 0x0000003603047210 */ /* 0x041fe40007f5e0ff */
[----:B------:R-:W-:Y:S02]  /*36a90*/  SHF.R.S32.HI R32, RZ, 0x1f, R32 ;  /* 0x0000001fff207819 */ /* 0x000fe40000011420 */
[----:B-1----:R-:W-:Y:S01]  /*36aa0*/  IADD3 R5, P3, R3, R53, RZ ;  /* 0x0000003503057210 */ /* 0x002fe20007f7e0ff */
        /* <DEDUP_REMOVED lines=63> */
[----:B------:R-:W-:Y:S04]  /*36ea0*/  STL [R1+0x40c4], R5 ;  /* 0x0040c40501007387 */ /* 0x000fe80000100800 */
[----:B------:R0:W-:Y:S01]  /*36eb0*/  STL [R1+0x40a8], R4 ;  /* 0x0040a80401007387 */ /* 0x0001e20000100800 */
[C---:B-1----:R-:W-:Y:S01]  /*36ec0*/  IADD3 R6, P2, R3.reuse, R54, RZ ;  /* 0x0000003603067210 */ /* 0x042fe20007f5e0ff */
[----:B0-----:R-:W-:Y:S01]  /*36ed0*/  IMAD.X R4, R38, 0x1, R2, P3 ;  /* 0x0000000126047824 */ /* 0x001fe200018e0602 */
[----:B------:R-:W-:-:S03]  /*36ee0*/  IADD3 R5, P3, R3, R53, RZ ;  /* 0x0000003503057210 */ /* 0x000fc60007f7e0ff */
[----:B------:R-:W-:Y:S01]  /*36ef0*/  STL [R1+0x40b0], R6 ;  /* 0x0040b00601007387 */ /* 0x000fe20000100800 */
[----:B------:R-:W-:-:S03]  /*36f00*/  SHF.R.S32.HI R39, RZ, 0x1f, R39 ;  /* 0x0000001fff277819 */ /* 0x000fc60000011427 */
[----:B------:R-:W5:Y:S04]  /*36f10*/  LDL.LU R3, [R1+0x680] ;  /* 0x0006800001037983 */ /* 0x000f680000300800 */
[----:B------:R0:W-:Y:S04]  /*36f20*/  STL [R1+0x40ac], R4 ;  /* 0x0040ac0401007387 */ /* 0x0001e80000100800 */
[----:B------:R1:W-:Y:S01]  /*36f30*/  STL [R1+0x40b4], R5 ;  /* 0x0040b40501007387 */ /* 0x0003e20000100800 */
[----:B0-----:R-:W-:Y:S01]  /*36f40*/  IMAD.X R4, R38, 0x1, R0, P4 ;  /* 0x0000000126047824 */ /* 0x001fe200020e0600 */
[----:B----4-:R-:W-:Y:S01]  /*36f50*/  IADD3 R6, P4, R56, R54, RZ ;  /* 0x0000003638067210 */ /* 0x010fe20007f9e0ff */
[----:B-1----:R-:W-:-:S03]  /*36f60*/  IMAD.X R5, R39, 0x1, R2, P5 ;  /* 0x0000000127057824 */ /* 0x002fc600028e0602 */
[----:B------:R0:W-:Y:S01]  /*36f70*/  STL [R1+0x4098], R4 ;  /* 0x0040980401007387 */ /* 0x0001e20000100800 */
[----:B------:R-:W-:-:S03]  /*36f80*/  SHF.R.S32.HI R40, RZ, 0x1f, R40 ;  /* 0x0000001fff287819 */ /* 0x000fc60000011428 */
[----:B------:R-:W-:Y:S01]  /*36f90*/  STL [R1+0x40a0], R6 ;  /* 0x0040a00601007387 */ /* 0x000fe20000100800 */
[----:B0-----:R-:W-:-:S03]  /*36fa0*/  IADD3 R4, P5, R56, R53, RZ ;  /* 0x0000003538047210 */ /* 0x001fc60007fbe0ff */
[----:B------:R-:W4:Y:S04]  /*36fb0*/  LDL.LU R56, [R1+0x688] ;  /* 0x0006880001387983 */ /* 0x000f280000300800 */
[----:B------:R0:W-:Y:S04]  /*36fc0*/  STL [R1+0x409c], R5 ;  /* 0x00409c0501007387 */ /* 0x0001e80000100800 */
[----:B------:R1:W-:Y:S01]  /*36fd0*/  STL [R1+0x40a4], R4 ;  /* 0x0040a40401007387 */ /* 0x0003e20000100800 */
[----:B0-----:R-:W-:Y:S02]  /*36fe0*/  IMAD.X R5, R39, 0x1, R0, P6 ;  /* 0x0000000127057824 */ /* 0x001fe400030e0600 */
[----:B-1----:R-:W-:-:S03]  /*36ff0*/  IMAD.X R4, R40, 0x1, R2, P0 ;  /* 0x0000000128047824 */ /* 0x002fc600000e0602 */
[----:B------:R0:W-:Y:S01]  /*37000*/  STL [R1+0x4088], R5 ;  /* 0x0040880501007387 */ /* 0x0001e20000100800 */
[----:B------:R-:W-:Y:S02]  /*37010*/  SHF.R.S32.HI R41, RZ, 0x1f, R41 ;  /* 0x0000001fff297819 */ /* 0x000fe40000011429 */
[----:B------:R-:W-:Y:S02]  /*37020*/  SHF.R.S32.HI R42, RZ, 0x1f, R42 ;  /* 0x0000001fff2a7819 */ /* 0x000fe4000001142a */
[----:B------:R-:W-:Y:S02]  /*37030*/  SHF.R.S32.HI R43, RZ, 0x1f, R43 ;  /* 0x0000001fff2b7819 */ /* 0x000fe4000001142b */
[C---:B--2---:R-:W-:Y:S02]  /*37040*/  IADD3 R6, P6, R57.reuse, R54, RZ ;  /* 0x0000003639067210 */ /* 0x044fe40007fde0ff */
[----:B0-----:R-:W-:-:S03]  /*37050*/  IADD3 R5, P0, R57, R53, RZ ;  /* 0x0000003539057210 */ /* 0x001fc60007f1e0ff */
[----:B------:R-:W-:Y:S04]  /*37060*/  STL [R1+0x4090], R6 ;  /* 0x0040900601007387 */ /* 0x000fe80000100800 */
[----:B------:R-:W2:Y:S04]  /*37070*/  LDL.LU R57, [R1+0x68c] ;  /* 0x00068c0001397983 */ /* 0x000ea80000300800 */
[----:B------:R0:W-:Y:S04]  /*37080*/  STL [R1+0x408c], R4 ;  /* 0x00408c0401007387 */ /* 0x0001e80000100800 */
[----:B------:R1:W-:Y:S01]  /*37090*/  STL [R1+0x4094], R5 ;  /* 0x0040940501007387 */ /* 0x0003e20000100800 */
[----:B0-----:R-:W-:-:S02]  /*370a0*/  IMAD.X R4, R40, 0x1, R0, P1 ;  /* 0x0000000128047824 */ /* 0x001fc400008e0600 */
[----:B-1----:R-:W-:Y:S01]  /*370b0*/  IMAD.X R5, R41, 0x1, R2, P2 ;  /* 0x0000000129057824 */ /* 0x002fe200010e0602 */
[C---:B---3--:R-:W-:Y:S02]  /*370c0*/  IADD3 R6, P1, R58.reuse, R54, RZ ;  /* 0x000000363a067210 */ /* 0x048fe40007f3e0ff */
[----:B------:R0:W-:Y:S04]  /*370d0*/  STL [R1+0x4078], R4 ;  /* 0x0040780401007387 */ /* 0x0001e80000100800 */
[----:B------:R-:W-:Y:S01]  /*370e0*/  STL [R1+0x4080], R6 ;  /* 0x0040800601007387 */ /* 0x000fe20000100800 */
[----:B0-----:R-:W-:-:S03]  /*370f0*/  IADD3 R4, P2, R58, R53, RZ ;  /* 0x000000353a047210 */ /* 0x001fc60007f5e0ff */
[----:B------:R-:W3:Y:S04]  /*37100*/  LDL.LU R58, [R1+0x690] ;  /* 0x00069000013a7983 */ /* 0x000ee80000300800 */
[----:B------:R0:W-:Y:S04]  /*37110*/  STL [R1+0x407c], R5 ;  /* 0x00407c0501007387 */ /* 0x0001e80000100800 */
[----:B------:R1:W-:Y:S01]  /*37120*/  STL [R1+0x4084], R4 ;  /* 0x0040840401007387 */ /* 0x0003e20000100800 */
[----:B0-----:R-:W-:Y:S01]  /*37130*/  IMAD.X R5, R41, 0x1, R0, P3 ;  /* 0x0000000129057824 */ /* 0x001fe200018e0600 */
[----:B------:R-:W-:Y:S01]  /*37140*/  IADD3 R6, P3, R60, R54, RZ ;  /* 0x000000363c067210 */ /* 0x000fe20007f7e0ff */
[----:B-1----:R-:W-:-:S03]  /*37150*/  IMAD.X R4, R42, 0x1, R2, P4 ;  /* 0x000000012a047824 */ /* 0x002fc600020e0602 */
[----:B------:R0:W-:Y:S04]  /*37160*/  STL [R1+0x4068], R5 ;  /* 0x0040680501007387 */ /* 0x0001e80000100800 */
[----:B------:R1:W-:Y:S01]  /*37170*/  STL [R1+0x4070], R6 ;  /* 0x0040700601007387 */ /* 0x0003e20000100800 */
[----:B0-----:R-:W-:-:S03]  /*37180*/  IADD3 R5, P4, R60, R53, RZ ;  /* 0x000000353c057210 */ /* 0x001fc60007f9e0ff */
[----:B------:R-:W3:Y:S04]  /*37190*/  LDL.LU R60, [R1+0x698] ;  /* 0x00069800013c7983 */ /* 0x000ee80000300800 */
[----:B------:R0:W-:Y:S01]  /*371a0*/  STL [R1+0x406c], R4 ;  /* 0x00406c0401007387 */ /* 0x0001e20000100800 */
[----:B-1----:R-:W-:-:S03]  /*371b0*/  IMAD.X R6, R43, 0x1, R2, P6 ;  /* 0x000000012b067824 */ /* 0x002fc600030e0602 */
[----:B------:R5:W-:Y:S01]  /*371c0*/  STL [R1+0x4074], R5 ;  /* 0x0040740501007387 */ /* 0x000be20000100800 */
[----:B0-----:R-:W-:Y:S01]  /*371d0*/  IMAD.X R4, R42, 0x1, R0, P5 ;  /* 0x000000012a047824 */ /* 0x001fe200028e0600 */
[----:B-----5:R-:W-:-:S04]  /*371e0*/  IADD3 R5, P5, R61, R54, RZ ;  /* 0x000000363d057210 */ /* 0x020fc80007fbe0ff */
[----:B------:R0:W-:Y:S04]  /*371f0*/  STL [R1+0x4058], R4 ;  /* 0x0040580401007387 */ /* 0x0001e80000100800 */
[----:B------:R1:W-:Y:S04]  /*37200*/  STL [R1+0x4060], R5 ;  /* 0x0040600501007387 */ /* 0x0003e80000100800 */
[----:B------:R-:W-:Y:S01]  /*37210*/  STL [R1+0x405c], R6 ;  /* 0x00405c0601007387 */ /* 0x000fe20000100800 */
[----:B0-----:R-:W-:-:S03]  /*37220*/  IADD3 R4, P6, R61, R53, RZ ;  /* 0x000000353d047210 */ /* 0x001fc60007fde0ff */
[----:B------:R-:W5:Y:S01]  /*37230*/  LDL.LU R61, [R1+0x69c] ;  /* 0x00069c00013d7983 */ /* 0x000f620000300800 */
[----:B-1----:R-:W-:-:S03]  /*37240*/  IMAD.X R5, R43, 0x1, R0, P0 ;  /* 0x000000012b057824 */ /* 0x002fc600000e0600 */
[----:B------:R0:W-:Y:S04]  /*37250*/  STL [R1+0x4064], R4 ;  /* 0x0040640401007387 */ /* 0x0001e80000100800 */
[----:B------:R1:W-:Y:S01]  /*37260*/  STL [R1+0x4048], R5 ;  /* 0x0040480501007387 */ /* 0x0003e20000100800 */
[C---:B0-----:R-:W-:Y:S01]  /*37270*/  IADD3 R4, P0, R59.reuse, R54, RZ ;  /* 0x000000363b047210 */ /* 0x041fe20007f1e0ff */
[----:B-1----:R-:W-:Y:S01]  /*37280*/  IMAD.X R5, R44, 0x1, R2, P1 ;  /* 0x000000012c057824 */ /* 0x002fe200008e0602 */
[----:B------:R-:W-:-:S03]  /*37290*/  IADD3 R6, P1, R59, R53, RZ ;  /* 0x000000353b067210 */ /* 0x000fc60007f3e0ff */
[----:B------:R0:W-:Y:S04]  /*372a0*/  STL [R1+0x4050], R4 ;  /* 0x0040500401007387 */ /* 0x0001e80000100800 */
[----:B------:R1:W-:Y:S04]  /*372b0*/  STL [R1+0x404c], R5 ;  /* 0x00404c0501007387 */ /* 0x0003e80000100800 */
[----:B------:R-:W-:Y:S04]  /*372c0*/  STL [R1+0x4054], R6 ;  /* 0x0040540601007387 */ /* 0x000fe80000100800 */
[----:B------:R-:W5:Y:S01]  /*372d0*/  LDL.LU R59, [R1+0x6a0] ;  /* 0x0006a000013b7983 */ /* 0x000f620000300800 */
[----:B0-----:R-:W-:Y:S01]  /*372e0*/  IMAD.X R4, R44, 0x1, R0, P2 ;  /* 0x000000012c047824 */ /* 0x001fe200010e0600 */
[----:B------:R-:W-:-:S02]  /*372f0*/  SHF.R.S32.HI R45, RZ, 0x1f, R45 ;  /* 0x0000001fff2d7819 */ /* 0x000fc4000001142d */
[----:B-1----:R-:W-:Y:S02]  /*37300*/  IADD3 R5, P2, R3, R54, RZ ;  /* 0x0000003603057210 */ /* 0x002fe40007f5e0ff */
[----:B------:R0:W-:Y:S01]  /*37310*/  STL [R1+0x4038], R4 ;  /* 0x0040380401007387 */ /* 0x0001e20000100800 */
[----:B------:R-:W-:-:S03]  /*37320*/  SHF.R.S32.HI R46, RZ, 0x1f, R46 ;  /* 0x0000001fff2e7819 */ /* 0x000fc6000001142e */
[----:B------:R1:W-:Y:S01]  /*37330*/  STL [R1+0x4040], R5 ;  /* 0x0040400501007387 */ /* 0x0003e20000100800 */
[----:B0-----:R-:W-:Y:S01]  /*37340*/  IMAD.X R4, R45, 0x1, R2, P3 ;  /* 0x000000012d047824 */ /* 0x001fe200018e0602 */
[----:B-1----:R-:W-:Y:S01]  /*37350*/  IADD3 R5, P3, R3, R53, RZ ;  /* 0x0000003503057210 */ /* 0x002fe20007f7e0ff */
[----:B------:R-:W-:-:S03]  /*37360*/  IMAD.X R3, R45, 0x1, R0, P4 ;  /* 0x000000012d037824 */ /* 0x000fc600020e0600 */
[----:B------:R4:W-:Y:S04]  /*37370*/  STL [R1+0x403c], R4 ;  /* 0x00403c0401007387 */ /* 0x0009e80000100800 */
[----:B------:R0:W-:Y:S01]  /*37380*/  STL [R1+0x4044], R5 ;  /* 0x0040440501007387 */ /* 0x0001e20000100800 */
[----:B----4-:R-:W-:-:S03]  /*37390*/  IADD3 R4, P4, R56, R54, RZ ;  /* 0x0000003638047210 */ /* 0x010fc60007f9e0ff */
[----:B------:R1:W-:Y:S01]  /*373a0*/  STL [R1+0x4028], R3 ;  /* 0x0040280301007387 */ /* 0x0003e20000100800 */
[----:B0-----:R-:W-:Y:S01]  /*373b0*/  IMAD.X R5, R46, 0x1, R2, P5 ;  /* 0x000000012e057824 */ /* 0x001fe200028e0602 */
[----:B------:R-:W-:Y:S02]  /*373c0*/  SHF.R.S32.HI R47, RZ, 0x1f, R47 ;  /* 0x0000001fff2f7819 */ /* 0x000fe4000001142f */
[----:B-1----:R-:W4:Y:S04]  /*373d0*/  LDL.LU R3, [R1+0x6a8] ;  /* 0x0006a80001037983 */ /* 0x002f280000300800 */
[----:B------:R0:W-:Y:S04]  /*373e0*/  STL [R1+0x4030], R4 ;  /* 0x0040300401007387 */ /* 0x0001e80000100800 */
[----:B------:R1:W-:Y:S01]  /*373f0*/  STL [R1+0x402c], R5 ;  /* 0x00402c0501007387 */ /* 0x0003e20000100800 */
[----:B0-----:R-:W-:Y:S01]  /*37400*/  IADD3 R4, P5, R56, R53, RZ ;  /* 0x0000003538047210 */ /* 0x001fe20007fbe0ff */
[----:B-1----:R-:W-:-:S04]  /*37410*/  IMAD.X R5, R46, 0x1, R0, P6 ;  /* 0x000000012e057824 */ /* 0x002fc800030e0600 */
[----:B------:R0:W-:Y:S04]  /*37420*/  STL [R1+0x4034], R4 ;  /* 0x0040340401007387 */ /* 0x0001e80000100800 */
[----:B------:R1:W-:Y:S01]  /*37430*/  STL [R1+0x4018], R5 ;  /* 0x0040180501007387 */ /* 0x0003e20000100800 */
[----:B------:R-:W-:Y:S01]  /*37440*/  SHF.R.S32.HI R48, RZ, 0x1f, R48 ;  /* 0x0000001fff307819 */ /* 0x000fe20000011430 */
[----:B0-----:R-:W-:Y:S01]  /*37450*/  IMAD.X R4, R47, 0x1, R2, P0 ;  /* 0x000000012f047824 */ /* 0x001fe200000e0602 */
[----:B------:R-:W-:Y:S02]  /*37460*/  SHF.R.S32.HI R49, RZ, 0x1f, R49 ;  /* 0x0000001fff317819 */ /* 0x000fe40000011431 */
[----:B------:R-:W-:Y:S02]  /*37470*/  SHF.R.S32.HI R50, RZ, 0x1f, R50 ;  /* 0x0000001fff327819 */ /* 0x000fe40000011432 */
[----:B------:R-:W-:-:S02]  /*37480*/  SHF.R.S32.HI R51, RZ, 0x1f, R51 ;  /* 0x0000001fff337819 */ /* 0x000fc40000011433 */
[C---:B--2---:R-:W-:Y:S02]  /*37490*/  IADD3 R6, P6, R57.reuse, R54, RZ ;  /* 0x0000003639067210 */ /* 0x044fe40007fde0ff */
[----:B-1----:R-:W-:-:S03]  /*374a0*/  IADD3 R5, P0, R57, R53, RZ ;  /* 0x0000003539057210 */ /* 0x002fc60007f1e0ff */
[----:B------:R0:W-:Y:S04]  /*374b0*/  STL [R1+0x4020], R6 ;  /* 0x0040200601007387 */ /* 0x0001e80000100800 */
[----:B------:R-:W2:Y:S04]  /*374c0*/  LDL.LU R56, [R1+0x6ac] ;  /* 0x0006ac0001387983 */ /* 0x000ea80000300800 */
[----:B------:R1:W-:Y:S04]  /*374d0*/  STL [R1+0x401c], R4 ;  /* 0x00401c0401007387 */ /* 0x0003e80000100800 */
[----:B------:R3:W-:Y:S01]  /*374e0*/  STL [R1+0x4024], R5 ;  /* 0x0040240501007387 */ /* 0x0007e20000100800 */
[----:B0-----:R-:W-:-:S02]  /*374f0*/  IMAD.X R6, R48, 0x1, R2, P2 ;  /* 0x0000000130067824 */ /* 0x001fc400010e0602 */
[----:B-1----:R-:W-:-:S05]  /*37500*/  IMAD.X R4, R47, 0x1, R0, P1 ;  /* 0x000000012f047824 */ /* 0x002fca00008e0600 */
[----:B------:R0:W-:Y:S01]  /*37510*/  STL [R1+0x4008], R4 ;  /* 0x0040080401007387 */ /* 0x0001e20000100800 */
[C---:B---3--:R-:W-:Y:S02]  /*37520*/  IADD3 R5, P1, R58.reuse, R54, RZ ;  /* 0x000000363a057210 */ /* 0x048fe40007f3e0ff */
[----:B0-----:R-:W-:-:S03]  /*37530*/  IADD3 R4, P2, R58, R53, RZ ;  /* 0x000000353a047210 */ /* 0x001fc60007f5e0ff */
[----:B------:R0:W-:Y:S04]  /*37540*/  STL [R1+0x4010], R5 ;  /* 0x0040100501007387 */ /* 0x0001e80000100800 */
[----:B------:R1:W-:Y:S04]  /*37550*/  STL [R1+0x400c], R6 ;  /* 0x00400c0601007387 */ /* 0x0003e80000100800 */
[----:B------:R-:W3:Y:S01]  /*37560*/  LDL.LU R57, [R1+0x6b0] ;  /* 0x0006b00001397983 */ /* 0x000ee20000300800 */
[----:B0-----:R-:W-:-:S03]  /*37570*/  IMAD.X R5, R48, 0x1, R0, P3 ;  /* 0x0000000130057824 */ /* 0x001fc600018e0600 */
[----:B------:R0:W-:Y:S04]  /*37580*/  STL [R1+0x4014], R4 ;  /* 0x0040140401007387 */ /* 0x0001e80000100800 */
[----:B------:R0:W-:Y:S01]  /*37590*/  STL [R1+0x3ff8], R5 ;  /* 0x003ff80501007387 */ /* 0x0001e20000100800 */
[----:B-1----:R-:W-:-:S03]  /*375a0*/  IMAD.X R6, R49, 0x1, R2, P4 ;  /* 0x0000000131067824 */ /* 0x002fc600020e0602 */
[----:B------:R-:W3:Y:S01]  /*375b0*/  LDL.LU R58, [R1+0xe0] ;  /* 0x0000e000013a7983 */ /* 0x000ee20000300800 */
[----:B0-----:R-:W-:Y:S01]  /*375c0*/  IADD3 R4, P3, R60, R54, RZ ;  /* 0x000000363c047210 */ /* 0x001fe20007f7e0ff */
[----:B------:R-:W-:-:S04]  /*375d0*/  IMAD.X R5, R49, 0x1, R0, P5 ;  /* 0x0000000131057824 */ /* 0x000fc800028e0600 */
[----:B------:R0:W-:Y:S04]  /*375e0*/  STL [R1+0x4000], R4 ;  /* 0x0040000401007387 */ /* 0x0001e80000100800 */
[----:B------:R1:W-:Y:S01]  /*375f0*/  STL [R1+0x3ffc], R6 ;  /* 0x003ffc0601007387 */ /* 0x0003e20000100800 */
[----:B0-----:R-:W-:-:S03]  /*37600*/  IADD3 R4, P4, R60, R53, RZ ;  /* 0x000000353c047210 */ /* 0x001fc60007f9e0ff */
[----:B-1----:R-:W3:Y:S04]  /*37610*/  LDL.LU R6, [R1+0x6b8] ;  /* 0x0006b80001067983 */ /* 0x002ee80000300800 */
[----:B------:R5:W-:Y:S04]  /*37620*/  STL [R1+0x4004], R4 ;  /* 0x0040040401007387 */ /* 0x000be80000100800 */
[----:B------:R0:W-:Y:S04]  /*37630*/  STL [R1+0x3fe8], R5 ;  /* 0x003fe80501007387 */ /* 0x0001e80000100800 */
[----:B------:R-:W3:Y:S01]  /*37640*/  LDL.LU R60, [R1+0xe4] ;  /* 0x0000e400013c7983 */ /* 0x000ee20000300800 */
[----:B-----5:R-:W-:Y:S01]  /*37650*/  IADD3 R4, P5, R61, R54, RZ ;  /* 0x000000363d047210 */ /* 0x020fe20007fbe0ff */
[----:B0-----:R-:W-:-:S04]  /*37660*/  IMAD.X R5, R50, 0x1, R2, P6 ;  /* 0x0000000132057824 */ /* 0x001fc800030e0602 */
[----:B------:R0:W-:Y:S01]  /*37670*/  STL [R1+0x3ff0], R4 ;  /* 0x003ff00401007387 */ /* 0x0001e20000100800 */
[----:B------:R-:W-:-:S03]  /*37680*/  IADD3 R7, P6, R61, R53, RZ ;  /* 0x000000353d077210 */ /* 0x000fc60007fde0ff */
[----:B------:R1:W-:Y:S01]  /*37690*/  STL [R1+0x3fec], R5 ;  /* 0x003fec0501007387 */ /* 0x0003e20000100800 */
[----:B0-----:R-:W-:-:S03]  /*376a0*/  IMAD.X R4, R50, 0x1, R0, P0 ;  /* 0x0000000132047824 */ /* 0x001fc600000e0600 */
[----:B-1----:R-:W5:Y:S04]  /*376b0*/  LDL.LU R5, [R1+0x6bc] ;  /* 0x0006bc0001057983 */ /* 0x002f680000300800 */
[----:B------:R0:W-:Y:S04]  /*376c0*/  STL [R1+0x3ff4], R7 ;  /* 0x003ff40701007387 */ /* 0x0001e80000100800 */
[----:B------:R1:W-:Y:S04]  /*376d0*/  STL [R1+0x3fd8], R4 ;  /* 0x003fd80401007387 */ /* 0x0003e80000100800 */
[----:B------:R-:W5:Y:S01]  /*376e0*/  LDL.LU R61, [R1+0xe8] ;  /* 0x0000e800013d7983 */ /* 0x000f620000300800 */
[----:B0-----:R-:W-:Y:S01]  /*376f0*/  IADD3 R7, P0, R59, R54, RZ ;  /* 0x000000363b077210 */ /* 0x001fe20007f1e0ff */
[----:B------:R-:W-:-:S02]  /*37700*/  IMAD.X R8, R51, 0x1, R0, P2 ;  /* 0x0000000133087824 */ /* 0x000fc400010e0600 */
[----:B-1----:R-:W-:Y:S02]  /*37710*/  IMAD.X R4, R51, 0x1, R2, P1 ;  /* 0x0000000133047824 */ /* 0x002fe400008e0602 */
[----:B------:R0:W-:Y:S04]  /*37720*/  STL [R1+0x3fe0], R7 ;  /* 0x003fe00701007387 */ /* 0x0001e80000100800 */
[----:B------:R1:W-:Y:S01]  /*37730*/  STL [R1+0x3fdc], R4 ;  /* 0x003fdc0401007387 */ /* 0x0003e20000100800 */
[----:B0-----:R-:W-:-:S03]  /*37740*/  IADD3 R7, P1, R59, R53, RZ ;  /* 0x000000353b077210 */ /* 0x001fc60007f3e0ff */
[----:B-1----:R-:W5:Y:S04]  /*37750*/  LDL.LU R4, [R1+0x6c0] ;  /* 0x0006c00001047983 */ /* 0x002f680000300800 */
[----:B------:R-:W-:Y:S04]  /*37760*/  STL [R1+0x3fe4], R7 ;  /* 0x003fe40701007387 */ /* 0x000fe80000100800 */
[----:B------:R0:W-:Y:S04]  /*37770*/  STL [R1+0x3fc8], R8 ;  /* 0x003fc80801007387 */ /* 0x0001e80000100800 */
[----:B------:R-:W5:Y:S01]  /*37780*/  LDL.LU R59, [R1+0xec] ;  /* 0x0000ec00013b7983 */ /* 0x000f620000300800 */
[----:B------:R-:W-:-:S05]  /*37790*/  SHF.R.S32.HI R52, RZ, 0x1f, R52 ;  /* 0x0000001fff347819 */ /* 0x000fca0000011434 */
[----:B0-----:R-:W-:Y:S01]  /*377a0*/  IMAD.X R8, R52, 0x1, R2, P3 ;  /* 0x0000000134087824 */ /* 0x001fe200018e0602 */
[----:B----4-:R-:W-:-:S05]  /*377b0*/  IADD3 R7, P2, R3, R54, RZ ;  /* 0x0000003603077210 */ /* 0x010fca0007f5e0ff */
[----:B------:R0:W-:Y:S01]  /*377c0*/  STL [R1+0x3fd0], R7 ;  /* 0x003fd00701007387 */ /* 0x0001e20000100800 */
[----:B------:R-:W-:-:S03]  /*377d0*/  SHF.R.S32.HI R55, RZ, 0x1f, R55 ;  /* 0x0000001fff377819 */ /* 0x000fc60000011437 */
[----:B------:R1:W-:Y:S01]  /*377e0*/  STL [R1+0x3fcc], R8 ;  /* 0x003fcc0801007387 */ /* 0x0003e20000100800 */
[----:B0-----:R-:W-:Y:S01]  /*377f0*/  IADD3 R7, P3, R3, R53, RZ ;  /* 0x0000003503077210 */ /* 0x001fe20007f7e0ff */
[--C-:B------:R-:W-:Y:S02]  /*37800*/  IMAD.X R3, R52, 0x1, R0.reuse, P4 ;  /* 0x0000000134037824 */ /* 0x100fe400020e0600 */
[----:B-1----:R-:W4:Y:S04]  /*37810*/  LDL.LU R8, [R1+0x6c8] ;  /* 0x0006c80001087983 */ /* 0x002f280000300800 */
[----:B------:R0:W-:Y:S04]  /*37820*/  STL [R1+0x3fd4], R7 ;  /* 0x003fd40701007387 */ /* 0x0001e80000100800 */
[----:B------:R1:W-:Y:S01]  /*37830*/  STL [R1+0x3fb8], R3 ;  /* 0x003fb80301007387 */ /* 0x0003e20000100800 */
[----:B------:R-:W-:-:S02]  /*37840*/  IMAD.X R10, R55, 0x1, R0, P6 ;  /* 0x00000001370a7824 */ /* 0x000fc400030e0600 */
[----:B0-----:R-:W-:Y:S01]  /*37850*/  IMAD.X R7, R55, 0x1, R2, P5 ;  /* 0x0000000137077824 */ /* 0x001fe200028e0602 */
[----:B-1----:R-:W4:Y:S01]  /*37860*/  LDL.LU R3, [R1+0xf0] ;  /* 0x0000f00001037983 */ /* 0x002f220000300800 */
[----:B--2---:R-:W-:-:S05]  /*37870*/  IADD3 R9, P4, R56, R54, RZ ;  /* 0x0000003638097210 */ /* 0x004fca0007f9e0ff */
[----:B------:R0:W-:Y:S04]  /*37880*/  STL [R1+0x3fc0], R9 ;  /* 0x003fc00901007387 */ /* 0x0001e80000100800 */
[----:B------:R1:W-:Y:S01]  /*37890*/  STL [R1+0x3fbc], R7 ;  /* 0x003fbc0701007387 */ /* 0x0003e20000100800 */
[----:B0-----:R-:W-:-:S03]  /*378a0*/  IADD3 R9, P5, R56, R53, RZ ;  /* 0x0000003538097210 */ /* 0x001fc60007fbe0ff */
[----:B-1----:R-:W2:Y:S04]  /*378b0*/  LDL.LU R7, [R1+0x6cc] ;  /* 0x0006cc0001077983 */ /* 0x002ea80000300800 */
[----:B------:R3:W-:Y:S04]  /*378c0*/  STL [R1+0x3fc4], R9 ;  /* 0x003fc40901007387 */ /* 0x0007e80000100800 */
[----:B------:R0:W-:Y:S04]  /*378d0*/  STL [R1+0x24f4], R10 ;  /* 0x0024f40a01007387 */ /* 0x0001e80000100800 */
[----:B------:R-:W2:Y:S01]  /*378e0*/  LDL.LU R56, [R1+0xf4] ;  /* 0x0000f40001387983 */ /* 0x000ea20000300800 */
[----:B---3--:R-:W-:-:S05]  /*378f0*/  IADD3 R9, P6, R57, R54, RZ ;  /* 0x0000003639097210 */ /* 0x008fca0007fde0ff */
[----:B------:R1:W-:Y:S01]  /*37900*/  STL [R1+0x2514], R9 ;  /* 0x0025140901007387 */ /* 0x0003e20000100800 */
[C---:B------:R-:W-:Y:S02]  /*37910*/  IMAD.X R11, R58.reuse, 0x1, R2, P0 ;  /* 0x000000013a0b7824 */ /* 0x040fe400000e0602 */
[----:B0-----:R-:W-:Y:S01]  /*37920*/  IMAD.X R10, R58, 0x1, R0, P1 ;  /* 0x000000013a0a7824 */ /* 0x001fe200008e0600 */
[----:B-1----:R-:W-:Y:S02]  /*37930*/  IADD3 R9, P0, R57, R53, RZ ;  /* 0x0000003539097210 */ /* 0x002fe40007f1e0ff */
[----:B------:R-:W-:Y:S04]  /*37940*/  STL [R1+0x24f8], R11 ;  /* 0x0024f80b01007387 */ /* 0x000fe80000100800 */
[----:B------:R-:W3:Y:S04]  /*37950*/  LDL.LU R57, [R1+0x6d4] ;  /* 0x0006d40001397983 */ /* 0x000ee80000300800 */
[----:B------:R0:W-:Y:S04]  /*37960*/  STL [R1+0x251c], R9 ;  /* 0x00251c0901007387 */ /* 0x0001e80000100800 */
[----:B------:R1:W-:Y:S04]  /*37970*/  STL [R1+0x24fc], R10 ;  /* 0x0024fc0a01007387 */ /* 0x0003e80000100800 */
[----:B------:R-:W3:Y:S01]  /*37980*/  LDL.LU R58, [R1+0xf8] ;  /* 0x0000f800013a7983 */ /* 0x000ee20000300800 */
[----:B0-----:R-:W-:-:S05]  /*37990*/  IADD3 R9, P1, R6, R54, RZ ;  /* 0x0000003606097210 */ /* 0x001fca0007f3e0ff */
[----:B------:R0:W-:Y:S01]  /*379a0*/  STL [R1+0x2524], R9 ;  /* 0x0025240901007387 */ /* 0x0001e20000100800 */
[C---:B------:R-:W-:Y:S02]  /*379b0*/  IMAD.X R11, R60.reuse, 0x1, R2, P2 ;  /* 0x000000013c0b7824 */ /* 0x040fe400010e0602 */
[----:B-1----:R-:W-:Y:S01]  /*379c0*/  IMAD.X R10, R60, 0x1, R0, P3 ;  /* 0x000000013c0a7824 */ /* 0x002fe200018e0600 */
[----:B0-----:R-:W-:Y:S02]  /*379d0*/  IADD3 R9, P2, R6, R53, RZ ;  /* 0x0000003506097210 */ /* 0x001fe40007f5e0ff */
[----:B------:R-:W-:Y:S04]  /*379e0*/  STL [R1+0x2500], R11 ;  /* 0x0025000b01007387 */ /* 0x000fe80000100800 */
[----:B------:R-:W3:Y:S04]  /*379f0*/  LDL.LU R6, [R1+0x6d8] ;  /* 0x0006d80001067983 */ /* 0x000ee80000300800 */
[----:B------:R5:W-:Y:S04]  /*37a00*/  STL [R1+0x252c], R9 ;  /* 0x00252c0901007387 */ /* 0x000be80000100800 */
[----:B------:R0:W-:Y:S04]  /*37a10*/  STL [R1+0x2504], R10 ;  /* 0x0025040a01007387 */ /* 0x0001e80000100800 */
[----:B------:R-:W3:Y:S01]  /*37a20*/  LDL.LU R60, [R1+0xfc] ;  /* 0x0000fc00013c7983 */ /* 0x000ee20000300800 */
[----:B-----5:R-:W-:-:S05]  /*37a30*/  IADD3 R9, P3, R5, R54, RZ ;  /* 0x0000003605097210 */ /* 0x020fca0007f7e0ff */
[----:B------:R1:W-:Y:S01]  /*37a40*/  STL [R1+0x2534], R9 ;  /* 0x0025340901007387 */ /* 0x0003e20000100800 */
[C---:B------:R-:W-:Y:S02]  /*37a50*/  IMAD.X R11, R61.reuse, 0x1, R2, P4 ;  /* 0x000000013d0b7824 */ /* 0x040fe400020e0602 */
[----:B0-----:R-:W-:Y:S01]  /*37a60*/  IMAD.X R10, R61, 0x1, R0, P5 ;  /* 0x000000013d0a7824 */ /* 0x001fe200028e0600 */
[----:B-1----:R-:W-:Y:S02]  /*37a70*/  IADD3 R9, P4, R5, R53, RZ ;  /* 0x0000003505097210 */ /* 0x002fe40007f9e0ff */
[----:B------:R-:W-:Y:S04]  /*37a80*/  STL [R1+0x2508], R11 ;  /* 0x0025080b01007387 */ /* 0x000fe80000100800 */
[----:B------:R-:W5:Y:S04]  /*37a90*/  LDL.LU R5, [R1+0x6e0] ;  /* 0x0006e00001057983 */ /* 0x000f680000300800 */
[----:B------:R0:W-:Y:S04]  /*37aa0*/  STL [R1+0x253c], R9 ;  /* 0x00253c0901007387 */ /* 0x0001e80000100800 */
[----:B------:R1:W-:Y:S04]  /*37ab0*/  STL [R1+0x250c], R10 ;  /* 0x00250c0a01007387 */ /* 0x0003e80000100800 */
[----:B------:R-:W5:Y:S01]  /*37ac0*/  LDL.LU R61, [R1+0x100] ;  /* 0x00010000013d7983 */ /* 0x000f620000300800 */
[----:B0-----:R-:W-:-:S05]  /*37ad0*/  IADD3 R9, P5, R4, R54, RZ ;  /* 0x0000003604097210 */ /* 0x001fca0007fbe0ff */
[----:B------:R0:W-:Y:S01]  /*37ae0*/  STL [R1+0x2544], R9 ;  /* 0x0025440901007387 */ /* 0x0001e20000100800 */
[C---:B------:R-:W-:Y:S02]  /*37af0*/  IMAD.X R11, R59.reuse, 0x1, R2, P6 ;  /* 0x000000013b0b7824 */ /* 0x040fe400030e0602 */
[----:B-1----:R-:W-:Y:S01]  /*37b00*/  IMAD.X R10, R59, 0x1, R0, P0 ;  /* 0x000000013b0a7824 */ /* 0x002fe200000e0600 */
[----:B0-----:R-:W-:Y:S02]  /*37b10*/  IADD3 R9, P6, R4, R53, RZ ;  /* 0x0000003504097210 */ /* 0x001fe40007fde0ff */
[----:B------:R-:W-:Y:S04]  /*37b20*/  STL [R1+0x2510], R11 ;  /* 0x0025100b01007387 */ /* 0x000fe80000100800 */
[----:B------:R-:W5:Y:S04]  /*37b30*/  LDL.LU R4, [R1+0x6e4] ;  /* 0x0006e40001047983 */ /* 0x000f680000300800 */
[----:B------:R4:W-:Y:S04]  /*37b40*/  STL [R1+0x254c], R9 ;  /* 0x00254c0901007387 */ /* 0x0009e80000100800 */
[----:B------:R0:W-:Y:S04]  /*37b50*/  STL [R1+0x2518], R10 ;  /* 0x0025180a01007387 */ /* 0x0001e80000100800 */
[----:B------:R-:W5:Y:S01]  /*37b60*/  LDL.LU R59, [R1+0x104] ;  /* 0x00010400013b7983 */ /* 0x000f620000300800 */
[----:B----4-:R-:W-:-:S05]  /*37b70*/  IADD3 R9, P0, R8, R54, RZ ;  /* 0x0000003608097210 */ /* 0x010fca0007f1e0ff */
[----:B------:R1:W-:Y:S01]  /*37b80*/  STL [R1+0x2554], R9 ;  /* 0x0025540901007387 */ /* 0x0003e20000100800 */
[C---:B0-----:R-:W-:Y:S01]  /*37b90*/  IMAD.X R10, R3.reuse, 0x1, R2, P1 ;  /* 0x00000001030a7824 */ /* 0x041fe200008e0602 */
[----:B-1----:R-:W-:Y:S01]  /*37ba0*/  IADD3 R9, P1, R8, R53, RZ ;  /* 0x0000003508097210 */ /* 0x002fe20007f3e0ff */
[----:B------:R-:W-:-:S03]  /*37bb0*/  IMAD.X R3, R3, 0x1, R0, P2 ;  /* 0x0000000103037824 */ /* 0x000fc600010e0600 */
[----:B------:R-:W-:Y:S04]  /*37bc0*/  STL [R1+0x2520], R10 ;  /* 0x0025200a01007387 */ /* 0x000fe80000100800 */
[----:B------:R-:W4:Y:S04]  /*37bd0*/  LDL.LU R8, [R1+0x6e8] ;  /* 0x0006e80001087983 */ /* 0x000f280000300800 */
[----:B------:R-:W-:Y:S04]  /*37be0*/  STL [R1+0x255c], R9 ;  /* 0x00255c0901007387 */ /* 0x000fe80000100800 */
[----:B------:R0:W-:Y:S04]  /*37bf0*/  STL [R1+0x2528], R3 ;  /* 0x0025280301007387 */ /* 0x0001e80000100800 */
[----:B0-----:R-:W4:Y:S01]  /*37c00*/  LDL.LU R3, [R1+0x108] ;  /* 0x0001080001037983 */ /* 0x001f220000300800 */
[----:B--2---:R-:W-:-:S05]  /*37c10*/  IADD3 R9, P2, R7, R54, RZ ;  /* 0x0000003607097210 */ /* 0x004fca0007f5e0ff */
[----:B------:R0:W-:Y:S01]  /*37c20*/  STL [R1+0x2564], R9 ;  /* 0x0025640901007387 */ /* 0x0001e20000100800 */
[C---:B------:R-:W-:Y:S02]  /*37c30*/  IMAD.X R11, R56.reuse, 0x1, R2, P3 ;  /* 0x00000001380b7824 */ /* 0x040fe400018e0602 */
[----:B------:R-:W-:Y:S01]  /*37c40*/  IMAD.X R10, R56, 0x1, R0, P4 ;  /* 0x00000001380a7824 */ /* 0x000fe200020e0600 */
[----:B0-----:R-:W-:Y:S02]  /*37c50*/  IADD3 R9, P3, R7, R53, RZ ;  /* 0x0000003507097210 */ /* 0x001fe40007f7e0ff */
[----:B------:R-:W-:Y:S04]  /*37c60*/  STL [R1+0x2530], R11 ;  /* 0x0025300b01007387 */ /* 0x000fe80000100800 */
[----:B------:R-:W2:Y:S04]  /*37c70*/  LDL.LU R7, [R1+0x6f0] ;  /* 0x0006f00001077983 */ /* 0x000ea80000300800 */
        /* <DEDUP_REMOVED lines=950> */
[----:B------:R2:W-:Y:S04]  /*3b7e0*/  STL [R1+0x2b5c], R9 ;  /* 0x002b5c0901007387 */ /* 0x0005e80000100800 */
[----:B------:R0:W-:Y:S01]  /*3b7f0*/  STL [R1+0x2b28], R3 ;  /* 0x002b280301007387 */ /* 0x0001e20000100800 */
[----:B--2---:R-:W-:-:S03]  /*3b800*/  IADD3 R9, P5, R7, R54, RZ ;  /* 0x0000003607097210 */ /* 0x004fc60007fbe0ff */
[----:B0-----:R-:W2:Y:S04]  /*3b810*/  LDL.LU R3, [R1+0x29c] ;  /* 0x00029c0001037983 */ /* 0x001ea80000300800 */
        /* <DEDUP_REMOVED lines=51> */
[C---:B--2---:R-:W-:Y:S01]  /*3bb50*/  IMAD.X R10, R3.reuse, 0x1, R2, P2 ;  /* 0x00000001030a7824 */ /* 0x044fe200010e0602 */
[----:B0-----:R-:W-:Y:S01]  /*3bb60*/  IADD3 R9, P2, R8, R53, RZ ;  /* 0x0000003508097210 */ /* 0x001fe20007f5e0ff */
[----:B------:R-:W-:-:S03]  /*3bb70*/  IMAD.X R3, R3, 0x1, R0, P3 ;  /* 0x0000000103037824 */ /* 0x000fc600018e0600 */
[----:B------:R-:W-:Y:S04]  /*3bb80*/  STL [R1+0x2b80], R10 ;  /* 0x002b800a01007387 */ /* 0x000fe80000100800 */
[----:B------:R-:W2:Y:S04]  /*3bb90*/  LDL.LU R8, [R1+0x4e8] ;  /* 0x0004e80001087983 */ /* 0x000ea80000300800 */
[----:B------:R0:W-:Y:S04]  /*3bba0*/  STL [R1+0x2bbc], R9 ;  /* 0x002bbc0901007387 */ /* 0x0001e80000100800 */
[----:B------:R1:W-:Y:S01]  /*3bbb0*/  STL [R1+0x2b88], R3 ;  /* 0x002b880301007387 */ /* 0x0003e20000100800 */
[----:B0-----:R-:W-:-:S03]  /*3bbc0*/  IADD3 R9, P3, R7, R54, RZ ;  /* 0x0000003607097210 */ /* 0x001fc60007f7e0ff */
[----:B-1----:R-:W4:Y:S01]  /*3bbd0*/  LDL.LU R3, [R1+0x2b4] ;  /* 0x0002b40001037983 */ /* 0x002f220000300800 */
[----:B------:R-:W-:-:S03]  /*3bbe0*/  IMAD.X R11, R56, 0x1, R2, P4 ;  /* 0x00000001380b7824 */ /* 0x000fc600020e0602 */
[----:B------:R0:W-:Y:S01]  /*3bbf0*/  STL [R1+0x2bc4], R9 ;  /* 0x002bc40901007387 */ /* 0x0001e20000100800 */
[----:B------:R-:W-:-:S03]  /*3bc00*/  IMAD.X R10, R56, 0x1, R0, P5 ;  /* 0x00000001380a7824 */ /* 0x000fc600028e0600 */
[----:B------:R-:W-:Y:S01]  /*3bc10*/  STL [R1+0x2b90], R11 ;  /* 0x002b900b01007387 */ /* 0x000fe20000100800 */
[----:B0-----:R-:W-:-:S03]  /*3bc20*/  IADD3 R9, P4, R7, R53, RZ ;  /* 0x0000003507097210 */ /* 0x001fc60007f9e0ff */
[----:B------:R-:W4:Y:S04]  /*3bc30*/  LDL.LU R7, [R1+0x4e4] ;  /* 0x0004e40001077983 */ /* 0x000f280000300800 */
[----:B------:R3:W-:Y:S04]  /*3bc40*/  STL [R1+0x2bcc], R9 ;  /* 0x002bcc0901007387 */ /* 0x0007e80000100800 */
[----:B------:R0:W-:Y:S04]  /*3bc50*/  STL [R1+0x2b98], R10 ;  /* 0x002b980a01007387 */ /* 0x0001e80000100800 */
[----:B------:R-:W4:Y:S01]  /*3bc60*/  LDL.LU R56, [R1+0x2b8] ;  /* 0x0002b80001387983 */ /* 0x000f220000300800 */
        /* <DEDUP_REMOVED lines=40> */
[----:B--2---:R-:W-:-:S05]  /*3bef0*/  IADD3 R9, P6, R8, R54, RZ ;  /* 0x0000003608097210 */ /* 0x004fca0007fde0ff */
[----:B------:R0:W-:Y:S01]  /*3bf00*/  STL [R1+0x2c14], R9 ;  /* 0x002c140901007387 */ /* 0x0001e20000100800 */
[C---:B----4-:R-:W-:Y:S01]  /*3bf10*/  IMAD.X R10, R3.reuse, 0x1, R2, P0 ;  /* 0x00000001030a7824 */ /* 0x050fe200000e0602 */
        /* <DEDUP_REMOVED lines=20> */
[----:B0-----:R-:W-:-:S03]  /*3c060*/  IMAD.X R10, R58, 0x1, R0, P5 ;  /* 0x000000013a0a7824 */ /* 0x001fc600028e0600 */
[----:B------:R-:W-:Y:S01]  /*3c070*/  STL [R1+0x2c00], R11 ;  /* 0x002c000b01007387 */ /* 0x000fe20000100800 */
[----:B-1----:R-:W-:-:S03]  /*3c080*/  IADD3 R9, P4, R57, R53, RZ ;  /* 0x0000003539097210 */ /* 0x002fc60007f9e0ff */
        /* <DEDUP_REMOVED lines=54> */
[----:B---3--:R-:W-:Y:S01]  /*3c3f0*/  IADD3 R9, P1, R57, R54, RZ ;  /* 0x0000003639097210 */ /* 0x008fe20007f3e0ff */
[----:B------:R-:W-:-:S04]  /*3c400*/  IMAD.X R11, R58, 0x1, R2, P2 ;  /* 0x000000013a0b7824 */ /* 0x000fc800010e0602 */
[----:B------:R1:W-:Y:S01]  /*3c410*/  STL [R1+0x2c94], R9 ;  /* 0x002c940901007387 */ /* 0x0003e20000100800 */
        /* <DEDUP_REMOVED lines=10> */
[----:B-1----:R-:W-:-:S03]  /*3c4c0*/  IMAD.X R10, R60, 0x1, R0, P5 ;  /* 0x000000013c0a7824 */ /* 0x002fc600028e0600 */
[----:B------:R-:W-:Y:S01]  /*3c4d0*/  STL [R1+0x2c70], R11 ;  /* 0x002c700b01007387 */ /* 0x000fe20000100800 */
[----:B0-----:R-:W-:-:S03]  /*3c4e0*/  IADD3 R9, P4, R6, R53, RZ ;  /* 0x0000003506097210 */ /* 0x001fc60007f9e0ff */
        /* <DEDUP_REMOVED lines=54> */
[----:B0-----:R-:W-:Y:S01]  /*3c850*/  IADD3 R9, P1, R6, R54, RZ ;  /* 0x0000003606097210 */ /* 0x001fe20007f3e0ff */
[----:B------:R-:W-:-:S04]  /*3c860*/  IMAD.X R11, R60, 0x1, R2, P2 ;  /* 0x000000013c0b7824 */ /* 0x000fc800010e0602 */
[----:B------:R0:W-:Y:S01]  /*3c870*/  STL [R1+0x2d04], R9 ;  /* 0x002d040901007387 */ /* 0x0001e20000100800 */
[----:B-1----:R-:W-:-:S03]  /*3c880*/  IMAD.X R10, R60, 0x1, R0, P3 ;  /* 0x000000013c0a7824 */ /* 0x002fc600018e0600 */
[----:B------:R-:W-:Y:S01]  /*3c890*/  STL [R1+0x2cd0], R11 ;  /* 0x002cd00b01007387 */ /* 0x000fe20000100800 */
[----:B0-----:R-:W-:-:S03]  /*3c8a0*/  IADD3 R9, P2, R6, R53, RZ ;  /* 0x0000003506097210 */ /* 0x001fc60007f5e0ff */
[----:B------:R-:W3:Y:S04]  /*3c8b0*/  LDL.LU R6, [R1+0x494] ;  /* 0x0004940001067983 */ /* 0x000ee80000300800 */
[----:B------:R5:W-:Y:S04]  /*3c8c0*/  STL [R1+0x2d0c], R9 ;  /* 0x002d0c0901007387 */ /* 0x000be80000100800 */
[----:B------:R0:W-:Y:S04]  /*3c8d0*/  STL [R1+0x2cd8], R10 ;  /* 0x002cd80a01007387 */ /* 0x0001e80000100800 */
[----:B------:R-:W3:Y:S01]  /*3c8e0*/  LDL.LU R60, [R1+0x310] ;  /* 0x00031000013c7983 */ /* 0x000ee20000300800 */
[----:B-----5:R-:W-:Y:S01]  /*3c8f0*/  IADD3 R9, P3, R5, R54, RZ ;  /* 0x0000003605097210 */ /* 0x020fe20007f7e0ff */
[----:B------:R-:W-:-:S04]  /*3c900*/  IMAD.X R11, R61, 0x1, R2, P4 ;  /* 0x000000013d0b7824 */ /* 0x000fc800020e0602 */
[----:B------:R1:W-:Y:S01]  /*3c910*/  STL [R1+0x2d14], R9 ;  /* 0x002d140901007387 */ /* 0x0003e20000100800 */
[----:B0-----:R-:W-:-:S03]  /*3c920*/  IMAD.X R10, R61, 0x1, R0, P5 ;  /* 0x000000013d0a7824 */ /* 0x001fc600028e0600 */
[----:B------:R-:W-:Y:S01]  /*3c930*/  STL [R1+0x2ce0], R11 ;  /* 0x002ce00b01007387 */ /* 0x000fe20000100800 */
[----:B-1----:R-:W-:-:S03]  /*3c940*/  IADD3 R9, P4, R5, R53, RZ ;  /* 0x0000003505097210 */ /* 0x002fc60007f9e0ff */
[----:B------:R-:W5:Y:S04]  /*3c950*/  LDL.LU R5, [R1+0x490] ;  /* 0x0004900001057983 */ /* 0x000f680000300800 */
[----:B------:R0:W-:Y:S04]  /*3c960*/  STL [R1+0x2d1c], R9 ;  /* 0x002d1c0901007387 */ /* 0x0001e80000100800 */
[----:B------:R1:W-:Y:S04]  /*3c970*/  STL [R1+0x2ce8], R10 ;  /* 0x002ce80a01007387 */ /* 0x0003e80000100800 */
[----:B------:R-:W5:Y:S01]  /*3c980*/  LDL.LU R61, [R1+0x314] ;  /* 0x00031400013d7983 */ /* 0x000f620000300800 */
[----:B0-----:R-:W-:-:S05]  /*3c990*/  IADD3 R9, P5, R4, R54, RZ ;  /* 0x0000003604097210 */ /* 0x001fca0007fbe0ff */
[----:B------:R0:W-:Y:S01]  /*3c9a0*/  STL [R1+0x2d24], R9 ;  /* 0x002d240901007387 */ /* 0x0001e20000100800 */
[C---:B------:R-:W-:Y:S02]  /*3c9b0*/  IMAD.X R11, R59.reuse, 0x1, R2, P6 ;  /* 0x000000013b0b7824 */ /* 0x040fe400030e0602 */
[----:B-1----:R-:W-:-:S03]  /*3c9c0*/  IMAD.X R10, R59, 0x1, R0, P0 ;  /* 0x000000013b0a7824 */ /* 0x002fc600000e0600 */
[----:B------:R-:W-:Y:S01]  /*3c9d0*/  STL [R1+0x2cf0], R11 ;  /* 0x002cf00b01007387 */ /* 0x000fe20000100800 */
[----:B0-----:R-:W-:-:S03]  /*3c9e0*/  IADD3 R9, P6, R4, R53, RZ ;  /* 0x0000003504097210 */ /* 0x001fc60007fde0ff */
        /* <DEDUP_REMOVED lines=54> */
[----:B0-----:R-:W-:Y:S01]  /*3cd50*/  IADD3 R9, P3, R4, R54, RZ ;  /* 0x0000003604097210 */ /* 0x001fe20007f7e0ff */
[----:B------:R-:W-:-:S04]  /*3cd60*/  IMAD.X R11, R59, 0x1, R2, P4 ;  /* 0x000000013b0b7824 */ /* 0x000fc800020e0602 */
[----:B------:R0:W-:Y:S01]  /*3cd70*/  STL [R1+0x2d84], R9 ;  /* 0x002d840901007387 */ /* 0x0001e20000100800 */
        /* <DEDUP_REMOVED lines=2568> */
[----:B0-----:R-:W-:-:S04]  /*46e00*/  IMAD.X R10, R61, 0x1, R2, P0 ;  /* 0x000000013d0a7824 */ /* 0x001fc800000e0602 */
[----:B------:R0:W-:Y:S02]  /*46e10*/  STL [R1+0x3d84], R9 ;  /* 0x003d840901007387 */ /* 0x0001e40000100800 */
[----:B0-----:R-:W-:Y:S02]  /*46e20*/  IADD3 R9, P0, R5, R53, RZ ;  /* 0x0000003505097210 */ /* 0x001fe40007f1e0ff */
[----:B------:R-:W5:Y:S04]  /*46e30*/  LDL.LU R5, [R1+0xcc0] ;  /* 0x000cc00001057983 */ /* 0x000f680000300800 */
[----:B------:R0:W-:Y:S04]  /*46e40*/  STL [R1+0x3d50], R10 ;  /* 0x003d500a01007387 */ /* 0x0001e80000100800 */
[----:B------:R1:W-:Y:S01]  /*46e50*/  STL [R1+0x3d8c], R9 ;  /* 0x003d8c0901007387 */ /* 0x0003e20000100800 */
[----:B0-----:R-:W-:-:S03]  /*46e60*/  IMAD.X R10, R61, 0x1, R0, P1 ;  /* 0x000000013d0a7824 */ /* 0x001fc600008e0600 */
[----:B------:R-:W5:Y:S01]  /*46e70*/  LDL.LU R61, [R1+0xea4] ;  /* 0x000ea400013d7983 */ /* 0x000f620000300800 */
[C---:B-1----:R-:W-:Y:S01]  /*46e80*/  IADD3 R9, P1, R4.reuse, R54, RZ ;  /* 0x0000003604097210 */ /* 0x042fe20007f3e0ff */
[C---:B------:R-:W-:Y:S02]  /*46e90*/  IMAD.X R11, R59.reuse, 0x1, R2, P2 ;  /* 0x000000013b0b7824 */ /* 0x040fe400010e0602 */
[----:B------:R0:W-:Y:S04]  /*46ea0*/  STL [R1+0x3d58], R10 ;  /* 0x003d580a01007387 */ /* 0x0001e80000100800 */
[----:B------:R1:W-:Y:S04]  /*46eb0*/  STL [R1+0x3d94], R9 ;  /* 0x003d940901007387 */ /* 0x0003e80000100800 */
[----:B------:R-:W-:Y:S01]  /*46ec0*/  STL [R1+0x3d60], R11 ;  /* 0x003d600b01007387 */ /* 0x000fe20000100800 */
[----:B0-----:R-:W-:Y:S01]  /*46ed0*/  IMAD.X R10, R59, 0x1, R0, P3 ;  /* 0x000000013b0a7824 */ /* 0x001fe200018e0600 */
[----:B-1----:R-:W-:-:S02]  /*46ee0*/  IADD3 R9, P2, R4, R53, RZ ;  /* 0x0000003504097210 */ /* 0x002fc40007f5e0ff */
        /* <DEDUP_REMOVED lines=24> */
[C---:B---3--:R-:W-:Y:S01]  /*47070*/  IADD3 R9, P0, R57.reuse, R54, RZ ;  /* 0x0000003639097210 */ /* 0x048fe20007f1e0ff */
[----:B------:R-:W-:Y:S01]  /*47080*/  IMAD.X R11, R58, 0x1, R2, P1 ;  /* 0x000000013a0b7824 */ /* 0x000fe200008e0602 */
[----:B0-----:R-:W-:-:S03]  /*47090*/  IADD3 R10, P1, R57, R53, RZ ;  /* 0x00000035390a7210 */ /* 0x001fc60007f3e0ff */
[----:B------:R0:W-:Y:S04]  /*470a0*/  STL [R1+0x3dc4], R9 ;  /* 0x003dc40901007387 */ /* 0x0001e80000100800 */
[----:B------:R-:W-:Y:S04]  /*470b0*/  STL [R1+0x3d90], R11 ;  /* 0x003d900b01007387 */ /* 0x000fe80000100800 */
[----:B------:R-:W3:Y:S01]  /*470c0*/  LDL.LU R57, [R1+0xcd8] ;  /* 0x000cd80001397983 */ /* 0x000ee20000300800 */
[----:B0-----:R-:W-:-:S03]  /*470d0*/  IMAD.X R9, R58, 0x1, R0, P2 ;  /* 0x000000013a097824 */ /* 0x001fc600010e0600 */
[----:B------:R0:W-:Y:S04]  /*470e0*/  STL [R1+0x3dcc], R10 ;  /* 0x003dcc0a01007387 */ /* 0x0001e80000100800 */
[----:B------:R1:W-:Y:S04]  /*470f0*/  STL [R1+0x3d98], R9 ;  /* 0x003d980901007387 */ /* 0x0003e80000100800 */
[----:B------:R-:W3:Y:S01]  /*47100*/  LDL.LU R58, [R1+0xeb4] ;  /* 0x000eb400013a7983 */ /* 0x000ee20000300800 */
[----:B0-----:R-:W-:Y:S01]  /*47110*/  IADD3 R10, P2, R6, R54, RZ ;  /* 0x00000036060a7210 */ /* 0x001fe20007f5e0ff */
[----:B-1----:R-:W-:Y:S01]  /*47120*/  IMAD.X R9, R60, 0x1, R2, P3 ;  /* 0x000000013c097824 */ /* 0x002fe200018e0602 */
[----:B------:R-:W-:-:S03]  /*47130*/  IADD3 R6, P3, R6, R53, RZ ;  /* 0x0000003506067210 */ /* 0x000fc60007f7e0ff */
[----:B------:R0:W-:Y:S04]  /*47140*/  STL [R1+0x3dd4], R10 ;  /* 0x003dd40a01007387 */ /* 0x0001e80000100800 */
[----:B------:R5:W-:Y:S01]  /*47150*/  STL [R1+0x3da0], R9 ;  /* 0x003da00901007387 */ /* 0x000be20000100800 */
[----:B0-----:R-:W-:-:S03]  /*47160*/  IMAD.X R10, R60, 0x1, R0, P4 ;  /* 0x000000013c0a7824 */ /* 0x001fc600020e0600 */
[----:B------:R0:W-:Y:S01]  /*47170*/  STL [R1+0x3ddc], R6 ;  /* 0x003ddc0601007387 */ /* 0x0001e20000100800 */
[----:B-----5:R-:W-:-:S03]  /*47180*/  IADD3 R9, P4, R5, R54, RZ ;  /* 0x0000003605097210 */ /* 0x020fc60007f9e0ff */
[----:B0-----:R-:W5:Y:S04]  /*47190*/  LDL.LU R6, [R1+0xce0] ;  /* 0x000ce00001067983 */ /* 0x001f680000300800 */
[----:B------:R0:W-:Y:S04]  /*471a0*/  STL [R1+0x3da8], R10 ;  /* 0x003da80a01007387 */ /* 0x0001e80000100800 */
[----:B------:R-:W5:Y:S01]  /*471b0*/  LDL.LU R60, [R1+0xeb8] ;  /* 0x000eb800013c7983 */ /* 0x000f620000300800 */
[----:B------:R-:W-:-:S03]  /*471c0*/  IMAD.X R11, R61, 0x1, R2, P5 ;  /* 0x000000013d0b7824 */ /* 0x000fc600028e0602 */
        /* <DEDUP_REMOVED lines=11> */
[----:B-1----:R-:W-:-:S03]  /*47280*/  IADD3 R10, P0, R4, R53, RZ ;  /* 0x00000035040a7210 */ /* 0x002fc60007f1e0ff */
[----:B------:R-:W-:Y:S04]  /*47290*/  STL [R1+0x3dc0], R11 ;  /* 0x003dc00b01007387 */ /* 0x000fe80000100800 */
[----:B------:R-:W5:Y:S01]  /*472a0*/  LDL.LU R4, [R1+0xcec] ;  /* 0x000cec0001047983 */ /* 0x000f620000300800 */
[----:B0-----:R-:W-:-:S03]  /*472b0*/  IMAD.X R9, R59, 0x1, R0, P1 ;  /* 0x000000013b097824 */ /* 0x001fc600008e0600 */
[----:B------:R2:W-:Y:S04]  /*472c0*/  STL [R1+0x3dfc], R10 ;  /* 0x003dfc0a01007387 */ /* 0x0005e80000100800 */
[----:B------:R4:W-:Y:S04]  /*472d0*/  STL [R1+0x3dc8], R9 ;  /* 0x003dc80901007387 */ /* 0x0009e80000100800 */
[----:B------:R-:W5:Y:S01]  /*472e0*/  LDL.LU R59, [R1+0xec0] ;  /* 0x000ec000013b7983 */ /* 0x000f620000300800 */
[----:B--2---:R-:W-:-:S05]  /*472f0*/  IADD3 R10, P1, R8, R54, RZ ;  /* 0x00000036080a7210 */ /* 0x004fca0007f3e0ff */
[----:B------:R0:W-:Y:S01]  /*47300*/  STL [R1+0x3e04], R10 ;  /* 0x003e040a01007387 */ /* 0x0001e20000100800 */
[C---:B----4-:R-:W-:Y:S01]  /*47310*/  IMAD.X R9, R3.reuse, 0x1, R2, P2 ;  /* 0x0000000103097824 */ /* 0x050fe200010e0602 */
[----:B0-----:R-:W-:Y:S02]  /*47320*/  IADD3 R10, P2, R8, R53, RZ ;  /* 0x00000035080a7210 */ /* 0x001fe40007f5e0ff */
[----:B------:R-:W2:Y:S04]  /*47330*/  LDL.LU R8, [R1+0xcf0] ;  /* 0x000cf00001087983 */ /* 0x000ea80000300800 */
[----:B------:R0:W-:Y:S04]  /*47340*/  STL [R1+0x3dd0], R9 ;  /* 0x003dd00901007387 */ /* 0x0001e80000100800 */
[----:B------:R1:W-:Y:S01]  /*47350*/  STL [R1+0x3e0c], R10 ;  /* 0x003e0c0a01007387 */ /* 0x0003e20000100800 */
[----:B0-----:R-:W-:-:S03]  /*47360*/  IMAD.X R9, R3, 0x1, R0, P3 ;  /* 0x0000000103097824 */ /* 0x001fc600018e0600 */
[----:B------:R-:W4:Y:S01]  /*47370*/  LDL.LU R3, [R1+0xec4] ;  /* 0x000ec40001037983 */ /* 0x000f220000300800 */
[----:B-1----:R-:W-:-:S03]  /*47380*/  IADD3 R10, P3, R7, R54, RZ ;  /* 0x00000036070a7210 */ /* 0x002fc60007f7e0ff */
[----:B------:R0:W-:Y:S04]  /*47390*/  STL [R1+0x3dd8], R9 ;  /* 0x003dd80901007387 */ /* 0x0001e80000100800 */
[----:B------:R1:W-:Y:S01]  /*473a0*/  STL [R1+0x3e14], R10 ;  /* 0x003e140a01007387 */ /* 0x0003e20000100800 */
[C---:B0-----:R-:W-:Y:S01]  /*473b0*/  IMAD.X R9, R56.reuse, 0x1, R2, P4 ;  /* 0x0000000138097824 */ /* 0x041fe200020e0602 */
[----:B-1----:R-:W-:Y:S02]  /*473c0*/  IADD3 R10, P4, R7, R53, RZ ;  /* 0x00000035070a7210 */ /* 0x002fe40007f9e0ff */
[----:B------:R-:W4:Y:S04]  /*473d0*/  LDL.LU R7, [R1+0xcf8] ;  /* 0x000cf80001077983 */ /* 0x000f280000300800 */
[----:B------:R0:W-:Y:S04]  /*473e0*/  STL [R1+0x3de0], R9 ;  /* 0x003de00901007387 */ /* 0x0001e80000100800 */
[----:B------:R3:W-:Y:S01]  /*473f0*/  STL [R1+0x3e1c], R10 ;  /* 0x003e1c0a01007387 */ /* 0x0007e20000100800 */
[----:B0-----:R-:W-:-:S03]  /*47400*/  IMAD.X R9, R56, 0x1, R0, P5 ;  /* 0x0000000138097824 */ /* 0x001fc600028e0600 */
[----:B------:R-:W4:Y:S01]  /*47410*/  LDL.LU R56, [R1+0xec8] ;  /* 0x000ec80001387983 */ /* 0x000f220000300800 */
[----:B---3--:R-:W-:-:S03]  /*47420*/  IADD3 R10, P5, R57, R54, RZ ;  /* 0x00000036390a7210 */ /* 0x008fc60007fbe0ff */
[----:B------:R0:W-:Y:S04]  /*47430*/  STL [R1+0x3de8], R9 ;  /* 0x003de80901007387 */ /* 0x0001e80000100800 */
[----:B------:R1:W-:Y:S01]  /*47440*/  STL [R1+0x3e24], R10 ;  /* 0x003e240a01007387 */ /* 0x0003e20000100800 */
[C---:B0-----:R-:W-:Y:S01]  /*47450*/  IMAD.X R9, R58.reuse, 0x1, R2, P6 ;  /* 0x000000013a097824 */ /* 0x041fe200030e0602 */
[----:B-1----:R-:W-:Y:S02]  /*47460*/  IADD3 R10, P6, R57, R53, RZ ;  /* 0x00000035390a7210 */ /* 0x002fe40007fde0ff */
[----:B------:R-:W3:Y:S04]  /*47470*/  LDL.LU R57, [R1+0xd00] ;  /* 0x000d000001397983 */ /* 0x000ee80000300800 */
[----:B------:R0:W-:Y:S04]  /*47480*/  STL [R1+0x3df0], R9 ;  /* 0x003df00901007387 */ /* 0x0001e80000100800 */
[----:B------:R1:W-:Y:S01]  /*47490*/  STL [R1+0x3e2c], R10 ;  /* 0x003e2c0a01007387 */ /* 0x0003e20000100800 */
[----:B0-----:R-:W-:Y:S01]  /*474a0*/  IMAD.X R9, R58, 0x1, R0, P0 ;  /* 0x000000013a097824 */ /* 0x001fe200000e0600 */
[----:B-----5:R-:W-:-:S02]  /*474b0*/  IADD3 R11, P0, R6, R54, RZ ;  /* 0x00000036060b7210 */ /* 0x020fc40007f1e0ff */
[----:B------:R-:W5:Y:S01]  /*474c0*/  LDL.LU R58, [R1+0xecc] ;  /* 0x000ecc00013a7983 */ /* 0x000f620000300800 */
[----:B-1----:R-:W-:-:S03]  /*474d0*/  IMAD.X R10, R60, 0x1, R2, P1 ;  /* 0x000000013c0a7824 */ /* 0x002fc600008e0602 */
[----:B------:R0:W-:Y:S04]  /*474e0*/  STL [R1+0x3df8], R9 ;  /* 0x003df80901007387 */ /* 0x0001e80000100800 */
[----:B------:R-:W-:Y:S01]  /*474f0*/  STL [R1+0x3e34], R11 ;  /* 0x003e340b01007387 */ /* 0x000fe20000100800 */
[----:B0-----:R-:W-:-:S03]  /*47500*/  IADD3 R9, P1, R6, R53, RZ ;  /* 0x0000003506097210 */ /* 0x001fc60007f3e0ff */
[----:B------:R-:W5:Y:S04]  /*47510*/  LDL.LU R6, [R1+0xd04] ;  /* 0x000d040001067983 */ /* 0x000f680000300800 */
[----:B------:R0:W-:Y:S04]  /*47520*/  STL [R1+0x3e00], R10 ;  /* 0x003e000a01007387 */ /* 0x0001e80000100800 */
[----:B------:R1:W-:Y:S01]  /*47530*/  STL [R1+0x3e3c], R9 ;  /* 0x003e3c0901007387 */ /* 0x0003e20000100800 */
[----:B0-----:R-:W-:-:S03]  /*47540*/  IMAD.X R10, R60, 0x1, R0, P2 ;  /* 0x000000013c0a7824 */ /* 0x001fc600010e0600 */
[----:B------:R-:W5:Y:S01]  /*47550*/  LDL.LU R60, [R1+0xed0] ;  /* 0x000ed000013c7983 */ /* 0x000f620000300800 */
[----:B-1----:R-:W-:-:S03]  /*47560*/  IADD3 R9, P2, R5, R54, RZ ;  /* 0x0000003605097210 */ /* 0x002fc60007f5e0ff */
[----:B------:R0:W-:Y:S04]  /*47570*/  STL [R1+0x3e08], R10 ;  /* 0x003e080a01007387 */ /* 0x0001e80000100800 */
[----:B------:R1:W-:Y:S01]  /*47580*/  STL [R1+0x3e44], R9 ;  /* 0x003e440901007387 */ /* 0x0003e20000100800 */
[----:B0-----:R-:W-:Y:S01]  /*47590*/  IMAD.X R10, R61, 0x1, R2, P3 ;  /* 0x000000013d0a7824 */ /* 0x001fe200018e0602 */
[----:B-1----:R-:W-:Y:S01]  /*475a0*/  IADD3 R9, P3, R5, R53, RZ ;  /* 0x0000003505097210 */ /* 0x002fe20007f7e0ff */
[----:B------:R-:W-:-:S03]  /*475b0*/  IMAD.X R5, R61, 0x1, R0, P4 ;  /* 0x000000013d057824 */ /* 0x000fc600020e0600 */
[----:B------:R0:W-:Y:S04]  /*475c0*/  STL [R1+0x3e10], R10 ;  /* 0x003e100a01007387 */ /* 0x0001e80000100800 */
[----:B------:R-:W5:Y:S04]  /*475d0*/  LDL.LU R61, [R1+0xd0c] ;  /* 0x000d0c00013d7983 */ /* 0x000f680000300800 */
[----:B------:R1:W-:Y:S01]  /*475e0*/  STL [R1+0x3e4c], R9 ;  /* 0x003e4c0901007387 */ /* 0x0003e20000100800 */
[----:B0-----:R-:W-:-:S03]  /*475f0*/  IADD3 R10, P4, R4, R54, RZ ;  /* 0x00000036040a7210 */ /* 0x001fc60007f9e0ff */
[----:B------:R0:W-:Y:S01]  /*47600*/  STL [R1+0x3e18], R5 ;  /* 0x003e180501007387 */ /* 0x0001e20000100800 */
[----:B-1----:R-:W-:-:S03]  /*47610*/  IMAD.X R9, R59, 0x1, R2, P5 ;  /* 0x000000013b097824 */ /* 0x002fc600028e0602 */
[----:B0-----:R-:W5:Y:S04]  /*47620*/  LDL.LU R5, [R1+0xed4] ;  /* 0x000ed40001057983 */ /* 0x001f680000300800 */
[----:B------:R0:W-:Y:S04]  /*47630*/  STL [R1+0x3e54], R10 ;  /* 0x003e540a01007387 */ /* 0x0001e80000100800 */
[----:B------:R-:W-:Y:S01]  /*47640*/  STL [R1+0x3e20], R9 ;  /* 0x003e200901007387 */ /* 0x000fe20000100800 */
[----:B0-----:R-:W-:Y:S01]  /*47650*/  IADD3 R10, P5, R4, R53, RZ ;  /* 0x00000035040a7210 */ /* 0x001fe20007fbe0ff */
[----:B------:R-:W-:-:S04]  /*47660*/  IMAD.X R4, R59, 0x1, R0, P6 ;  /* 0x000000013b047824 */ /* 0x000fc800030e0600 */
[----:B------:R-:W-:Y:S04]  /*47670*/  STL [R1+0x3e5c], R10 ;  /* 0x003e5c0a01007387 */ /* 0x000fe80000100800 */
[----:B------:R-:W5:Y:S04]  /*47680*/  LDL.LU R59, [R1+0xd10] ;  /* 0x000d1000013b7983 */ /* 0x000f680000300800 */
[----:B------:R0:W-:Y:S04]  /*47690*/  STL [R1+0x3e28], R4 ;  /* 0x003e280401007387 */ /* 0x0001e80000100800 */
[----:B0-----:R-:W5:Y:S01]  /*476a0*/  LDL.LU R4, [R1+0xed8] ;  /* 0x000ed80001047983 */ /* 0x001f620000300800 */
[----:B--2---:R-:W-:-:S05]  /*476b0*/  IADD3 R9, P6, R8, R54, RZ ;  /* 0x0000003608097210 */ /* 0x004fca0007fde0ff */
[----:B------:R0:W-:Y:S01]  /*476c0*/  STL [R1+0x3e64], R9 ;  /* 0x003e640901007387 */ /* 0x0001e20000100800 */
[C---:B----4-:R-:W-:Y:S01]  /*476d0*/  IMAD.X R10, R3.reuse, 0x1, R2, P0 ;  /* 0x00000001030a7824 */ /* 0x050fe200000e0602 */
[----:B0-----:R-:W-:Y:S01]  /*476e0*/  IADD3 R9, P0, R8, R53, RZ ;  /* 0x0000003508097210 */ /* 0x001fe20007f1e0ff */
[----:B------:R-:W-:-:S03]  /*476f0*/  IMAD.X R3, R3, 0x1, R0, P1 ;  /* 0x0000000103037824 */ /* 0x000fc600008e0600 */
[----:B------:R0:W-:Y:S04]  /*47700*/  STL [R1+0x3e30], R10 ;  /* 0x003e300a01007387 */ /* 0x0001e80000100800 */
[----:B------:R-:W-:Y:S04]  /*47710*/  STL [R1+0x3e6c], R9 ;  /* 0x003e6c0901007387 */ /* 0x000fe80000100800 */
[----:B0-----:R-:W2:Y:S01]  /*47720*/  LDL.LU R10, [R1+0xd18] ;  /* 0x000d1800010a7983 */ /* 0x001ea20000300800 */
[----:B------:R-:W-:-:S03]  /*47730*/  IADD3 R8, P1, R7, R54, RZ ;  /* 0x0000003607087210 */ /* 0x000fc60007f3e0ff */
[----:B------:R0:W-:Y:S04]  /*47740*/  STL [R1+0x3e38], R3 ;  /* 0x003e380301007387 */ /* 0x0001e80000100800 */
[----:B0-----:R-:W4:Y:S04]  /*47750*/  LDL.LU R3, [R1+0xedc] ;  /* 0x000edc0001037983 */ /* 0x001f280000300800 */
[----:B------:R0:W-:Y:S02]  /*47760*/  STL [R1+0x3e74], R8 ;  /* 0x003e740801007387 */ /* 0x0001e40000100800 */
[C---:B0-----:R-:W-:Y:S01]  /*47770*/  IMAD.X R8, R56.reuse, 0x1, R2, P2 ;  /* 0x0000000138087824 */ /* 0x041fe200010e0602 */
[----:B------:R-:W-:Y:S01]  /*47780*/  IADD3 R9, P2, R7, R53, RZ ;  /* 0x0000003507097210 */ /* 0x000fe20007f5e0ff */
[----:B------:R-:W-:-:S03]  /*47790*/  IMAD.X R7, R56, 0x1, R0, P3 ;  /* 0x0000000138077824 */ /* 0x000fc600018e0600 */
[----:B------:R3:W-:Y:S04]  /*477a0*/  STL [R1+0x3e40], R8 ;  /* 0x003e400801007387 */ /* 0x0007e80000100800 */
[----:B------:R0:W-:Y:S04]  /*477b0*/  STL [R1+0x3e7c], R9 ;  /* 0x003e7c0901007387 */ /* 0x0001e80000100800 */
[----:B------:R-:W4:Y:S01]  /*477c0*/  LDL.LU R56, [R1+0xd20] ;  /* 0x000d200001387983 */ /* 0x000f220000300800 */
[----:B---3--:R-:W-:-:S03]  /*477d0*/  IADD3 R8, P3, R57, R54, RZ ;  /* 0x0000003639087210 */ /* 0x008fc60007f7e0ff */
[----:B------:R5:W-:Y:S04]  /*477e0*/  STL [R1+0x3e48], R7 ;  /* 0x003e480701007387 */ /* 0x000be80000100800 */
[----:B------:R1:W-:Y:S04]  /*477f0*/  STL [R1+0x3e84], R8 ;  /* 0x003e840801007387 */ /* 0x0003e80000100800 */
[----:B0-----:R-:W3:Y:S01]  /*47800*/  LDL.LU R9, [R1+0xee0] ;  /* 0x000ee00001097983 */ /* 0x001ee20000300800 */
[C---:B-----5:R-:W-:Y:S01]  /*47810*/  IMAD.X R7, R58.reuse, 0x1, R2, P4 ;  /* 0x000000013a077824 */ /* 0x060fe200020e0602 */
[----:B------:R-:W-:Y:S01]  /*47820*/  IADD3 R11, P4, R57, R53, RZ ;  /* 0x00000035390b7210 */ /* 0x000fe20007f9e0ff */
[----:B-1----:R-:W-:-:S03]  /*47830*/  IMAD.X R8, R58, 0x1, R0, P5 ;  /* 0x000000013a087824 */ /* 0x002fc600028e0600 */
[----:B------:R0:W-:Y:S04]  /*47840*/  STL [R1+0x3e50], R7 ;  /* 0x003e500701007387 */ /* 0x0001e80000100800 */
[----:B------:R-:W-:Y:S04]  /*47850*/  STL [R1+0x3e8c], R11 ;  /* 0x003e8c0b01007387 */ /* 0x000fe80000100800 */
[----:B------:R-:W5:Y:S01]  /*47860*/  LDL.LU R57, [R1+0xd24] ;  /* 0x000d240001397983 */ /* 0x000f620000300800 */
[----:B0-----:R-:W-:-:S03]  /*47870*/  IADD3 R7, P5, R6, R54, RZ ;  /* 0x0000003606077210 */ /* 0x001fc60007fbe0ff */
[----:B------:R0:W-:Y:S04]  /*47880*/  STL [R1+0x3e58], R8 ;  /* 0x003e580801007387 */ /* 0x0001e80000100800 */
[----:B------:R-:W5:Y:S04]  /*47890*/  LDL.LU R58, [R1+0xee4] ;  /* 0x000ee400013a7983 */ /* 0x000f680000300800 */
[----:B------:R1:W-:Y:S01]  /*478a0*/  STL [R1+0x3e94], R7 ;  /* 0x003e940701007387 */ /* 0x0003e20000100800 */
[----:B0-----:R-:W-:Y:S01]  /*478b0*/  IMAD.X R8, R60, 0x1, R2, P6 ;  /* 0x000000013c087824 */ /* 0x001fe200030e0602 */
[----:B------:R-:W-:Y:S01]  /*478c0*/  IADD3 R6, P6, R6, R53, RZ ;  /* 0x0000003506067210 */ /* 0x000fe20007fde0ff */
[----:B-1----:R-:W-:-:S03]  /*478d0*/  IMAD.X R7, R60, 0x1, R0, P0 ;  /* 0x000000013c077824 */ /* 0x002fc600000e0600 */
[----:B------:R0:W-:Y:S04]  /*478e0*/  STL [R1+0x3e60], R8 ;  /* 0x003e600801007387 */ /* 0x0001e80000100800 */
[----:B0-----:R-:W5:Y:S04]  /*478f0*/  LDL.LU R8, [R1+0xd2c] ;  /* 0x000d2c0001087983 */ /* 0x001f680000300800 */
[----:B------:R0:W-:Y:S04]  /*47900*/  STL [R1+0x3e9c], R6 ;  /* 0x003e9c0601007387 */ /* 0x0001e80000100800 */
[----:B------:R1:W-:Y:S04]  /*47910*/  STL [R1+0x3e68], R7 ;  /* 0x003e680701007387 */ /* 0x0003e80000100800 */
[----:B------:R-:W5:Y:S01]  /*47920*/  LDL.LU R60, [R1+0xee8] ;  /* 0x000ee800013c7983 */ /* 0x000f620000300800 */
[----:B0-----:R-:W-:-:S05]  /*47930*/  IADD3 R6, P0, R61, R54, RZ ;  /* 0x000000363d067210 */ /* 0x001fca0007f1e0ff */
[----:B------:R0:W-:Y:S01]  /*47940*/  STL [R1+0x3ea4], R6 ;  /* 0x003ea40601007387 */ /* 0x0001e20000100800 */
[----:B-1----:R-:W-:Y:S01]  /*47950*/  IMAD.X R7, R5, 0x1, R2, P1 ;  /* 0x0000000105077824 */ /* 0x002fe200008e0602 */
[----:B0-----:R-:W-:Y:S02]  /*47960*/  IADD3 R6, P1, R61, R53, RZ ;  /* 0x000000353d067210 */ /* 0x001fe40007f3e0ff */
[----:B------:R-:W5:Y:S01]  /*47970*/  LDL.LU R61, [R1+0xd30] ;  /* 0x000d3000013d7983 */ /* 0x000f620000300800 */
[----:B------:R-:W-:-:S03]  /*47980*/  IMAD.X R5, R5, 0x1, R0, P2 ;  /* 0x0000000105057824 */ /* 0x000fc600010e0600 */
[----:B------:R0:W-:Y:S04]  /*47990*/  STL [R1+0x3e70], R7 ;  /* 0x003e700701007387 */ /* 0x0001e80000100800 */
[----:B------:R1:W-:Y:S04]  /*479a0*/  STL [R1+0x3eac], R6 ;  /* 0x003eac0601007387 */ /* 0x0003e80000100800 */
[----:B0-----:R-:W5:Y:S01]  /*479b0*/  LDL.LU R7, [R1+0xeec] ;  /* 0x000eec0001077983 */ /* 0x001f620000300800 */
[----:B-1----:R-:W-:-:S03]  /*479c0*/  IADD3 R6, P2, R59, R54, RZ ;  /* 0x000000363b067210 */ /* 0x002fc60007f5e0ff */
[----:B------:R-:W-:Y:S04]  /*479d0*/  STL [R1+0x3e78], R5 ;  /* 0x003e780501007387 */ /* 0x000fe80000100800 */
[----:B------:R0:W-:Y:S01]  /*479e0*/  STL [R1+0x3eb4], R6 ;  /* 0x003eb40601007387 */ /* 0x0001e20000100800 */
[----:B------:R-:W-:-:S03]  /*479f0*/  IMAD.X R11, R4, 0x1, R2, P3 ;  /* 0x00000001040b7824 */ /* 0x000fc600018e0602 */
[----:B0-----:R-:W5:Y:S01]  /*47a00*/  LDL.LU R6, [R1+0xd38] ;  /* 0x000d380001067983 */ /* 0x001f620000300800 */
[----:B------:R-:W-:-:S03]  /*47a10*/  IADD3 R5, P3, R59, R53, RZ ;  /* 0x000000353b057210 */ /* 0x000fc60007f7e0ff */
[----:B------:R-:W-:Y:S04]  /*47a20*/  STL [R1+0x3e80], R11 ;  /* 0x003e800b01007387 */ /* 0x000fe80000100800 */
[----:B------:R-:W5:Y:S04]  /*47a30*/  LDL.LU R59, [R1+0xef0] ;  /* 0x000ef000013b7983 */ /* 0x000f680000300800 */
[----:B------:R0:W-:Y:S02]  /*47a40*/  STL [R1+0x3ebc], R5 ;  /* 0x003ebc0501007387 */ /* 0x0001e40000100800 */
[----:B0-----:R-:W-:-:S05]  /*47a50*/  IMAD.X R5, R4, 0x1, R0, P4 ;  /* 0x0000000104057824 */ /* 0x001fca00020e0600 */
[----:B------:R0:W-:Y:S04]  /*47a60*/  STL [R1+0x3e88], R5 ;  /* 0x003e880501007387 */ /* 0x0001e80000100800 */
[----:B0-----:R-:W5:Y:S01]  /*47a70*/  LDL.LU R5, [R1+0xd3c] ;  /* 0x000d3c0001057983 */ /* 0x001f620000300800 */
[----:B--2---:R-:W-:-:S05]  /*47a80*/  IADD3 R4, P4, R10, R54, RZ ;  /* 0x000000360a047210 */ /* 0x004fca0007f9e0ff */
[----:B------:R0:W-:Y:S04]  /*47a90*/  STL [R1+0x3ec4], R4 ;  /* 0x003ec40401007387 */ /* 0x0001e80000100800 */
[----:B0-----:R-:W2:Y:S01]  /*47aa0*/  LDL.LU R4, [R1+0xef4] ;  /* 0x000ef40001047983 */ /* 0x001ea20000300800 */
[----:B----4-:R-:W-:Y:S01]  /*47ab0*/  IMAD.X R11, R3, 0x1, R2, P5 ;  /* 0x00000001030b7824 */ /* 0x010fe200028e0602 */
[----:B------:R-:W-:-:S04]  /*47ac0*/  IADD3 R12, P5, R10, R53, RZ ;  /* 0x000000350a0c7210 */ /* 0x000fc80007fbe0ff */
[----:B------:R0:W-:Y:S04]  /*47ad0*/  STL [R1+0x3e90], R11 ;  /* 0x003e900b01007387 */ /* 0x0001e80000100800 */
[----:B------:R-:W-:Y:S01]  /*47ae0*/  STL [R1+0x3ecc], R12 ;  /* 0x003ecc0c01007387 */ /* 0x000fe20000100800 */
[----:B0-----:R-:W-:-:S03]  /*47af0*/  IMAD.X R11, R3, 0x1, R0, P6 ;  /* 0x00000001030b7824 */ /* 0x001fc600030e0600 */
[----:B------:R-:W4:Y:S04]  /*47b00*/  LDL.LU R3, [R1+0xd44] ;  /* 0x000d440001037983 */ /* 0x000f280000300800 */
[----:B------:R3:W-:Y:S01]  /*47b10*/  STL [R1+0x3e98], R11 ;  /* 0x003e980b01007387 */ /* 0x0007e20000100800 */
[----:B------:R-:W-:-:S05]  /*47b20*/  IADD3 R10, P6, R56, R54, RZ ;  /* 0x00000036380a7210 */ /* 0x000fca0007fde0ff */
[----:B------:R0:W-:Y:S01]  /*47b30*/  STL [R1+0x3ed4], R10 ;  /* 0x003ed40a01007387 */ /* 0x0001e20000100800 */
[C---:B---3--:R-:W-:Y:S01]  /*47b40*/  IMAD.X R11, R9.reuse, 0x1, R2, P0 ;  /* 0x00000001090b7824 */ /* 0x048fe200000e0602 */
[----:B0-----:R-:W-:Y:S01]  /*47b50*/  IADD3 R10, P0, R56, R53, RZ ;  /* 0x00000035380a7210 */ /* 0x001fe20007f1e0ff */
[----:B------:R-:W-:Y:S01]  /*47b60*/  IMAD.X R9, R9, 0x1, R0, P1 ;  /* 0x0000000109097824 */ /* 0x000fe200008e0600 */
[----:B------:R-:W3:Y:S04]  /*47b70*/  LDL.LU R56, [R1+0xef8] ;  /* 0x000ef80001387983 */ /* 0x000ee80000300800 */
[----:B------:R5:W-:Y:S04]  /*47b80*/  STL [R1+0x3ea0], R11 ;  /* 0x003ea00b01007387 */ /* 0x000be80000100800 */
[----:B------:R0:W-:Y:S01]  /*47b90*/  STL [R1+0x3edc], R10 ;  /* 0x003edc0a01007387 */ /* 0x0001e20000100800 */
[----:B-----5:R-:W-:-:S03]  /*47ba0*/  IADD3 R11, P1, R57, R54, RZ ;  /* 0x00000036390b7210 */ /* 0x020fc60007f3e0ff */
[----:B------:R1:W-:Y:S01]  /*47bb0*/  STL [R1+0x3ea8], R9 ;  /* 0x003ea80901007387 */ /* 0x0003e20000100800 */
[----:B0-----:R-:W-:-:S03]  /*47bc0*/  IMAD.X R10, R58, 0x1, R2, P2 ;  /* 0x000000013a0a7824 */ /* 0x001fc600010e0602 */
[----:B------:R-:W-:Y:S01]  /*47bd0*/  STL [R1+0x3ee4], R11 ;  /* 0x003ee40b01007387 */ /* 0x000fe20000100800 */
[----:B-1----:R-:W-:-:S03]  /*47be0*/  IADD3 R9, P2, R57, R53, RZ ;  /* 0x0000003539097210 */ /* 0x002fc60007f5e0ff */
        /* <DEDUP_REMOVED lines=8> */
[----:B------:R-:W-:Y:S01]  /*47c70*/  IMAD.X R11, R60, 0x1, R2, P4 ;  /* 0x000000013c0b7824 */ /* 0x000fe200020e0602 */
[----:B0-----:R-:W-:Y:S01]  /*47c80*/  IADD3 R10, P4, R8, R53, RZ ;  /* 0x00000035080a7210 */ /* 0x001fe20007f9e0ff */
[----:B-1----:R-:W-:-:S03]  /*47c90*/  IMAD.X R9, R60, 0x1, R0, P5 ;  /* 0x000000013c097824 */ /* 0x002fc600028e0600 */
[----:B------:R-:W-:Y:S04]  /*47ca0*/  STL [R1+0x3ec0], R11 ;  /* 0x003ec00b01007387 */ /* 0x000fe80000100800 */
[----:B------:R-:W-:Y:S04]  /*47cb0*/  STL [R1+0x3efc], R10 ;  /* 0x003efc0a01007387 */ /* 0x000fe80000100800 */
[----:B------:R-:W5:Y:S01]  /*47cc0*/  LDL.LU R60, [R1+0xd50] ;  /* 0x000d5000013c7983 */ /* 0x000f620000300800 */
[----:B------:R-:W-:-:S03]  /*47cd0*/  IADD3 R8, P5, R61, R54, RZ ;  /* 0x000000363d087210 */ /* 0x000fc60007fbe0ff */
        /* <DEDUP_REMOVED lines=8> */
[----:B------:R-:W-:-:S04]  /*47d60*/  IADD3 R7, P0, R6, R54, RZ ;  /* 0x0000003606077210 */ /* 0x000fc80007f1e0ff */
[----:B------:R-:W-:Y:S04]  /*47d70*/  STL [R1+0x3ed8], R9 ;  /* 0x003ed80901007387 */ /* 0x000fe80000100800 */
[----:B------:R0:W-:Y:S01]  /*47d80*/  STL [R1+0x3f14], R7 ;  /* 0x003f140701007387 */ /* 0x0001e20000100800 */
[----:B-1----:R-:W-:Y:S01]  /*47d90*/  IMAD.X R8, R59, 0x1, R2, P1 ;  /* 0x000000013b087824 */ /* 0x002fe200008e0602 */
[----:B------:R-:W-:-:S04]  /*47da0*/  IADD3 R6, P1, R6, R53, RZ ;  /* 0x0000003506067210 */ /* 0x000fc80007f3e0ff */
[----:B------:R-:W-:Y:S01]  /*47db0*/  STL [R1+0x3ee0], R8 ;  /* 0x003ee00801007387 */ /* 0x000fe20000100800 */
[----:B0-----:R-:W-:-:S03]  /*47dc0*/  IMAD.X R7, R59, 0x1, R0, P2 ;  /* 0x000000013b077824 */ /* 0x001fc600010e0600 */
[----:B------:R-:W5:Y:S04]  /*47dd0*/  LDL.LU R13, [R1+0xd58] ;  /* 0x000d5800010d7983 */ /* 0x000f680000300800 */
[----:B------:R0:W-:Y:S04]  /*47de0*/  STL [R1+0x3f1c], R6 ;  /* 0x003f1c0601007387 */ /* 0x0001e80000100800 */
[----:B------:R2:W-:Y:S04]  /*47df0*/  STL [R1+0x3ee8], R7 ;  /* 0x003ee80701007387 */ /* 0x0005e80000100800 */
[----:B------:R-:W5:Y:S01]  /*47e00*/  LDL.LU R59, [R1+0xf04] ;  /* 0x000f0400013b7983 */ /* 0x000f620000300800 */
[----:B0-----:R-:W-:-:S05]  /*47e10*/  IADD3 R6, P2, R5, R54, RZ ;  /* 0x0000003605067210 */ /* 0x001fca0007f5e0ff */
[----:B------:R0:W-:Y:S01]  /*47e20*/  STL [R1+0x3f24], R6 ;  /* 0x003f240601007387 */ /* 0x0001e20000100800 */
[C---:B--2---:R-:W-:Y:S01]  /*47e30*/  IMAD.X R7, R4.reuse, 0x1, R2, P3 ;  /* 0x0000000104077824 */ /* 0x044fe200018e0602 */
[----:B0-----:R-:W-:Y:S01]  /*47e40*/  IADD3 R6, P3, R5, R53, RZ ;  /* 0x0000003505067210 */ /* 0x001fe20007f7e0ff */
[----:B------:R-:W-:-:S03]  /*47e50*/  IMAD.X R5, R4, 0x1, R0, P4 ;  /* 0x0000000104057824 */ /* 0x000fc600020e0600 */
[----:B------:R-:W-:Y:S04]  /*47e60*/  STL [R1+0x3ef0], R7 ;  /* 0x003ef00701007387 */ /* 0x000fe80000100800 */
[----:B------:R-:W-:Y:S04]  /*47e70*/  STL [R1+0x3f2c], R6 ;  /* 0x003f2c0601007387 */ /* 0x000fe80000100800 */
[----:B------:R-:W2:Y:S01]  /*47e80*/  LDL.LU R12, [R1+0xd5c] ;  /* 0x000d5c00010c7983 */ /* 0x000ea20000300800 */
[----:B----4-:R-:W-:-:S03]  /*47e90*/  IADD3 R4, P4, R3, R54, RZ ;  /* 0x0000003603047210 */ /* 0x010fc60007f9e0ff */
[----:B------:R-:W-:Y:S04]  /*47ea0*/  STL [R1+0x3ef8], R5 ;  /* 0x003ef80501007387 */ /* 0x000fe80000100800 */
[----:B------:R-:W4:Y:S04]  /*47eb0*/  LDL.LU R11, [R1+0xf08] ;  /* 0x000f0800010b7983 */ /* 0x000f280000300800 */
[----:B------:R3:W-:Y:S04]  /*47ec0*/  STL [R1+0x3f34], R4 ;  /* 0x003f340401007387 */ /* 0x0007e80000100800 */
[----:B------:R-:W4:Y:S01]  /*47ed0*/  LDL.LU R10, [R1+0xd64] ;  /* 0x000d6400010a7983 */ /* 0x000f220000300800 */
[----:B---3--:R-:W-:Y:S01]  /*47ee0*/  IMAD.X R4, R56, 0x1, R2, P5 ;  /* 0x0000000138047824 */ /* 0x008fe200028e0602 */
[----:B------:R-:W-:-:S04]  /*47ef0*/  IADD3 R3, P5, R3, R53, RZ ;  /* 0x0000003503037210 */ /* 0x000fc80007fbe0ff */
[----:B------:R0:W-:Y:S04]  /*47f00*/  STL [R1+0x3f00], R4 ;  /* 0x003f000401007387 */ /* 0x0001e80000100800 */
[----:B------:R-:W3:Y:S04]  /*47f10*/  LDL.LU R9, [R1+0xf0c] ;  /* 0x000f0c0001097983 */ /* 0x000ee80000300800 */
[----:B------:R5:W-:Y:S01]  /*47f20*/  STL [R1+0x3f3c], R3 ;  /* 0x003f3c0301007387 */ /* 0x000be20000100800 */
[----:B0-----:R-:W-:-:S03]  /*47f30*/  IMAD.X R4, R56, 0x1, R0, P6 ;  /* 0x0000000138047824 */ /* 0x001fc600030e0600 */
[----:B------:R-:W3:Y:S04]  /*47f40*/  LDL.LU R8, [R1+0xd68] ;  /* 0x000d680001087983 */ /* 0x000ee80000300800 */
[----:B------:R0:W-:Y:S04]  /*47f50*/  STL [R1+0x3f08], R4 ;  /* 0x003f080401007387 */ /* 0x0001e80000100800 */
[----:B------:R-:W3:Y:S01]  /*47f60*/  LDL.LU R7, [R1+0xf10] ;  /* 0x000f100001077983 */ /* 0x000ee20000300800 */
[----:B-----5:R-:W-:-:S05]  /*47f70*/  IADD3 R3, P6, R57, R54, RZ ;  /* 0x0000003639037210 */ /* 0x020fca0007fde0ff */
[----:B------:R1:W-:Y:S04]  /*47f80*/  STL [R1+0x3f44], R3 ;  /* 0x003f440301007387 */ /* 0x0003e80000100800 */
[----:B------:R-:W5:Y:S01]  /*47f90*/  LDL.LU R6, [R1+0xd70] ;  /* 0x000d700001067983 */ /* 0x000f620000300800 */
[----:B0-----:R-:W-:Y:S01]  /*47fa0*/  IMAD.X R4, R58, 0x1, R2, P0 ;  /* 0x000000013a047824 */ /* 0x001fe200000e0602 */
[----:B-1----:R-:W-:-:S04]  /*47fb0*/  IADD3 R3, P0, R57, R53, RZ ;  /* 0x0000003539037210 */ /* 0x002fc80007f1e0ff */
[----:B------:R0:W-:Y:S04]  /*47fc0*/  STL [R1+0x3f10], R4 ;  /* 0x003f100401007387 */ /* 0x0001e80000100800 */
[----:B------:R-:W5:Y:S04]  /*47fd0*/  LDL.LU R5, [R1+0xf14] ;  /* 0x000f140001057983 */ /* 0x000f680000300800 */
[----:B------:R1:W-:Y:S04]  /*47fe0*/  STL [R1+0x3f4c], R3 ;  /* 0x003f4c0301007387 */ /* 0x0003e80000100800 */
[----:B0-----:R-:W5:Y:S01]  /*47ff0*/  LDL.LU R4, [R1+0xd74] ;  /* 0x000d740001047983 */ /* 0x001f620000300800 */
[----:B-1----:R-:W-:Y:S01]  /*48000*/  IMAD.X R3, R58, 0x1, R0, P1 ;  /* 0x000000013a037824 */ /* 0x002fe200008e0600 */
[----:B------:R-:W-:-:S04]  /*48010*/  IADD3 R14, P1, R60, R54, RZ ;  /* 0x000000363c0e7210 */ /* 0x000fc80007f3e0ff */
[----:B------:R0:W-:Y:S04]  /*48020*/  STL [R1+0x3f18], R3 ;  /* 0x003f180301007387 */ /* 0x0001e80000100800 */
[----:B0-----:R-:W5:Y:S04]  /*48030*/  LDL.LU R3, [R1+0xf18] ;  /* 0x000f180001037983 */ /* 0x001f680000300800 */
[----:B------:R0:W-:Y:S04]  /*48040*/  STL [R1+0x3f54], R14 ;  /* 0x003f540e01007387 */ /* 0x0001e80000100800 */
[----:B------:R-:W5:Y:S01]  /*48050*/  LDL.LU R56, [R1+0xd88] ;  /* 0x000d880001387983 */ /* 0x000f620000300800 */
[----:B------:R-:W-:Y:S01]  /*48060*/  IMAD.X R15, R61, 0x1, R2, P2 ;  /* 0x000000013d0f7824 */ /* 0x000fe200010e0602 */
[----:B0-----:R-:W-:-:S04]  /*48070*/  IADD3 R14, P2, R60, R53, RZ ;  /* 0x000000353c0e7210 */ /* 0x001fc80007f5e0ff */
[----:B------:R0:W-:Y:S04]  /*48080*/  STL [R1+0x3f20], R15 ;  /* 0x003f200f01007387 */ /* 0x0001e80000100800 */
[----:B------:R-:W5:Y:S01]  /*48090*/  LDL.LU R57, [R1+0xf1c] ;  /* 0x000f1c0001397983 */ /* 0x000f620000300800 */
[----:B0-----:R-:W-:-:S03]  /*480a0*/  IMAD.X R15, R61, 0x1, R0, P3 ;  /* 0x000000013d0f7824 */ /* 0x001fc600018e0600 */
[----:B------:R0:W-:Y:S04]  /*480b0*/  STL [R1+0x3f5c], R14 ;  /* 0x003f5c0e01007387 */ /* 0x0001e80000100800 */
[----:B------:R-:W5:Y:S04]  /*480c0*/  LDL.LU R60, [R1+0xf28] ;  /* 0x000f2800013c7983 */ /* 0x000f680000300800 */
[----:B------:R1:W-:Y:S04]  /*480d0*/  STL [R1+0x3f28], R15 ;  /* 0x003f280f01007387 */ /* 0x0003e80000100800 */
[----:B------:R-:W5:Y:S04]  /*480e0*/  LDL.LU R58, [R1+0xf20] ;  /* 0x000f2000013a7983 */ /* 0x000f680000300800 */
[----:B------:R-:W5:Y:S01]  /*480f0*/  LDL.LU R61, [R1+0xf2c] ;  /* 0x000f2c00013d7983 */ /* 0x000f620000300800 */
[----:B0-----:R-:W-:-:S05]  /*48100*/  IADD3 R14, P3, R13, R54, RZ ;  /* 0x000000360d0e7210 */ /* 0x001fca0007f7e0ff */
[----:B------:R0:W-:Y:S01]  /*48110*/  STL [R1+0x3f64], R14 ;  /* 0x003f640e01007387 */ /* 0x0001e20000100800 */
[----:B-1----:R-:W-:Y:S01]  /*48120*/  IMAD.X R15, R59, 0x1, R2, P4 ;  /* 0x000000013b0f7824 */ /* 0x002fe200020e0602 */
[----:B0-----:R-:W-:Y:S01]  /*48130*/  IADD3 R14, P4, R13, R53, RZ ;  /* 0x000000350d0e7210 */ /* 0x001fe20007f9e0ff */
[----:B------:R-:W-:-:S03]  /*48140*/  IMAD.X R13, R59, 0x1, R0, P5 ;  /* 0x000000013b0d7824 */ /* 0x000fc600028e0600 */
[----:B------:R-:W-:Y:S04]  /*48150*/  STL [R1+0x3f30], R15 ;  /* 0x003f300f01007387 */ /* 0x000fe80000100800 */
[----:B------:R-:W5:Y:S04]  /*48160*/  LDL.LU R59, [R1+0xf24] ;  /* 0x000f2400013b7983 */ /* 0x000f680000300800 */
[----:B------:R2:W-:Y:S04]  /*48170*/  STL [R1+0x3f6c], R14 ;  /* 0x003f6c0e01007387 */ /* 0x0005e80000100800 */
[----:B------:R4:W-:Y:S01]  /*48180*/  STL [R1+0x3f38], R13 ;  /* 0x003f380d01007387 */ /* 0x0009e20000100800 */
[----:B--2---:R-:W-:-:S05]  /*48190*/  IADD3 R14, P5, R12, R54, RZ ;  /* 0x000000360c0e7210 */ /* 0x004fca0007fbe0ff */
[----:B------:R-:W-:Y:S01]  /*481a0*/  STL [R1+0x3f74], R14 ;  /* 0x003f740e01007387 */ /* 0x000fe20000100800 */
[C---:B----4-:R-:W-:Y:S01]  /*481b0*/  IMAD.X R13, R11.reuse, 0x1, R2, P6 ;  /* 0x000000010b0d7824 */ /* 0x050fe200030e0602 */
[----:B------:R-:W-:Y:S01]  /*481c0*/  IADD3 R12, P6, R12, R53, RZ ;  /* 0x000000350c0c7210 */ /* 0x000fe20007fde0ff */
[----:B------:R-:W-:-:S03]  /*481d0*/  IMAD.X R11, R11, 0x1, R0, P0 ;  /* 0x000000010b0b7824 */ /* 0x000fc600000e0600 */
[----:B------:R0:W-:Y:S04]  /*481e0*/  STL [R1+0x3f40], R13 ;  /* 0x003f400d01007387 */ /* 0x0001e80000100800 */
[----:B------:R3:W-:Y:S04]  /*481f0*/  STL [R1+0x3f7c], R12 ;  /* 0x003f7c0c01007387 */ /* 0x0007e80000100800 */
[----:B------:R1:W-:Y:S01]  /*48200*/  STL [R1+0x3f48], R11 ;  /* 0x003f480b01007387 */ /* 0x0003e20000100800 */
[----:B0-----:R-:W-:-:S05]  /*48210*/  IADD3 R13, P0, R10, R54, RZ ;  /* 0x000000360a0d7210 */ /* 0x001fca0007f1e0ff */
[----:B------:R-:W-:Y:S01]  /*48220*/  STL [R1+0x3f84], R13 ;  /* 0x003f840d01007387 */ /* 0x000fe20000100800 */
[C---:B---3--:R-:W-:Y:S01]  /*48230*/  IMAD.X R12, R9.reuse, 0x1, R2, P1 ;  /* 0x00000001090c7824 */ /* 0x048fe200008e0602 */
[----:B-1----:R-:W-:Y:S01]  /*48240*/  IADD3 R11, P1, R10, R53, RZ ;  /* 0x000000350a0b7210 */ /* 0x002fe20007f3e0ff */
[----:B------:R-:W-:-:S03]  /*48250*/  IMAD.X R10, R9, 0x1, R0, P2 ;  /* 0x00000001090a7824 */ /* 0x000fc600010e0600 */
[----:B------:R-:W-:Y:S01]  /*48260*/  STL [R1+0x3f50], R12 ;  /* 0x003f500c01007387 */ /* 0x000fe20000100800 */
[----:B------:R-:W-:-:S03]  /*48270*/  IADD3 R9, P2, R8, R54, RZ ;  /* 0x0000003608097210 */ /* 0x000fc60007f5e0ff */
[----:B------:R0:W-:Y:S04]  /*48280*/  STL [R1+0x3f8c], R11 ;  /* 0x003f8c0b01007387 */ /* 0x0001e80000100800 */
[----:B------:R1:W-:Y:S04]  /*48290*/  STL [R1+0x3f58], R10 ;  /* 0x003f580a01007387 */ /* 0x0003e80000100800 */
[----:B------:R2:W-:Y:S01]  /*482a0*/  STL [R1+0x3f90], R9 ;  /* 0x003f900901007387 */ /* 0x0005e20000100800 */
[----:B0-----:R-:W-:Y:S01]  /*482b0*/  IMAD.X R11, R7, 0x1, R2, P3 ;  /* 0x00000001070b7824 */ /* 0x001fe200018e0602 */
[----:B-1----:R-:W-:-:S04]  /*482c0*/  IADD3 R10, P3, R8, R53, RZ ;  /* 0x00000035080a7210 */ /* 0x002fc80007f7e0ff */
[----:B------:R-:W-:Y:S01]  /*482d0*/  STL [R1+0x3f60], R11 ;  /* 0x003f600b01007387 */ /* 0x000fe20000100800 */
[----:B--2---:R-:W-:Y:S01]  /*482e0*/  IMAD.X R9, R7, 0x1, R0, P4 ;  /* 0x0000000107097824 */ /* 0x004fe200020e0600 */
[C---:B-----5:R-:W-:Y:S02]  /*482f0*/  IADD3 R8, P4, R6.reuse, R54, RZ ;  /* 0x0000003606087210 */ /* 0x060fe40007f9e0ff */
[----:B------:R-:W-:Y:S04]  /*48300*/  STL [R1+0x3f94], R10 ;  /* 0x003f940a01007387 */ /* 0x000fe80000100800 */
[----:B------:R-:W-:Y:S04]  /*48310*/  STL [R1+0x3f68], R9 ;  /* 0x003f680901007387 */ /* 0x000fe80000100800 */
[----:B------:R-:W-:Y:S01]  /*48320*/  STL [R1+0x3f98], R8 ;  /* 0x003f980801007387 */ /* 0x000fe20000100800 */
[C---:B------:R-:W-:Y:S01]  /*48330*/  IMAD.X R7, R5.reuse, 0x1, R2, P5 ;  /* 0x0000000105077824 */ /* 0x040fe200028e0602 */
[----:B------:R-:W-:Y:S01]  /*48340*/  IADD3 R6, P5, R6, R53, RZ ;  /* 0x0000003506067210 */ /* 0x000fe20007fbe0ff */
[----:B------:R-:W-:-:S03]  /*48350*/  IMAD.X R5, R5, 0x1, R0, P6 ;  /* 0x0000000105057824 */ /* 0x000fc600030e0600 */
[----:B------:R0:W-:Y:S04]  /*48360*/  STL [R1+0x3f70], R7 ;  /* 0x003f700701007387 */ /* 0x0001e80000100800 */
[----:B------:R1:W-:Y:S04]  /*48370*/  STL [R1+0x3f9c], R6 ;  /* 0x003f9c0601007387 */ /* 0x0003e80000100800 */
[----:B------:R2:W-:Y:S01]  /*48380*/  STL [R1+0x3f78], R5 ;  /* 0x003f780501007387 */ /* 0x0005e20000100800 */
[----:B0-----:R-:W-:-:S05]  /*48390*/  IADD3 R7, P6, R4, R54, RZ ;  /* 0x0000003604077210 */ /* 0x001fca0007fde0ff */
[----:B------:R-:W-:Y:S01]  /*483a0*/  STL [R1+0x3fa0], R7 ;  /* 0x003fa00701007387 */ /* 0x000fe20000100800 */
[C---:B-1----:R-:W-:Y:S01]  /*483b0*/  IMAD.X R6, R3.reuse, 0x1, R2, P0 ;  /* 0x0000000103067824 */ /* 0x042fe200000e0602 */
[----:B--2---:R-:W-:Y:S01]  /*483c0*/  IADD3 R5, P0, R4, R53, RZ ;  /* 0x0000003504057210 */ /* 0x004fe20007f1e0ff */
[----:B------:R-:W-:-:S03]  /*483d0*/  IMAD.X R4, R3, 0x1, R0, P1 ;  /* 0x0000000103047824 */ /* 0x000fc600008e0600 */
[----:B------:R-:W-:Y:S01]  /*483e0*/  STL [R1+0x3f80], R6 ;  /* 0x003f800601007387 */ /* 0x000fe20000100800 */
[----:B------:R-:W-:-:S03]  /*483f0*/  IADD3 R3, P1, R56, R54, RZ ;  /* 0x0000003638037210 */ /* 0x000fc60007f3e0ff */
[----:B------:R0:W-:Y:S04]  /*48400*/  STL [R1+0x3fa4], R5 ;  /* 0x003fa40501007387 */ /* 0x0001e80000100800 */
[----:B------:R1:W-:Y:S01]  /*48410*/  STL [R1+0x3f88], R4 ;  /* 0x003f880401007387 */ /* 0x0003e20000100800 */
[----:B0-----:R-:W-:-:S03]  /*48420*/  IMAD.X R5, R57, 0x1, R2, P2 ;  /* 0x0000000139057824 */ /* 0x001fc600010e0602 */
[----:B------:R-:W-:Y:S01]  /*48430*/  STL [R1+0x24ec], R3 ;  /* 0x0024ec0301007387 */ /* 0x000fe20000100800 */
[----:B-1----:R-:W-:-:S03]  /*48440*/  IADD3 R4, P2, R56, R53, RZ ;  /* 0x0000003538047210 */ /* 0x002fc60007f5e0ff */
[----:B------:R0:W-:Y:S04]  /*48450*/  STL [R1+0x24f0], R5 ;  /* 0x0024f00501007387 */ /* 0x0001e80000100800 */
[----:B------:R1:W-:Y:S01]  /*48460*/  STL [R1+0x24e8], R4 ;  /* 0x0024e80401007387 */ /* 0x0003e20000100800 */
[----:B0-----:R-:W-:Y:S02]  /*48470*/  IMAD.X R5, R57, 0x1, R0, P3 ;  /* 0x0000000139057824 */ /* 0x001fe400018e0600 */
[----:B------:R-:W-:Y:S01]  /*48480*/  IMAD.X R6, R58, 0x1, R2, P4 ;  /* 0x000000013a067824 */ /* 0x000fe200020e0602 */
[----:B-1----:R-:W-:Y:S02]  /*48490*/  IADD3 R4, P3, R60, UR6, RZ ;  /* 0x000000063c047c10 */ /* 0x002fe4000ff7e0ff */
[----:B------:R0:W-:Y:S01]  /*484a0*/  STL [R1+0x24d4], R5 ;  /* 0x0024d40501007387 */ /* 0x0001e20000100800 */
[----:B------:R-:W-:Y:S01]  /*484b0*/  IMAD.X R7, R58, 0x1, R0, P5 ;  /* 0x000000013a077824 */ /* 0x000fe200028e0600 */
[----:B------:R-:W-:-:S02]  /*484c0*/  SHF.R.S32.HI R3, RZ, 0x1f, R56 ;  /* 0x0000001fff037819 */ /* 0x000fc40000011438 */
[----:B------:R1:W-:Y:S01]  /*484d0*/  STL [R1+0x24d8], R6 ;  /* 0x0024d80601007387 */ /* 0x0003e20000100800 */
[----:B0-----:R-:W-:-:S03]  /*484e0*/  IADD3 R5, P4, R61, UR6, RZ ;  /* 0x000000063d057c10 */ /* 0x001fc6000ff9e0ff */
[----:B------:R-:W-:Y:S04]  /*484f0*/  STL [R1+0x1fe8], R4 ;  /* 0x001fe80401007387 */ /* 0x000fe80000100800 */
[----:B------:R0:W-:Y:S04]  /*48500*/  STL [R1+0x24dc], R7 ;  /* 0x0024dc0701007387 */ /* 0x0001e80000100800 */
[----:B------:R-:W-:Y:S01]  /*48510*/  STL [R1+0x1fec], R5 ;  /* 0x001fec0501007387 */ /* 0x000fe20000100800 */
[C---:B-1----:R-:W-:Y:S02]  /*48520*/  IMAD.X R6, R59.reuse, 0x1, R2, P6 ;  /* 0x000000013b067824 */ /* 0x042fe400030e0602 */
[----:B0-----:R-:W-:-:S03]  /*48530*/  IMAD.X R7, R59, 0x1, R0, P0 ;  /* 0x000000013b077824 */ /* 0x001fc600000e0600 */
[----:B------:R0:W-:Y:S01]  /*48540*/  STL [R1+0x24e0], R6 ;  /* 0x0024e00601007387 */ /* 0x0001e20000100800 */
[----:B------:R-:W-:-:S03]  /*48550*/  IMAD.X R0, R3, 0x1, R0, P2 ;  /* 0x0000000103007824 */ /* 0x000fc600010e0600 */
[----:B------:R-:W-:Y:S01]  /*48560*/  STL [R1+0x24e4], R7 ;  /* 0x0024e40701007387 */ /* 0x000fe20000100800 */
[----:B0-----:R-:W-:Y:S01]  /*48570*/  IMAD.X R6, R3, 0x1, R2, P1 ;  /* 0x0000000103067824 */ /* 0x001fe200008e0602 */
[----:B------:R-:W-:Y:S02]  /*48580*/  LEA.HI.X.SX32 R2, R60, UR7, 0x1, P3 ;  /* 0x000000073c027c11 */ /* 0x000fe400098f0eff */
[----:B------:R-:W-:Y:S02]  /*48590*/  LEA.HI.X.SX32 R3, R61, UR7, 0x1, P4 ;  /* 0x000000073d037c11 */ /* 0x000fe4000a0f0eff */
[----:B------:R0:W-:Y:S04]  /*485a0*/  STL [R1+0x24d0], R6 ;  /* 0x0024d00601007387 */ /* 0x0001e80000100800 */
[----:B------:R1:W-:Y:S04]  /*485b0*/  STL [R1+0x24cc], R0 ;  /* 0x0024cc0001007387 */ /* 0x0003e80000100800 */
[----:B------:R-:W-:Y:S04]  /*485c0*/  STL [R1+0x1fe0], R2 ;  /* 0x001fe00201007387 */ /* 0x000fe80000100800 */
[----:B------:R-:W-:Y:S04]  /*485d0*/  STL [R1+0x1fe4], R3 ;  /* 0x001fe40301007387 */ /* 0x000fe80000100800 */
        /* <DEDUP_REMOVED lines=883> */
[----:B------:R-:W-:Y:S01]  /*4bd10*/  STL [R1+0x5e8], RZ ;  /* 0x0005e8ff01007387 */ /* 0x000fe20000100800 */
[----:B------:R-:W-:-:S03]  /*4bd20*/  UIMAD UR25, UR5, 0x3f, URZ ;  /* 0x0000003f051978a4 */ /* 0x000fc6000f8e023f */
[----:B------:R-:W-:Y:S04]  /*4bd30*/  STL [R1+0x5ec], RZ ;  /* 0x0005ecff01007387 */ /* 0x000fe80000100800 */
[----:B------:R-:W-:Y:S04]  /*4bd40*/  STL [R1+0x5c0], RZ ;  /* 0x0005c0ff01007387 */ /* 0x000fe80000100800 */
[----:B------:R-:W-:Y:S04]  /*4bd50*/  STL [R1+0x5c4], RZ ;  /* 0x0005c4ff01007387 */ /* 0x000fe80000100800 */
[----:B------:R-:W-:Y:S04]  /*4bd60*/  STL [R1+0x5c8], RZ ;  /* 0x0005c8ff01007387 */ /* 0x000fe80000100800 */
[----:B------:R-:W-:Y:S04]  /*4bd70*/  STL [R1+0x5cc], RZ ;  /* 0x0005ccff01007387 */ /* 0x000fe80000100800 */
[----:B------:R-:W-:Y:S01]  /*4bd80*/  STL [R1+0x1270], RZ ;  /* 0x001270ff01007387 */ /* 0x000fe20000100800 */
[----:B------:R-:W-:-:S03]  /*4bd90*/  USHF.R.S32.HI UR24, URZ, 0x1f, UR25 ;  /* 0x0000001f3f187899 */ /* 0x000fc60008011419 */
[----:B------:R-:W-:Y:S01]  /*4bda0*/  STL [R1+0x1274], RZ ;  /* 0x001274ff01007387 */ /* 0x000fe20000100800 */
[----:B0-----:R-:W-:-:S03]  /*4bdb0*/  IADD3 R6, P0, R5, UR25, RZ ;  /* 0x0000001905067c10 */ /* 0x001fc6000ff1e0ff */
[----:B------:R-:W-:Y:S01]  /*4bdc0*/  STL [R1+0x1278], RZ ;  /* 0x001278ff01007387 */ /* 0x000fe20000100800 */
[----:B-1----:R-:W-:-:S03]  /*4bdd0*/  IADD3 R0, P1, R4, UR25, RZ ;  /* 0x0000001904007c10 */ /* 0x002fc6000ff3e0ff */
[----:B------:R-:W-:Y:S04]  /*4bde0*/  STL [R1+0x127c], RZ ;  /* 0x00127cff01007387 */ /* 0x000fe80000100800 */
[----:B------:R-:W-:Y:S04]  /*4bdf0*/  STL [R1+0x1260], RZ ;  /* 0x001260ff01007387 */ /* 0x000fe80000100800 */
[----:B------:R-:W-:Y:S04]  /*4be00*/  STL [R1+0x1264], RZ ;  /* 0x001264ff01007387 */ /* 0x000fe80000100800 */
[----:B------:R-:W-:Y:S01]  /*4be10*/  STL [R1+0x1268], RZ ;  /* 0x001268ff01007387 */ /* 0x000fe20000100800 */
[----:B------:R-:W-:-:S03]  /*4be20*/  UIMAD UR26, UR5, 0x3e, URZ ;  /* 0x0000003e051a78a4 */ /* 0x000fc6000f8e023f */
[----:B------:R-:W-:Y:S04]  /*4be30*/  STL [R1+0x126c], RZ ;  /* 0x00126cff01007387 */ /* 0x000fe80000100800 */
[----:B------:R-:W-:Y:S04]  /*4be40*/  STL [R1+0x1250], RZ ;  /* 0x001250ff01007387 */ /* 0x000fe80000100800 */
[----:B------:R0:W-:Y:S04]  /*4be50*/  STL [R1+0x20e0], R6 ;  /* 0x0020e00601007387 */ /* 0x0001e80000100800 */
[----:B------:R-:W-:Y:S04]  /*4be60*/  STL [R1+0x1254], RZ ;  /* 0x001254ff01007387 */ /* 0x000fe80000100800 */
[----:B------:R1:W-:Y:S01]  /*4be70*/  STL [R1+0x20e8], R0 ;  /* 0x0020e80001007387 */ /* 0x0003e20000100800 */
[----:B0-----:R-:W-:Y:S01]  /*4be80*/  IADD3.X R6, R3, UR24, RZ, P0, !PT ;  /* 0x0000001803067c10 */ /* 0x001fe200087fe4ff */
[----:B------:R-:W-:-:S04]  /*4be90*/  USHF.R.S32.HI UR25, URZ, 0x1f, UR26 ;  /* 0x0000001f3f197899 */ /* 0x000fc8000801141a */
[----:B------:R0:W-:Y:S01]  /*4bea0*/  STL [R1+0x20dc], R6 ;  /* 0x0020dc0601007387 */ /* 0x0001e20000100800 */
[----:B-1----:R-:W-:-:S05]  /*4beb0*/  IADD3.X R0, R2, UR24, RZ, P1, !PT ;  /* 0x0000001802007c10 */ /* 0x002fca0008ffe4ff */
[----:B------:R1:W-:Y:S01]  /*4bec0*/  STL [R1+0x20e4], R0 ;  /* 0x0020e40001007387 */ /* 0x0003e20000100800 */
[----:B0-----:R-:W-:Y:S01]  /*4bed0*/  IADD3 R6, P0, R5, UR26, RZ ;  /* 0x0000001a05067c10 */ /* 0x001fe2000ff1e0ff */
[----:B------:R-:W-:-:S04]  /*4bee0*/  UIMAD UR27, UR5, 0x3d, URZ ;  /* 0x0000003d051b78a4 */ /* 0x000fc8000f8e023f */
[----:B------:R0:W-:Y:S01]  /*4bef0*/  STL [R1+0x20f0], R6 ;  /* 0x0020f00601007387 */ /* 0x0001e20000100800 */
[----:B-1----:R-:W-:-:S03]  /*4bf00*/  IADD3 R0, P1, R4, UR26, RZ ;  /* 0x0000001a04007c10 */ /* 0x002fc6000ff3e0ff */
        /* <DEDUP_REMOVED lines=316> */
[----:B------:R-:W-:-:S04]  /*4d2d0*/  USHF.L.U32 UR53, UR5, 0x5, URZ ;  /* 0x0000000505357899 */ /* 0x000fc8000800063f */
        /* <DEDUP_REMOVED lines=37> */
[----:B0-----:R-:W-:Y:S02]  /*4d530*/  IADD3.X R6, R3, UR56, RZ, P0, !PT ;  /* 0x0000003803067c10 */ /* 0x001fe400087fe4ff */
[----:B-1----:R-:W-:-:S03]  /*4d540*/  IADD3.X R0, R2, UR56, RZ, P1, !PT ;  /* 0x0000003802007c10 */ /* 0x002fc60008ffe4ff */
[----:B------:R0:W-:Y:S04]  /*4d550*/  STL [R1+0x22ec], R6 ;  /* 0x0022ec0601007387 */ /* 0x0001e80000100800 */
[----:B------:R1:W-:Y:S01]  /*4d560*/  STL [R1+0x22f4], R0 ;  /* 0x0022f40001007387 */ /* 0x0003e20000100800 */
[----:B0-----:R-:W-:Y:S02]  /*4d570*/  IADD3 R6, P0, R5, UR59, RZ ;  /* 0x0000003b05067c10 */ /* 0x001fe4000ff1e0ff */
[----:B-1----:R-:W-:-:S05]  /*4d580*/  IADD3 R0, P1, R4, UR59, RZ ;  /* 0x0000003b04007c10 */ /* 0x002fca000ff3e0ff */
[----:B------:R0:W-:Y:S04]  /*4d590*/  STL [R1+0x2308], R0 ;  /* 0x0023080001007387 */ /* 0x0001e80000100800 */
[----:B------:R-:W-:Y:S01]  /*4d5a0*/  STL [R1+0x2300], R6 ;  /* 0x0023000601007387 */ /* 0x000fe20000100800 */
[----:B------:R-:W-:Y:S02]  /*4d5b0*/  UIMAD UR6, UR5, 0x1c, URZ ;  /* 0x0000001c050678a4 */ /* 0x000fe4000f8e023f */
[----:B------:R-:W-:Y:S02]  /*4d5c0*/  UIMAD UR7, UR5, 0x1b, URZ ;  /* 0x0000001b050778a4 */ /* 0x000fe4000f8e023f */
[----:B------:R-:W-:Y:S02]  /*4d5d0*/  UIMAD UR8, UR5, 0x1a, URZ ;  /* 0x0000001a050878a4 */ /* 0x000fe4000f8e023f */
[----:B------:R-:W-:-:S02]  /*4d5e0*/  UIMAD UR9, UR5, 0x19, URZ ;  /* 0x00000019050978a4 */ /* 0x000fc4000f8e023f */
[----:B------:R-:W-:Y:S02]  /*4d5f0*/  UIMAD UR10, UR5, 0x18, URZ ;  /* 0x00000018050a78a4 */ /* 0x000fe4000f8e023f */
[----:B------:R-:W-:Y:S02]  /*4d600*/  UIMAD UR11, UR5, 0x17, URZ ;  /* 0x00000017050b78a4 */ /* 0x000fe4000f8e023f */
[----:B------:R-:W-:Y:S02]  /*4d610*/  UIMAD UR12, UR5, 0x16, URZ ;  /* 0x00000016050c78a4 */ /* 0x000fe4000f8e023f */
[----:B------:R-:W-:Y:S02]  /*4d620*/  UIMAD UR13, UR5, 0x15, URZ ;  /* 0x00000015050d78a4 */ /* 0x000fe4000f8e023f */
[----:B------:R-:W-:Y:S02]  /*4d630*/  UIMAD UR14, UR5, 0x14, URZ ;  /* 0x00000014050e78a4 */ /* 0x000fe4000f8e023f */
[----:B------:R-:W-:-:S02]  /*4d640*/  UIMAD UR15, UR5, 0x13, URZ ;  /* 0x00000013050f78a4 */ /* 0x000fc4000f8e023f */
[----:B------:R-:W-:Y:S02]  /*4d650*/  UIMAD UR16, UR5, 0x12, URZ ;  /* 0x00000012051078a4 */ /* 0x000fe4000f8e023f */
[----:B------:R-:W-:Y:S02]  /*4d660*/  UIMAD UR17, UR5, 0x11, URZ ;  /* 0x00000011051178a4 */ /* 0x000fe4000f8e023f */
[----:B------:R-:W-:Y:S02]  /*4d670*/  USHF.L.U32 UR18, UR5, 0x4, URZ ;  /* 0x0000000405127899 */ /* 0x000fe4000800063f */
[----:B------:R-:W-:Y:S02]  /*4d680*/  UIMAD UR19, UR5, 0xf, URZ ;  /* 0x0000000f051378a4 */ /* 0x000fe4000f8e023f */
[----:B------:R-:W-:Y:S02]  /*4d690*/  UIMAD UR20, UR5, 0xe, URZ ;  /* 0x0000000e051478a4 */ /* 0x000fe4000f8e023f */
[----:B------:R-:W-:-:S02]  /*4d6a0*/  UIMAD UR21, UR5, 0xd, URZ ;  /* 0x0000000d051578a4 */ /* 0x000fc4000f8e023f */
[----:B------:R-:W-:Y:S02]  /*4d6b0*/  UIMAD UR22, UR5, 0xc, URZ ;  /* 0x0000000c051678a4 */ /* 0x000fe4000f8e023f */
[----:B------:R-:W-:Y:S02]  /*4d6c0*/  UIMAD UR23, UR5, 0xb, URZ ;  /* 0x0000000b051778a4 */ /* 0x000fe4000f8e023f */
[----:B------:R-:W-:Y:S02]  /*4d6d0*/  UIMAD UR24, UR5, 0xa, URZ ;  /* 0x0000000a051878a4 */ /* 0x000fe4000f8e023f */
[----:B------:R-:W-:Y:S02]  /*4d6e0*/  UIMAD UR25, UR5, 0x9, URZ ;  /* 0x00000009051978a4 */ /* 0x000fe4000f8e023f */
[----:B------:R-:W-:Y:S02]  /*4d6f0*/  USHF.L.U32 UR26, UR5, 0x3, URZ ;  /* 0x00000003051a7899 */ /* 0x000fe4000800063f */
[----:B------:R-:W-:-:S02]  /*4d700*/  UIMAD UR27, UR5, 0x7, URZ ;  /* 0x00000007051b78a4 */ /* 0x000fc4000f8e023f */
[----:B------:R-:W-:Y:S02]  /*4d710*/  UIMAD UR28, UR5, 0x6, URZ ;  /* 0x00000006051c78a4 */ /* 0x000fe4000f8e023f */
[----:B------:R-:W-:Y:S02]  /*4d720*/  UIMAD UR29, UR5, 0x5, URZ ;  /* 0x00000005051d78a4 */ /* 0x000fe4000f8e023f */
[----:B------:R-:W-:Y:S02]  /*4d730*/  USHF.L.U32 UR30, UR5, 0x2, URZ ;  /* 0x00000002051e7899 */ /* 0x000fe4000800063f */
[----:B------:R-:W-:Y:S02]  /*4d740*/  UIMAD UR31, UR5, 0x3, URZ ;  /* 0x00000003051f78a4 */ /* 0x000fe4000f8e023f */
[----:B------:R-:W-:Y:S02]  /*4d750*/  USHF.L.U32 UR32, UR5, 0x1, URZ ;  /* 0x0000000105207899 */ /* 0x000fe4000800063f */
[----:B------:R-:W-:-:S02]  /*4d760*/  USHF.R.S32.HI UR33, URZ, 0x1f, UR5 ;  /* 0x0000001f3f217899 */ /* 0x000fc40008011405 */
[----:B------:R-:W-:Y:S02]  /*4d770*/  USHF.L.U32 UR34, UR5, 0x6, URZ ;  /* 0x0000000605227899 */ /* 0x000fe4000800063f */
[----:B------:R-:W-:Y:S02]  /*4d780*/  USHF.R.S32.HI UR58, URZ, 0x1f, UR59 ;  /* 0x0000001f3f3a7899 */ /* 0x000fe4000801143b */
[----:B------:R-:W-:Y:S02]  /*4d790*/  USHF.R.S32.HI UR35, URZ, 0x1f, UR6 ;  /* 0x0000001f3f237899 */ /* 0x000fe40008011406 */
[----:B------:R-:W-:Y:S02]  /*4d7a0*/  USHF.R.S32.HI UR36, URZ, 0x1f, UR7 ;  /* 0x0000001f3f247899 */ /* 0x000fe40008011407 */
[----:B------:R-:W-:Y:S02]  /*4d7b0*/  USHF.R.S32.HI UR37, URZ, 0x1f, UR8 ;  /* 0x0000001f3f257899 */ /* 0x000fe40008011408 */
[----:B------:R-:W-:-:S02]  /*4d7c0*/  USHF.R.S32.HI UR38, URZ, 0x1f, UR9 ;  /* 0x0000001f3f267899 */ /* 0x000fc40008011409 */
[----:B------:R-:W-:Y:S02]  /*4d7d0*/  USHF.R.S32.HI UR39, URZ, 0x1f, UR10 ;  /* 0x0000001f3f277899 */ /* 0x000fe4000801140a */
        /* <DEDUP_REMOVED lines=17> */
[----:B------:R-:W-:Y:S01]  /*4d8f0*/  USHF.R.S32.HI UR56, URZ, 0x1f, UR28 ;  /* 0x0000001f3f387899 */ /* 0x000fe2000801141c */
[----:B0-----:R-:W-:Y:S01]  /*4d900*/  IADD3.X R0, R3, UR58, RZ, P0, !PT ;  /* 0x0000003a03007c10 */ /* 0x001fe200087fe4ff */
[----:B------:R-:W0:Y:S01]  /*4d910*/  LDC R60, c[0x0][0x230] ;  /* 0x00008c00ff3c7b82 */ /* 0x000e220000000800 */
[----:B------:R-:W-:-:S03]  /*4d920*/  USHF.R.S32.HI UR59, URZ, 0x1f, UR29 ;  /* 0x0000001f3f3b7899 */ /* 0x000fc6000801141d */
[----:B------:R1:W-:Y:S04]  /*4d930*/  STL [R1+0x22fc], R0 ;  /* 0x0022fc0001007387 */ /* 0x0003e80000100800 */
[----:B------:R-:W2:Y:S01]  /*4d940*/  LDC R59, c[0x0][0x23c] ;  /* 0x00008f00ff3b7b82 */ /* 0x000ea20000000800 */
[----:B-1----:R-:W-:Y:S01]  /*4d950*/  IADD3.X R0, R2, UR58, RZ, P1, !PT ;  /* 0x0000003a02007c10 */ /* 0x002fe20008ffe4ff */
[----:B------:R-:W-:Y:S01]  /*4d960*/  USHF.R.S32.HI UR58, URZ, 0x1f, UR30 ;  /* 0x0000001f3f3a7899 */ /* 0x000fe2000801141e */
[----:B------:R-:W-:-:S03]  /*4d970*/  IADD3 R6, P1, R4, UR6, RZ ;  /* 0x0000000604067c10 */ /* 0x000fc6000ff3e0ff */
[----:B------:R1:W-:Y:S01]  /*4d980*/  STL [R1+0x2304], R0 ;  /* 0x0023040001007387 */ /* 0x0003e20000100800 */
[----:B0-----:R-:W-:Y:S01]  /*4d990*/  VIADD R60, R60, 0x3f ;  /* 0x0000003f3c3c7836 */ /* 0x001fe20000000000 */
[----:B-1----:R-:W-:Y:S01]  /*4d9a0*/  IADD3 R0, P0, R5, UR6, RZ ;  /* 0x0000000605007c10 */ /* 0x002fe2000ff1e0ff */
[----:B------:R-:W-:-:S03]  /*4d9b0*/  USHF.R.S32.HI UR6, URZ, 0x1f, UR31 ;  /* 0x0000001f3f067899 */ /* 0x000fc6000801141f */
[----:B------:R-:W-:Y:S02]  /*4d9c0*/  SHF.R.S32.HI R61, RZ, 0x1f, R60 ;  /* 0x0000001fff3d7819 */ /* 0x000fe4000001143c */
[----:B------:R-:W-:Y:S01]  /*4d9d0*/  IADD3.X R7, R3, UR35, RZ, P0, !PT ;  /* 0x0000002303077c10 */ /* 0x000fe200087fe4ff */
[----:B------:R2:W-:Y:S01]  /*4d9e0*/  STL [R1+0x2310], R0 ;  /* 0x0023100001007387 */ /* 0x0005e20000100800 */
[----:B------:R-:W-:-:S03]  /*4d9f0*/  LEA.HI R61, R61, R60, RZ, 0x6 ;  /* 0x0000003c3d3d7211 */ /* 0x000fc600078f30ff */
[----:B------:R0:W-:Y:S01]  /*4da00*/  STL [R1+0x2318], R6 ;  /* 0x0023180601007387 */ /* 0x0001e20000100800 */
[----:B------:R-:W-:-:S03]  /*4da10*/  SHF.R.S32.HI R8, RZ, 0x6, R61 ;  /* 0x00000006ff087819 */ /* 0x000fc6000001143d */
[----:B------:R1:W-:Y:S01]  /*4da20*/  STL [R1+0x230c], R7 ;  /* 0x00230c0701007387 */ /* 0x0003e20000100800 */
[----:B--2---:R-:W-:Y:S01]  /*4da30*/  IMAD.SHL.U32 R0, R59, 0x40, RZ ;  /* 0x000000403b007824 */ /* 0x004fe200078e00ff */
[----:B0-----:R-:W-:Y:S01]  /*4da40*/  IADD3.X R6, R2, UR35, RZ, P1, !PT ;  /* 0x0000002302067c10 */ /* 0x001fe20008ffe4ff */
[----:B------:R-:W-:Y:S01]  /*4da50*/  USHF.R.S32.HI UR35, URZ, 0x1f, UR32 ;  /* 0x0000001f3f237899 */ /* 0x000fe20008011420 */
[----:B-1----:R-:W-:-:S03]  /*4da60*/  IADD3 R7, P0, R5, UR7, RZ ;  /* 0x0000000705077c10 */ /* 0x002fc6000ff1e0ff */
[----:B------:R0:W-:Y:S04]  /*4da70*/  STL [R1+0x2314], R6 ;  /* 0x0023140601007387 */ /* 0x0001e80000100800 */
[----:B------:R1:W-:Y:S01]  /*4da80*/  STL [R1+0x2320], R7 ;  /* 0x0023200701007387 */ /* 0x0003e20000100800 */
[----:B0-----:R-:W-:Y:S01]  /*4da90*/  IADD3 R6, P1, R4, UR7, RZ ;  /* 0x0000000704067c10 */ /* 0x001fe2000ff3e0ff */
[----:B------:R-:W-:-:S04]  /*4daa0*/  USHF.R.S32.HI UR7, URZ, 0x1f, UR34 ;  /* 0x0000001f3f077899 */ /* 0x000fc80008011422 */
[----:B------:R0:W-:Y:S04]  /*4dab0*/  STL [R1+0x2328], R6 ;  /* 0x0023280601007387 */ /* 0x0001e80000100800 */
[----:B------:R-:W-:Y:S01]  /*4dac0*/  STL [R1+0x87c], RZ ;  /* 0x00087cff01007387 */ /* 0x000fe20000100800 */
[----:B------:R-:W-:-:S03]  /*4dad0*/  SHF.R.S32.HI R0, RZ, 0x1f, R0 ;  /* 0x0000001fff007819 */ /* 0x000fc60000011400 */
        /* <DEDUP_REMOVED lines=41> */
[----:B------:R-:W2:Y:S03]  /*4dd70*/  S2R R60, SR_TID.X ;  /* 0x00000000003c7919 */ /* 0x000ea60000002100 */
        /* <DEDUP_REMOVED lines=8> */
[----:B--2---:R-:W-:-:S02]  /*4de00*/  LOP3.LUT R61, R60, 0x3, RZ, 0xc0, !PT ;  /* 0x000000033c3d7812 */ /* 0x004fc400078ec0ff */
[----:B------:R-:W-:Y:S01]  /*4de10*/  SHF.R.U32.HI R60, RZ, 0x2, R60 ;  /* 0x00000002ff3c7819 */ /* 0x000fe2000001163c */
[----:B------:R-:W-:Y:S02]  /*4de20*/  STL [R1+0x284], RZ ;  /* 0x000284ff01007387 */ /* 0x000fe40000100800 */
[----:B------:R-:W-:Y:S01]  /*4de30*/  IMAD R61, R61, 0x110, RZ ;  /* 0x000001103d3d7824 */ /* 0x000fe200078e02ff */
[----:B------:R-:W-:Y:S01]  /*4de40*/  SGXT.U32 R60, R60, 0x3 ;  /* 0x000000033c3c781a */ /* 0x000fe20000000000 */
[----:B------:R-:W-:Y:S03]  /*4de50*/  STL [R1+0x288], RZ ;  /* 0x000288ff01007387 */ /* 0x000fe60000100800 */
[----:B------:R-:W-:Y:S01]  /*4de60*/  LOP3.LUT R61, R61, R60, RZ, 0xfc, !PT ;  /* 0x0000003c3d3d7212 */ /* 0x000fe200078efcff */
[----:B------:R-:W-:Y:S03]  /*4de70*/  STL [R1+0x28c], RZ ;  /* 0x00028cff01007387 */ /* 0x000fe60000100800 */
[C---:B------:R-:W-:Y:S01]  /*4de80*/  LOP3.LUT R8, R61.reuse, 0x10, RZ, 0x3c, !PT ;  /* 0x000000103d087812 */ /* 0x040fe200078e3cff */
[----:B------:R-:W-:Y:S01]  /*4de90*/  STL [R1+0x260], RZ ;  /* 0x000260ff01007387 */ /* 0x000fe20000100800 */
[----:B-1----:R-:W-:-:S02]  /*4dea0*/  LOP3.LUT R7, R61, 0x20, RZ, 0x3c, !PT ;  /* 0x000000203d077812 */ /* 0x002fc400078e3cff */
[----:B------:R-:W-:Y:S01]  /*4deb0*/  IADD3 R8, P2, R5, UR8, RZ ;  /* 0x0000000805087c10 */ /* 0x000fe2000ff5e0ff */
[----:B------:R-:W-:Y:S01]  /*4dec0*/  STL [R1+0x264], RZ ;  /* 0x000264ff01007387 */ /* 0x000fe20000100800 */
[----:B0-----:R-:W-:Y:S02]  /*4ded0*/  LOP3.LUT R6, R61, 0x30, RZ, 0x3c, !PT ;  /* 0x000000303d067812 */ /* 0x001fe400078e3cff */
[----:B------:R-:W-:Y:S01]  /*4dee0*/  IADD3 R7, P3, R4, UR8, RZ ;  /* 0x0000000804077c10 */ /* 0x000fe2000ff7e0ff */
[----:B------:R-:W-:Y:S01]  /*4def0*/  STL [R1+0x268], RZ ;  /* 0x000268ff01007387 */ /* 0x000fe20000100800 */
[----:B------:R-:W-:-:S03]  /*4df00*/  IADD3 R6, P4, R5, UR9, RZ ;  /* 0x0000000905067c10 */ /* 0x000fc6000ff9e0ff */
        /* <DEDUP_REMOVED lines=37> */
[----:B------:R0:W-:Y:S04]  /*4e160*/  STL [R1+0x2330], R8 ;  /* 0x0023300801007387 */ /* 0x0001e80000100800 */
[----:B------:R1:W-:Y:S04]  /*4e170*/  STL [R1+0x2338], R7 ;  /* 0x0023380701007387 */ /* 0x0003e80000100800 */
[----:B------:R2:W-:Y:S01]  /*4e180*/  STL [R1+0x2340], R6 ;  /* 0x0023400601007387 */ /* 0x0005e20000100800 */
[----:B0-----:R-:W-:-:S02]  /*4e190*/  IADD3 R8, P5, R4, UR9, RZ ;  /* 0x0000000904087c10 */ /* 0x001fc4000ffbe0ff */
[----:B-1----:R-:W-:-:S03]  /*4e1a0*/  IADD3.X R7, R3, UR36, RZ, P0, !PT ;  /* 0x0000002403077c10 */ /* 0x002fc600087fe4ff */
[----:B------:R0:W-:Y:S01]  /*4e1b0*/  STL [R1+0x2348], R8 ;  /* 0x0023480801007387 */ /* 0x0001e20000100800 */
[----:B--2---:R-:W-:-:S03]  /*4e1c0*/  IADD3 R6, P0, R5, UR10, RZ ;  /* 0x0000000a05067c10 */ /* 0x004fc6000ff1e0ff */
[----:B------:R1:W-:Y:S04]  /*4e1d0*/  STL [R1+0x231c], R7 ;  /* 0x00231c0701007387 */ /* 0x0003e80000100800 */
[----:B------:R2:W-:Y:S01]  /*4e1e0*/  STL [R1+0x2350], R6 ;  /* 0x0023500601007387 */ /* 0x0005e20000100800 */
[----:B0-----:R-:W-:Y:S02]  /*4e1f0*/  IADD3.X R8, R2, UR36, RZ, P1, !PT ;  /* 0x0000002402087c10 */ /* 0x001fe40008ffe4ff */
[----:B-1----:R-:W-:-:S03]  /*4e200*/  IADD3 R7, P1, R4, UR10, RZ ;  /* 0x0000000a04077c10 */ /* 0x002fc6000ff3e0ff */
[----:B------:R0:W-:Y:S01]  /*4e210*/  STL [R1+0x2324], R8 ;  /* 0x0023240801007387 */ /* 0x0001e20000100800 */
[----:B--2---:R-:W-:-:S03]  /*4e220*/  IADD3.X R6, R3, UR37, RZ, P2, !PT ;  /* 0x0000002503067c10 */ /* 0x004fc600097fe4ff */
[----:B------:R1:W-:Y:S04]  /*4e230*/  STL [R1+0x2358], R7 ;  /* 0x0023580701007387 */ /* 0x0003e80000100800 */
[----:B------:R2:W-:Y:S01]  /*4e240*/  STL [R1+0x232c], R6 ;  /* 0x00232c0601007387 */ /* 0x0005e20000100800 */
[----:B0-----:R-:W-:Y:S02]  /*4e250*/  IADD3 R8, P2, R5, UR11, RZ ;  /* 0x0000000b05087c10 */ /* 0x001fe4000ff5e0ff */
        /* <DEDUP_REMOVED lines=175> */
[----:B------:R-:W-:Y:S01]  /*4ed50*/  STL [R1+0x248c], R8 ;  /* 0x00248c0801007387 */ /* 0x000fe20000100800 */
[----:B--2---:R-:W-:-:S03]  /*4ed60*/  IADD3.X R6, R2, UR58, RZ, P5, !PT ;  /* 0x0000003a02067c10 */ /* 0x004fc6000affe4ff */
[----:B------:R-:W-:Y:S01]  /*4ed70*/  STL [R1+0x24c0], R7 ;  /* 0x0024c00701007387 */ /* 0x000fe20000100800 */
[----:B------:R-:W-:Y:S02]  /*4ed80*/  IADD3 R5, P5, R4, UR5, RZ ;  /* 0x0000000504057c10 */ /* 0x000fe4000ffbe0ff */
[----:B------:R-:W-:Y:S01]  /*4ed90*/  IADD3.X R4, R3, UR6, RZ, P0, !PT ;  /* 0x0000000603047c10 */ /* 0x000fe200087fe4ff */
[----:B------:R0:W-:Y:S04]  /*4eda0*/  STL [R1+0x2494], R6 ;  /* 0x0024940601007387 */ /* 0x0001e80000100800 */
[----:B------:R1:W-:Y:S04]  /*4edb0*/  STL [R1+0x24c8], R5 ;  /* 0x0024c80501007387 */ /* 0x0003e80000100800 */
[----:B------:R2:W-:Y:S01]  /*4edc0*/  STL [R1+0x249c], R4 ;  /* 0x00249c0401007387 */ /* 0x0005e20000100800 */
[----:B0-----:R-:W-:-:S02]  /*4edd0*/  IADD3.X R6, R2, UR6, RZ, P1, !PT ;  /* 0x0000000602067c10 */ /* 0x001fc40008ffe4ff */
[----:B-1----:R-:W-:-:S03]  /*4ede0*/  IADD3.X R5, R3, UR35, RZ, P2, !PT ;  /* 0x0000002303057c10 */ /* 0x002fc600097fe4ff */
[----:B------:R0:W-:Y:S01]  /*4edf0*/  STL [R1+0x24a4], R6 ;  /* 0x0024a40601007387 */ /* 0x0001e20000100800 */
[----:B------:R-:W-:Y:S02]  /*4ee00*/  IADD3.X R3, R3, UR33, RZ, P4, !PT ;  /* 0x0000002103037c10 */ /* 0x000fe4000a7fe4ff */
[C---:B--2---:R-:W-:Y:S01]  /*4ee10*/  IADD3.X R4, R2.reuse, UR35, RZ, P3, !PT ;  /* 0x0000002302047c10 */ /* 0x044fe20009ffe4ff */
[----:B------:R0:W-:Y:S01]  /*4ee20*/  STL [R1+0x24ac], R5 ;  /* 0x0024ac0501007387 */ /* 0x0001e20000100800 */
[----:B------:R-:W-:-:S03]  /*4ee30*/  IADD3.X R2, R2, UR33, RZ, P5, !PT ;  /* 0x0000002102027c10 */ /* 0x000fc6000affe4ff */
[----:B------:R0:W-:Y:S04]  /*4ee40*/  STL [R1+0x24b4], R4 ;  /* 0x0024b40401007387 */ /* 0x0001e80000100800 */
[----:B------:R0:W-:Y:S04]  /*4ee50*/  STL [R1+0x24c4], R2 ;  /* 0x0024c40201007387 */ /* 0x0001e80000100800 */
[----:B------:R0:W-:Y:S02]  /*4ee60*/  STL [R1+0x24bc], R3 ;  /* 0x0024bc0301007387 */ /* 0x0001e40000100800 */
.L_x_1:
[----:B0-----:R-:W2:Y:S01]  /*4ee70*/  LDL R5, [R1+0x1fe0] ;  /* 0x001fe00001057983 */ /* 0x001ea20000100800 */
[----:B------:R-:W0:Y:S03]  /*4ee80*/  LDC R2, c[0x0][0x230] ;  /* 0x00008c00ff027b82 */ /* 0x000e260000000800 */
[----:B--2---:R1:W-:Y:S04]  /*4ee90*/  STL [R1+0x5674], R5 ;  /* 0x0056740501007387 */ /* 0x0043e80000100800 */
[----:B------:R-:W2:Y:S04]  /*4eea0*/  LDL R4, [R1+0x1fe8] ;  /* 0x001fe80001047983 */ /* 0x000ea80000100800 */
[----:B-1----:R-:W0:Y:S04]  /*4eeb0*/  LDL R5, [R1+0x2090] ;  /* 0x0020900001057983 */ /* 0x002e280000100800 */
[----:B------:R-:W-:Y:S04]  /*4eec0*/  STL [R1+0x5658], R24 ;  /* 0x0056581801007387 */ /* 0x000fe80000100800 */
[----:B------:R-:W-:Y:S04]  /*4eed0*/  STL [R1+0x5660], R24 ;  /* 0x0056601801007387 */ /* 0x000fe80000100800 */
[----:B------:R-:W-:Y:S04]  /*4eee0*/  STL [R1+0x5668], R24 ;  /* 0x0056681801007387 */ /* 0x000fe80000100800 */
[----:B------:R1:W-:Y:S04]  /*4eef0*/  STL [R1+0x5670], R24 ;  /* 0x0056701801007387 */ /* 0x0003e80000100800 */
[----:B------:R-:W-:Y:S04]  /*4ef00*/  STL [R1+0x5654], R23 ;  /* 0x0056541701007387 */ /* 0x000fe80000100800 */
        /* <DEDUP_REMOVED lines=58> */
[----:B------:R-:W-:Y:S01]  /*4f2b0*/  STL [R1+0x551c], R0 ;  /* 0x00551c0001007387 */ /* 0x000fe20000100800 */
[----:B0-----:R-:W-:-:S03]  /*4f2c0*/  IMAD R2, R5, -0x40, R2 ;  /* 0xffffffc005027824 */ /* 0x001fc600078e0202 */
[----:B------:R-:W2:Y:S02]  /*4f2d0*/  LDL.LU R5, [R1+0x5674] ;  /* 0x0056740001057983 */ /* 0x000ea40000300800 */
[----:B------:R-:W-:Y:S02]  /*4f2e0*/  ISETP.GT.AND P0, PT, R2, RZ, PT ;  /* 0x000000ff0200720c */ /* 0x000fe40003f04270 */
[----:B-1----:R-:W-:-:S11]  /*4f2f0*/  PRMT R24, RZ, 0x7610, R24 ;  /* 0x00007610ff187816 */ /* 0x002fd60000000018 */
[----:B--2---:R-:W2:Y:S04]  /*4f300*/  @P0 LDG.E.U8 R24, desc[UR46][R4.64] ;  /* 0x0000002e04180981 */ /* 0x004ea8000c1e1100 */
[----:B--2---:R0:W-:Y:S04]  /*4f310*/  STL [R1+0x118], R24 ;  /* 0x0001181801007387 */ /* 0x0041e80000100800 */
[----:B0-----:R-:W2:Y:S04]  /*4f320*/  LDL.LU R24, [R1+0x5670] ;  /* 0x0056700001187983 */ /* 0x001ea80000300800 */
[----:B------:R-:W3:Y:S04]  /*4f330*/  LDL R4, [R1+0x1fe4] ;  /* 0x001fe40001047983 */ /* 0x000ee80000100800 */
[----:B------:R-:W3:Y:S01]  /*4f340*/  LDL R5, [R1+0x1fec] ;  /* 0x001fec0001057983 */ /* 0x000ee20000100800 */
[----:B------:R-:W-:-:S02]  /*4f350*/  PRMT R23, RZ, 0x7610, R23 ;  /* 0x00007610ff177816 */ /* 0x000fc40000000017 */
[----:B---3--:R-:W-:-:S04]  /*4f360*/  @P0 LOP3.LUT R5, R5, R4, RZ, 0x3c, !PT ;  /* 0x0000000405050212 */ /* 0x008fc800078e3cff */
[----:B------:R-:W-:-:S04]  /*4f370*/  @P0 LOP3.LUT R4, R5, R4, RZ, 0x3c, !PT ;  /* 0x0000000405040212 */ /* 0x000fc800078e3cff */
[----:B------:R-:W-:-:S05]  /*4f380*/  @P0 LOP3.LUT R5, R5, R4, RZ, 0x3c, !PT ;  /* 0x0000000405050212 */ /* 0x000fca00078e3cff */
[----:B------:R-:W3:Y:S01]  /*4f390*/  @P0 LDG.E.U8 R23, desc[UR46][R4.64] ;  /* 0x0000002e04170981 */ /* 0x000ee2000c1e1100 */
[----:B------:R-:W-:-:S03]  /*4f3a0*/  ISETP.GT.AND P1, PT, R2, 0x1, PT ;  /* 0x000000010200780c */ /* 0x000fc60003f24270 */
[----:B---3--:R0:W-:Y:S04]  /*4f3b0*/  STL [R1+0x114], R23 ;  /* 0x0001141701007387 */ /* 0x0081e80000100800 */
[----:B0-----:R-:W3:Y:S04]  /*4f3c0*/  LDL.LU R23, [R1+0x566c] ;  /* 0x00566c0001177983 */ /* 0x001ee80000300800 */
[----:B------:R-:W4:Y:S04]  /*4f3d0*/  LDL R4, [R1+0x24c4] ;  /* 0x0024c40001047983 */ /* 0x000f280000100800 */
[----:B------:R-:W4:Y:S01]  /*4f3e0*/  LDL R5, [R1+0x24c8] ;  /* 0x0024c80001057983 */ /* 0x000f220000100800 */
[----:B--2---:R-:W-:-:S02]  /*4f3f0*/  PRMT R24, RZ, 0x7610, R24 ;  /* 0x00007610ff187816 */ /* 0x004fc40000000018 */
[----:B----4-:R-:W-:-:S04]  /*4f400*/  @P1 LOP3.LUT R5, R5, R4, RZ, 0x3c, !PT ;  /* 0x0000000405051212 */ /* 0x010fc800078e3cff */
[----:B------:R-:W-:-:S04]  /*4f410*/  @P1 LOP3.LUT R4, R5, R4, RZ, 0x3c, !PT ;  /* 0x0000000405041212 */ /* 0x000fc800078e3cff */
[----:B------:R-:W-:-:S05]  /*4f420*/  @P1 LOP3.LUT R5, R5, R4, RZ, 0x3c, !PT ;  /* 0x0000000405051212 */ /* 0x000fca00078e3cff */
[----:B------:R-:W2:Y:S04]  /*4f430*/  @P1 LDG.E.U8 R24, desc[UR46][R4.64] ;  /* 0x0000002e04181981 */ /* 0x000ea8000c1e1100 */
[----:B--2---:R0:W-:Y:S04]  /*4f440*/  STL [R1+0x110], R24 ;  /* 0x0001101801007387 */ /* 0x0041e80000100800 */
[----:B0-----:R-:W2:Y:S04]  /*4f450*/  LDL.LU R24, [R1+0x5668] ;  /* 0x0056680001187983 */ /* 0x001ea80000300800 */
[----:B------:R-:W4:Y:S04]  /*4f460*/  LDL R4, [R1+0x24bc] ;  /* 0x0024bc0001047983 */ /* 0x000f280000100800 */
[----:B------:R-:W4:Y:S01]  /*4f470*/  LDL R5, [R1+0x24c0] ;  /* 0x0024c00001057983 */ /* 0x000f220000100800 */
[----:B---3--:R-:W-:-:S02]  /*4f480*/  PRMT R23, RZ, 0x7610, R23 ;  /* 0x00007610ff177816 */ /* 0x008fc40000000017 */
[----:B----4-:R-:W-:-:S04]  /*4f490*/  @P1 LOP3.LUT R5, R5, R4, RZ, 0x3c, !PT ;  /* 0x0000000405051212 */ /* 0x010fc800078e3cff */
        /* <DEDUP_REMOVED lines=46> */
[----:B------:R-:W-:-:S02]  /*4f780*/  PRMT R21, RZ, 0x7610, R21 ;  /* 0x00007610ff157816 */ /* 0x000fc40000000015 */
[----:B----4-:R-:W-:-:S04]  /*4f790*/  @P1 LOP3.LUT R5, R5, R4, RZ, 0x3c, !PT ;  /* 0x0000000405051212 */ /* 0x010fc800078e3cff */
[----:B------:R-:W-:-:S04]  /*4f7a0*/  @P1 LOP3.LUT R4, R5, R4, RZ, 0x3c, !PT ;  /* 0x0000000405041212 */ /* 0x000fc800078e3cff */
[----:B------:R-:W-:-:S05]  /*4f7b0*/  @P1 LOP3.LUT R5, R5, R4, RZ, 0x3c, !PT ;  /* 0x0000000405051212 */ /* 0x000fca00078e3cff */
[----:B------:R-:W4:Y:S04]  /*4f7c0*/  @P1 LDG.E.U8 R21, desc[UR46][R4.64] ;  /* 0x0000002e04151981 */ /* 0x000f28000c1e1100 */
[----:B----4-:R0:W-:Y:S04]  /*4f7d0*/  STL [R1+0xf8], R21 ;  /* 0x0000f81501007387 */ /* 0x0101e80000100800 */
[----:B0-----:R-:W4:Y:S04]  /*4f7e0*/  LDL.LU R21, [R1+0x5650] ;  /* 0x0056500001157983 */ /* 0x001f280000300800 */
[----:B------:R-:W5:Y:S04]  /*4f7f0*/  LDL R4, [R1+0x248c] ;  /* 0x00248c0001047983 */ /* 0x000f680000100800 */
[----:B------:R-:W5:Y:S01]  /*4f800*/  LDL R5, [R1+0x2490] ;  /* 0x0024900001057983 */ /* 0x000f620000100800 */
[----:B------:R-:W-:-:S02]  /*4f810*/  PRMT R20, RZ, 0x7610, R20 ;  /* 0x00007610ff147816 */ /* 0x000fc40000000014 */
[----:B-----5:R-:W-:-:S04]  /*4f820*/  @P1 LOP3.LUT R5, R5, R4, RZ, 0x3c, !PT ;  /* 0x0000000405051212 */ /* 0x020fc800078e3cff */
[----:B------:R-:W-:-:S04]  /*4f830*/  @P1 LOP3.LUT R4, R5, R4, RZ, 0x3c, !PT ;  /* 0x0000000405041212 */ /* 0x000fc800078e3cff */
[----:B------:R-:W-:-:S05]  /*4f840*/  @P1 LOP3.LUT R5, R5, R4, RZ, 0x3c, !PT ;  /* 0x0000000405051212 */ /* 0x000fca00078e3cff */
[----:B------:R-:W5:Y:S01]  /*4f850*/  @P1 LDG.E.U8 R20, desc[UR46][R4.64] ;  /* 0x0000002e04141981 */ /* 0x000f62000c1e1100 */
[----:B------:R-:W-:-:S03]  /*4f860*/  ISETP.GT.AND P2, PT, R2, 0x5, PT ;  /* 0x000000050200780c */ /* 0x000fc60003f44270 */
[----:B-----5:R0:W-:Y:S04]  /*4f870*/  STL [R1+0xf4], R20 ;  /* 0x0000f41401007387 */ /* 0x0201e80000100800 */
[----:B0-----:R-:W5:Y:S04]  /*4f880*/  LDL.LU R20, [R1+0x564c] ;  /* 0x00564c0001147983 */ /* 0x001f680000300800 */
[----:B------:R-:W2:Y:S04]  /*4f890*/  LDL R4, [R1+0x2484] ;  /* 0x0024840001047983 */ /* 0x000ea80000100800 */
[----:B------:R-:W2:Y:S01]  /*4f8a0*/  LDL R5, [R1+0x2488] ;  /* 0x0024880001057983 */ /* 0x000ea20000100800 */
[----:B------:R-:W-:-:S02]  /*4f8b0*/  PRMT R22, RZ, 0x7610, R22 ;  /* 0x00007610ff167816 */ /* 0x000fc40000000016 */
[----:B--2---:R-:W-:-:S04]  /*4f8c0*/  @P2 LOP3.LUT R5, R5, R4, RZ, 0x3c, !PT ;  /* 0x0000000405052212 */ /* 0x004fc800078e3cff */
[----:B------:R-:W-:-:S04]  /*4f8d0*/  @P2 LOP3.LUT R4, R5, R4, RZ, 0x3c, !PT ;  /* 0x0000000405042212 */ /* 0x000fc800078e3cff */
[----:B------:R-:W-:-:S05]  /*4f8e0*/  @P2 LOP3.LUT R5, R5, R4, RZ, 0x3c, !PT ;  /* 0x0000000405052212 */ /* 0x000fca00078e3cff */
[----:B------:R-:W2:Y:S04]  /*4f8f0*/  @P2 LDG.E.U8 R22, desc[UR46][R4.64] ;  /* 0x0000002e04162981 */ /* 0x000ea8000c1e1100 */
        /* <DEDUP_REMOVED lines=426> */
[----:B------:R0:W3:Y:S04]  /*513a0*/  @P0 LDG.E.U8 R24, desc[UR46][R4.64] ;  /* 0x0000002e04180981 */ /* 0x0000e8000c1e1100 */
[----:B------:R-:W0:Y:S04]  /*513b0*/  LDL R4, [R1+0x2314] ;  /* 0x0023140001047983 */ /* 0x000e280000100800 */
[----:B------:R-:W0:Y:S01]  /*513c0*/  LDL R5, [R1+0x2318] ;  /* 0x0023180001057983 */ /* 0x000e220000100800 */
[----:B------:R-:W-:Y:S02]  /*513d0*/  ISETP.GT.AND P1, PT, R2, 0x1c, PT ;  /* 0x0000001c0200780c */ /* 0x000fe40003f24270 */
[----:B------:R-:W-:-:S11]  /*513e0*/  PRMT R39, RZ, 0x7610, R39 ;  /* 0x00007610ff277816 */ /* 0x000fd60000000027 */
[----:B0-----:R-:W-:-:S04]  /*513f0*/  @P1 LOP3.LUT R5, R5, R4, RZ, 0x3c, !PT ;  /* 0x0000000405051212 */ /* 0x001fc800078e3cff */
[----:B------:R-:W-:-:S04]  /*51400*/  @P1 LOP3.LUT R4, R5, R4, RZ, 0x3c, !PT ;  /* 0x0000000405041212 */ /* 0x000fc800078e3cff */
[----:B------:R-:W-:-:S05]  /*51410*/  @P1 LOP3.LUT R5, R5, R4, RZ, 0x3c, !PT ;  /* 0x0000000405051212 */ /* 0x000fca00078e3cff */
[----:B------:R-:W4:Y:S04]  /*51420*/  @P1 LDG.E.U8 R39, desc[UR46][R4.64] ;  /* 0x0000002e04271981 */ /* 0x000f28000c1e1100 */
[----:B---3--:R0:W-:Y:S04]  /*51430*/  STL [R1+0x3c], R24 ;  /* 0x00003c1801007387 */ /* 0x0081e80000100800 */
[----:B0-----:R-:W3:Y:S04]  /*51440*/  LDL R24, [R1+0x22f8] ;  /* 0x0022f80001187983 */ /* 0x001ee80000100800 */
        /* <DEDUP_REMOVED lines=18> */
[----:B------:R0:W2:Y:S04]  /*51570*/  @P2 LDG.E.U8 R23, desc[UR46][R4.64] ;  /* 0x0000002e04172981 */ /* 0x0000a8000c1e1100 */
[----:B------:R-:W0:Y:S04]  /*51580*/  LDL R4, [R1+0x22fc] ;  /* 0x0022fc0001047983 */ /* 0x000e280000100800 */
[----:B------:R-:W0:Y:S01]  /*51590*/  LDL R5, [R1+0x2300] ;  /* 0x0023000001057983 */ /* 0x000e220000100800 */
[----:B------:R-:W-:Y:S02]  /*515a0*/  PRMT R43, RZ, 0x7610, R43 ;  /* 0x00007610ff2b7816 */ /* 0x000fe4000000002b */
[----:B0-----:R-:W-:-:S04]  /*515b0*/  @P2 LOP3.LUT R5, R5, R4, RZ, 0x3c, !PT ;  /* 0x0000000405052212 */ /* 0x001fc800078e3cff */
[----:B------:R-:W-:-:S04]  /*515c0*/  @P2 LOP3.LUT R4, R5, R4, RZ, 0x3c, !PT ;  /* 0x0000000405042212 */ /* 0x000fc800078e3cff */
[----:B------:R-:W-:-:S05]  /*515d0*/  @P2 LOP3.LUT R5, R5, R4, RZ, 0x3c, !PT ;  /* 0x0000000405052212 */ /* 0x000fca00078e3cff */
[----:B------:R-:W3:Y:S04]  /*515e0*/  @P2 LDG.E.U8 R43, desc[UR46][R4.64] ;  /* 0x0000002e042b2981 */ /* 0x000ee8000c1e1100 */
[----:B--2---:R0:W-:Y:S04]  /*515f0*/  STL [R1+0x30], R23 ;  /* 0x0000301701007387 */ /* 0x0041e80000100800 */
[----:B0-----:R-:W2:Y:S01]  /*51600*/  LDL R23, [R1+0x22e0] ;  /* 0x0022e00001177983 */ /* 0x001ea20000100800 */
[----:B------:R-:W-:-:S03]  /*51610*/  ISETP.GT.AND P0, PT, R2, 0x1e, PT ;  /* 0x0000001e0200780c */ /* 0x000fc60003f04270 */
[----:B---3--:R0:W-:Y:S04]  /*51620*/  STL [R1+0x2c], R43 ;  /* 0x00002c2b01007387 */ /* 0x0081e80000100800 */
[----:B0-----:R-:W3:Y:S04]  /*51630*/  LDL.LU R43, [R1+0x558c] ;  /* 0x00558c00012b7983 */ /* 0x001ee80000300800 */
[----:B------:R-:W4:Y:S01]  /*51640*/  LDL R5, [R1+0x22f4] ;  /* 0x0022f40001057983 */ /* 0x000f220000100800 */
[----:B------:R-:W-:Y:S01]  /*51650*/  PRMT R21, RZ, 0x7610, R21 ;  /* 0x00007610ff157816 */ /* 0x000fe20000000015 */
[----:B------:R-:W-:Y:S01]  /*51660*/  @P0 IMAD.MOV.U32 R4, RZ, RZ, R24 ;  /* 0x000000ffff040224 */ /* 0x000fe200078e0018 */
[----:B------:R-:W-:Y:S01]  /*51670*/  PRMT R45, RZ, 0x7610, R45 ;  /* 0x00007610ff2d7816 */ /* 0x000fe2000000002d */
[----:B------:R-:W5:Y:S04]  /*51680*/  LDL R24, [R1+0x22cc] ;  /* 0x0022cc0001187983 */ /* 0x000f680000100800 */
[----:B----4-:R0:W4:Y:S04]  /*51690*/  @P0 LDG.E.U8 R21, desc[UR46][R4.64] ;  /* 0x0000002e04150981 */ /* 0x010128000c1e1100 */
[----:B------:R-:W0:Y:S04]  /*516a0*/  LDL R4, [R1+0x22ec] ;  /* 0x0022ec0001047983 */ /* 0x000e280000100800 */
[----:B------:R-:W0:Y:S02]  /*516b0*/  LDL R5, [R1+0x22f0] ;  /* 0x0022f00001057983 */ /* 0x000e240000100800 */
[----:B0-----:R-:W-:-:S04]  /*516c0*/  @P0 LOP3.LUT R5, R5, R4, RZ, 0x3c, !PT ;  /* 0x0000000405050212 */ /* 0x001fc800078e3cff */
[----:B------:R-:W-:-:S04]  /*516d0*/  @P0 LOP3.LUT R4, R5, R4, RZ, 0x3c, !PT ;  /* 0x0000000405040212 */ /* 0x000fc800078e3cff */
[----:B------:R-:W-:-:S05]  /*516e0*/  @P0 LOP3.LUT R5, R5, R4, RZ, 0x3c, !PT ;  /* 0x0000000405050212 */ /* 0x000fca00078e3cff */
[----:B------:R-:W2:Y:S04]  /*516f0*/  @P0 LDG.E.U8 R45, desc[UR46][R4.64] ;  /* 0x0000002e042d0981 */ /* 0x000ea8000c1e1100 */
[----:B----4-:R0:W-:Y:S04]  /*51700*/  STL [R1+0x28], R21 ;  /* 0x0000281501007387 */ /* 0x0101e80000100800 */
[----:B0-----:R-:W4:Y:S04]  /*51710*/  LDL R21, [R1+0x22d0] ;  /* 0x0022d00001157983 */ /* 0x001f280000100800 */
[----:B--2---:R0:W-:Y:S04]  /*51720*/  STL [R1+0x24], R45 ;  /* 0x0000242d01007387 */ /* 0x0041e80000100800 */
[----:B0-----:R-:W2:Y:S04]  /*51730*/  LDL.LU R45, [R1+0x5588] ;  /* 0x00558800012d7983 */ /* 0x001ea80000300800 */
[----:B------:R-:W3:Y:S04]  /*51740*/  LDL R4, [R1+0x22e4] ;  /* 0x0022e40001047983 */ /* 0x000ee80000100800 */
[----:B------:R-:W3:Y:S01]  /*51750*/  LDL R5, [R1+0x22e8] ;  /* 0x0022e80001057983 */ /* 0x000ee20000100800 */
[----:B------:R-:W-:-:S02]  /*51760*/  ISETP.GT.AND P1, PT, R2, 0x1f, PT ;  /* 0x0000001f0200780c */ /* 0x000fc40003f24270 */
[----:B------:R-:W-:-:S11]  /*51770*/  PRMT R47, RZ, 0x7610, R47 ;  /* 0x00007610ff2f7816 */ /* 0x000fd6000000002f */
[----:B---3--:R-:W-:-:S04]  /*51780*/  @P1 LOP3.LUT R5, R5, R4, RZ, 0x3c, !PT ;  /* 0x0000000405051212 */ /* 0x008fc800078e3cff */
[----:B------:R-:W-:-:S04]  /*51790*/  @P1 LOP3.LUT R4, R5, R4, RZ, 0x3c, !PT ;  /* 0x0000000405041212 */ /* 0x000fc800078e3cff */
[----:B------:R-:W-:-:S05]  /*517a0*/  @P1 LOP3.LUT R5, R5, R4, RZ, 0x3c, !PT ;  /* 0x0000000405051212 */ /* 0x000fca00078e3cff */
[----:B------:R-:W3:Y:S01]  /*517b0*/  @P1 LDG.E.U8 R47, desc[UR46][R4.64] ;  /* 0x0000002e042f1981 */ /* 0x000ee2000c1e1100 */
[----:B------:R-:W-:-:S03]  /*517c0*/  PRMT R0, RZ, 0x7610, R0 ;  /* 0x00007610ff007816 */ /* 0x000fc60000000000 */
[----:B---3--:R0:W-:Y:S04]  /*517d0*/  STL [R1+0x20], R47 ;  /* 0x0000202f01007387 */ /* 0x0081e80000100800 */
[----:B0-----:R-:W3:Y:S04]  /*517e0*/  LDL.LU R47, [R1+0x5584] ;  /* 0x00558400012f7983 */ /* 0x001ee80000300800 */
[----:B------:R-:W5:Y:S01]  /*517f0*/  LDL R5, [R1+0x22dc] ;  /* 0x0022dc0001057983 */ /* 0x000f620000100800 */
[----:B------:R-:W-:Y:S01]  /*51800*/  @P1 IMAD.MOV.U32 R4, RZ, RZ, R23 ;  /* 0x000000ffff041224 */ /* 0x000fe200078e0017 */
[----:B------:R-:W-:-:S02]  /*51810*/  ISETP.GT.AND P2, PT, R2, 0x20, PT ;  /* 0x000000200200780c */ /* 0x000fc40003f44270 */
[----:B------:R-:W-:Y:S01]  /*51820*/  PRMT R49, RZ, 0x7610, R49 ;  /* 0x00007610ff317816 */ /* 0x000fe20000000031 */
[----:B------:R-:W2:Y:S04]  /*51830*/  LDL R23, [R1+0x22c0] ;  /* 0x0022c00001177983 */ /* 0x000ea80000100800 */
[----:B-----5:R0:W5:Y:S04]  /*51840*/  @P1 LDG.E.U8 R0, desc[UR46][R4.64] ;  /* 0x0000002e04001981 */ /* 0x020168000c1e1100 */
[----:B------:R-:W0:Y:S04]  /*51850*/  LDL R4, [R1+0x22d4] ;  /* 0x0022d40001047983 */ /* 0x000e280000100800 */
[----:B------:R-:W0:Y:S01]  /*51860*/  LDL R5, [R1+0x22d8] ;  /* 0x0022d80001057983 */ /* 0x000e220000100800 */
[----:B------:R-:W-:-:S02]  /*51870*/  PRMT R50, RZ, 0x7610, R50 ;  /* 0x00007610ff327816 */ /* 0x000fc40000000032 */
[----:B0-----:R-:W-:-:S04]  /*51880*/  @P2 LOP3.LUT R5, R5, R4, RZ, 0x3c, !PT ;  /* 0x0000000405052212 */ /* 0x001fc800078e3cff */
[----:B------:R-:W-:-:S04]  /*51890*/  @P2 LOP3.LUT R4, R5, R4, RZ, 0x3c, !PT ;  /* 0x0000000405042212 */ /* 0x000fc800078e3cff */
[----:B------:R-:W-:-:S05]  /*518a0*/  @P2 LOP3.LUT R5, R5, R4, RZ, 0x3c, !PT ;  /* 0x0000000405052212 */ /* 0x000fca00078e3cff */
[----:B------:R4:W3:Y:S02]  /*518b0*/  @P2 LDG.E.U8 R49, desc[UR46][R4.64] ;  /* 0x0000002e04312981 */ /* 0x0008e4000c1e1100 */
[----:B----4-:R-:W-:Y:S02]  /*518c0*/  @P2 IMAD.MOV.U32 R4, RZ, RZ, R21 ;  /* 0x000000ffff042224 */ /* 0x010fe400078e0015 */
[----:B------:R-:W-:-:S05]  /*518d0*/  @P2 IMAD.MOV.U32 R5, RZ, RZ, R24 ;  /* 0x000000ffff052224 */ /* 0x000fca00078e0018 */
[----:B------:R-:W4:Y:S04]  /*518e0*/  @P2 LDG.E.U8 R50, desc[UR46][R4.64] ;  /* 0x0000002e04322981 */ /* 0x000f28000c1e1100 */
[----:B-----5:R-:W-:Y:S04]  /*518f0*/  STL [R1+0x5520], R0 ;  /* 0x0055200001007387 */ /* 0x020fe80000100800 */
[----:B---3--:R0:W-:Y:S04]  /*51900*/  STL [R1+0x18], R49 ;  /* 0x0000183101007387 */ /* 0x0081e80000100800 */
[----:B0-----:R-:W3:Y:S04]  /*51910*/  LDL.LU R49, [R1+0x5580] ;  /* 0x0055800001317983 */ /* 0x001ee80000300800 */
[----:B------:R-:W5:Y:S04]  /*51920*/  LDL R24, [R1+0x22ac] ;  /* 0x0022ac0001187983 */ /* 0x000f680000100800 */
[----:B------:R-:W3:Y:S04]  /*51930*/  LDL R21, [R1+0x22b0] ;  /* 0x0022b00001157983 */ /* 0x000ee80000100800 */
[----:B----4-:R0:W-:Y:S04]  /*51940*/  STL [R1+0x14], R50 ;  /* 0x0000143201007387 */ /* 0x0101e80000100800 */
[----:B0-----:R-:W4:Y:S04]  /*51950*/  LDL.LU R50, [R1+0x557c] ;  /* 0x00557c0001327983 */ /* 0x001f280000300800 */
[----:B------:R-:W2:Y:S04]  /*51960*/  LDL R4, [R1+0x22c4] ;  /* 0x0022c40001047983 */ /* 0x000ea80000100800 */
[----:B------:R-:W2:Y:S01]  /*51970*/  LDL R5, [R1+0x22c8] ;  /* 0x0022c80001057983 */ /* 0x000ea20000100800 */
[----:B------:R-:W-:-:S02]  /*51980*/  ISETP.GT.AND P0, PT, R2, 0x21, PT ;  /* 0x000000210200780c */ /* 0x000fc40003f04270 */
[----:B------:R-:W-:-:S11]  /*51990*/  PRMT R20, RZ, 0x7610, R20 ;  /* 0x00007610ff147816 */ /* 0x000fd60000000014 */
[----:B--2---:R-:W-:-:S04]  /*519a0*/  @P0 LOP3.LUT R5, R5, R4, RZ, 0x3c, !PT ;  /* 0x0000000405050212 */ /* 0x004fc800078e3cff */
[----:B------:R-:W-:-:S04]  /*519b0*/  @P0 LOP3.LUT R4, R5, R4, RZ, 0x3c, !PT ;  /* 0x0000000405040212 */ /* 0x000fc800078e3cff */
[----:B------:R-:W-:-:S05]  /*519c0*/  @P0 LOP3.LUT R5, R5, R4, RZ, 0x3c, !PT ;  /* 0x0000000405050212 */ /* 0x000fca00078e3cff */
[----:B------:R0:W2:Y:S04]  /*519d0*/  @P0 LDG.E.U8 R20, desc[UR46][R4.64] ;  /* 0x0000002e04140981 */ /* 0x0000a8000c1e1100 */
[----:B------:R-:W5:Y:S01]  /*519e0*/  LDL R5, [R1+0x22bc] ;  /* 0x0022bc0001057983 */ /* 0x000f620000100800 */
[----:B------:R-:W-:Y:S01]  /*519f0*/  PRMT R22, RZ, 0x7610, R22 ;  /* 0x00007610ff167816 */ /* 0x000fe20000000016 */
[----:B0-----:R-:W-:Y:S02]  /*51a00*/  @P0 IMAD.MOV.U32 R4, RZ, RZ, R23 ;  /* 0x000000ffff040224 */ /* 0x001fe400078e0017 */
[----:B--2---:R0:W-:Y:S01]  /*51a10*/  STL [R1+0x10], R20 ;  /* 0x0000101401007387 */ /* 0x0041e20000100800 */
[----:B------:R-:W-:Y:S02]  /*51a20*/  ISETP.GT.AND P1, PT, R2, 0x22, PT ;  /* 0x000000220200780c */ /* 0x000fe40003f24270 */
[----:B------:R-:W-:Y:S01]  /*51a30*/  PRMT R51, RZ, 0x7610, R51 ;  /* 0x00007610ff337816 */ /* 0x000fe20000000033 */
[----:B------:R-:W2:Y:S04]  /*51a40*/  LDL R23, [R1+0x229c] ;  /* 0x00229c0001177983 */ /* 0x000ea80000100800 */
[----:B-----5:R1:W5:Y:S01]  /*51a50*/  @P0 LDG.E.U8 R22, desc[UR46][R4.64] ;  /* 0x0000002e04160981 */ /* 0x020362000c1e1100 */
[----:B------:R-:W-:-:S03]  /*51a60*/  PRMT R0, RZ, 0x7610, R0 ;  /* 0x00007610ff007816 */ /* 0x000fc60000000000 */
[----:B0-----:R-:W4:Y:S04]  /*51a70*/  LDL R20, [R1+0x22a8] ;  /* 0x0022a80001147983 */ /* 0x001f280000100800 */
[----:B------:R-:W1:Y:S04]  /*51a80*/  LDL R4, [R1+0x22b4] ;  /* 0x0022b40001047983 */ /* 0x000e680000100800 */
[----:B------:R-:W1:Y:S02]  /*51a90*/  LDL R5, [R1+0x22b8] ;  /* 0x0022b80001057983 */ /* 0x000e640000100800 */
[----:B-1----:R-:W-:-:S04]  /*51aa0*/  @P1 LOP3.LUT R5, R5, R4, RZ, 0x3c, !PT ;  /* 0x0000000405051212 */ /* 0x002fc800078e3cff */
[----:B------:R-:W-:-:S04]  /*51ab0*/  @P1 LOP3.LUT R4, R5, R4, RZ, 0x3c, !PT ;  /* 0x0000000405041212 */ /* 0x000fc800078e3cff */
[----:B------:R-:W-:-:S05]  /*51ac0*/  @P1 LOP3.LUT R5, R5, R4, RZ, 0x3c, !PT ;  /* 0x0000000405051212 */ /* 0x000fca00078e3cff */
[----:B------:R3:W2:Y:S02]  /*51ad0*/  @P1 LDG.E.U8 R51, desc[UR46][R4.64] ;  /* 0x0000002e04331981 */ /* 0x0006a4000c1e1100 */
[----:B---3--:R-:W-:Y:S02]  /*51ae0*/  @P1 IMAD.MOV.U32 R4, RZ, RZ, R21 ;  /* 0x000000ffff041224 */ /* 0x008fe400078e0015 */
[----:B------:R-:W-:-:S05]  /*51af0*/  @P1 IMAD.MOV.U32 R5, RZ, RZ, R24 ;  /* 0x000000ffff051224 */ /* 0x000fca00078e0018 */
[----:B------:R4:W3:Y:S04]  /*51b00*/  @P1 LDG.E.U8 R0, desc[UR46][R4.64] ;  /* 0x0000002e04001981 */ /* 0x0008e8000c1e1100 */
[----:B-----5:R0:W-:Y:S01]  /*51b10*/  STL [R1+0xc], R22 ;  /* 0x00000c1601007387 */ /* 0x0201e20000100800 */
[----:B------:R-:W-:-:S03]  /*51b20*/  ISETP.GT.AND P2, PT, R2, 0x23, PT ;  /* 0x000000230200780c */ /* 0x000fc60003f44270 */
[----:B0-----:R-:W5:Y:S10]  /*51b30*/  LDL R22, [R1+0x22a0] ;  /* 0x0022a00001167983 */ /* 0x001f740000100800 */
[----:B----4-:R-:W-:Y:S01]  /*51b40*/  @P2 IMAD.MOV.U32 R4, RZ, RZ, R20 ;  /* 0x000000ffff042224 */ /* 0x010fe200078e0014 */
[----:B--2---:R0:W-:Y:S04]  /*51b50*/  STL [R1+0x8], R51 ;  /* 0x0000083301007387 */ /* 0x0041e80000100800 */
[----:B0-----:R-:W2:Y:S04]  /*51b60*/  LDL.LU R51, [R1+0x5578] ;  /* 0x0055780001337983 */ /* 0x001ea80000300800 */
[----:B------:R-:W4:Y:S04]  /*51b70*/  LDL R5, [R1+0x22a4] ;  /* 0x0022a40001057983 */ /* 0x000f280000100800 */
[----:B------:R-:W2:Y:S04]  /*51b80*/  LDL R24, [R1+0x2294] ;  /* 0x0022940001187983 */ /* 0x000ea80000100800 */
[----:B------:R-:W2:Y:S04]  /*51b90*/  LDL R21, [R1+0x2298] ;  /* 0x0022980001157983 */ /* 0x000ea80000100800 */
[----:B---3--:R0:W-:Y:S04]  /*51ba0*/  STL [R1+0x5560], R0 ;  /* 0x0055600001007387 */ /* 0x0081e80000100800 */
[----:B------:R-:W3:Y:S04]  /*51bb0*/  LDL R20, [R1+0x228c] ;  /* 0x00228c0001147983 */ /* 0x000ee80000100800 */
[----:B0-----:R-:W3:Y:S01]  /*51bc0*/  LDL R0, [R1+0x2290] ;  /* 0x0022900001007983 */ /* 0x001ee20000100800 */
[----:B------:R-:W-:-:S02]  /*51bd0*/  PRMT R25, RZ, 0x7610, R25 ;  /* 0x00007610ff197816 */ /* 0x000fc40000000019 */
[----:B------:R-:W-:Y:S02]  /*51be0*/  ISETP.GT.AND P0, PT, R2, 0x24, PT ;  /* 0x000000240200780c */ /* 0x000fe40003f04270 */
[----:B------:R-:W-:Y:S02]  /*51bf0*/  PRMT R61, RZ, 0x7610, R61 ;  /* 0x00007610ff3d7816 */ /* 0x000fe4000000003d */
[----:B------:R-:W-:Y:S02]  /*51c00*/  PRMT R60, RZ, 0x7610, R60 ;  /* 0x00007610ff3c7816 */ /* 0x000fe4000000003c */
[----:B------:R-:W-:Y:S01]  /*51c10*/  PRMT R59, RZ, 0x7610, R59 ;  /* 0x00007610ff3b7816 */ /* 0x000fe2000000003b */
[----:B----4-:R5:W4:Y:S02]  /*51c20*/  @P2 LDG.E.U8 R25, desc[UR46][R4.64] ;  /* 0x0000002e04192981 */ /* 0x010b24000c1e1100 */
[----:B-----5:R-:W-:Y:S02]  /*51c30*/  @P2 IMAD.MOV.U32 R4, RZ, RZ, R22 ;  /* 0x000000ffff042224 */ /* 0x020fe400078e0016 */
[----:B------:R-:W-:Y:S01]  /*51c40*/  @P2 IMAD.MOV.U32 R5, RZ, RZ, R23 ;  /* 0x000000ffff052224 */ /* 0x000fe200078e0017 */
[----:B------:R-:W5:Y:S04]  /*51c50*/  LDL R22, [R1+0x2288] ;  /* 0x0022880001167983 */ /* 0x000f680000100800 */
[----:B------:R2:W4:Y:S04]  /*51c60*/  @P2 LDG.E.U8 R61, desc[UR46][R4.64] ;  /* 0x0000002e043d2981 */ /* 0x000528000c1e1100 */
[----:B------:R-:W5:Y:S01]  /*51c70*/  LDL R23, [R1+0x2284] ;  /* 0x0022840001177983 */ /* 0x000f620000100800 */
[----:B--2---:R-:W-:-:S02]  /*51c80*/  @P0 IMAD.MOV.U32 R4, RZ, RZ, R21 ;  /* 0x000000ffff040224 */ /* 0x004fc400078e0015 */
[----:B------:R-:W-:-:S05]  /*51c90*/  @P0 IMAD.MOV.U32 R5, RZ, RZ, R24 ;  /* 0x000000ffff050224 */ /* 0x000fca00078e0018 */
[----:B------:R3:W2:Y:S02]  /*51ca0*/  @P0 LDG.E.U8 R60, desc[UR46][R4.64] ;  /* 0x0000002e043c0981 */ /* 0x0006a4000c1e1100 */
[----:B---3--:R-:W-:Y:S02]  /*51cb0*/  @P0 IMAD.MOV.U32 R4, RZ, RZ, R0 ;  /* 0x000000ffff040224 */ /* 0x008fe400078e0000 */
[----:B------:R-:W-:-:S05]  /*51cc0*/  @P0 IMAD.MOV.U32 R5, RZ, RZ, R20 ;  /* 0x000000ffff050224 */ /* 0x000fca00078e0014 */
[----:B------:R5:W3:Y:S01]  /*51cd0*/  @P0 LDG.E.U8 R59, desc[UR46][R4.64] ;  /* 0x0000002e043b0981 */ /* 0x000ae2000c1e1100 */
[----:B------:R-:W-:Y:S02]  /*51ce0*/  ISETP.GT.AND P1, PT, R2, 0x25, PT ;  /* 0x000000250200780c */ /* 0x000fe40003f24270 */
[----:B------:R-:W-:Y:S01]  /*51cf0*/  PRMT R58, RZ, 0x7610, R58 ;  /* 0x00007610ff3a7816 */ /* 0x000fe2000000003a */
[----:B----4-:R-:W-:Y:S04]  /*51d00*/  STL [R1+0x5564], R61 ;  /* 0x0055643d01007387 */ /* 0x010fe80000100800 */
[----:B------:R-:W4:Y:S04]  /*51d10*/  LDL R24, [R1+0x227c] ;  /* 0x00227c0001187983 */ /* 0x000f280000100800 */
[----:B------:R-:W4:Y:S02]  /*51d20*/  LDL R21, [R1+0x2280] ;  /* 0x0022800001157983 */ /* 0x000f240000100800 */
[----:B-----5:R-:W-:-:S02]  /*51d30*/  @P1 IMAD.MOV.U32 R4, RZ, RZ, R22 ;  /* 0x000000ffff041224 */ /* 0x020fc400078e0016 */
[----:B------:R-:W-:-:S05]  /*51d40*/  @P1 IMAD.MOV.U32 R5, RZ, RZ, R23 ;  /* 0x000000ffff051224 */ /* 0x000fca00078e0017 */
[----:B------:R4:W5:Y:S04]  /*51d50*/  @P1 LDG.E.U8 R58, desc[UR46][R4.64] ;  /* 0x0000002e043a1981 */ /* 0x000968000c1e1100 */
[----:B--2---:R-:W-:Y:S04]  /*51d60*/  STL [R1+0x5558], R60 ;  /* 0x0055583c01007387 */ /* 0x004fe80000100800 */
[----:B------:R-:W2:Y:S04]  /*51d70*/  LDL R20, [R1+0x2274] ;  /* 0x0022740001147983 */ /* 0x000ea80000100800 */
[----:B------:R-:W5:Y:S04]  /*51d80*/  LDL R0, [R1+0x2278] ;  /* 0x0022780001007983 */ /* 0x000f680000100800 */
[----:B---3--:R-:W-:Y:S04]  /*51d90*/  STL [R1+0x555c], R59 ;  /* 0x00555c3b01007387 */ /* 0x008fe80000100800 */
[----:B------:R-:W3:Y:S04]  /*51da0*/  LDL R23, [R1+0x226c] ;  /* 0x00226c0001177983 */ /* 0x000ee80000100800 */
[----:B------:R-:W3:Y:S01]  /*51db0*/  LDL R22, [R1+0x2270] ;  /* 0x0022700001167983 */ /* 0x000ee20000100800 */
[----:B------:R-:W-:-:S02]  /*51dc0*/  ISETP.GT.AND P2, PT, R2, 0x26, PT ;  /* 0x000000260200780c */ /* 0x000fc40003f44270 */
[----:B------:R-:W-:Y:S02]  /*51dd0*/  PRMT R57, RZ, 0x7610, R57 ;  /* 0x00007610ff397816 */ /* 0x000fe40000000039 */
[----:B------:R-:W-:Y:S02]  /*51de0*/  PRMT R56, RZ, 0x7610, R56 ;  /* 0x00007610ff387816 */ /* 0x000fe40000000038 */
[----:B------:R-:W-:Y:S01]  /*51df0*/  PRMT R55, RZ, 0x7610, R55 ;  /* 0x00007610ff377816 */ /* 0x000fe20000000037 */
[----:B----4-:R-:W-:Y:S02]  /*51e00*/  @P1 IMAD.MOV.U32 R5, RZ, RZ, R24 ;  /* 0x000000ffff051224 */ /* 0x010fe400078e0018 */
[----:B------:R-:W-:-:S05]  /*51e10*/  @P1 IMAD.MOV.U32 R4, RZ, RZ, R21 ;  /* 0x000000ffff041224 */ /* 0x000fca00078e0015 */
[----:B------:R2:W4:Y:S02]  /*51e20*/  @P1 LDG.E.U8 R57, desc[UR46][R4.64] ;  /* 0x0000002e04391981 */ /* 0x000524000c1e1100 */
[----:B--2---:R-:W-:Y:S02]  /*51e30*/  @P2 IMAD.MOV.U32 R5, RZ, RZ, R20 ;  /* 0x000000ffff052224 */ /* 0x004fe400078e0014 */
[----:B-----5:R-:W-:-:S05]  /*51e40*/  @P2 IMAD.MOV.U32 R4, RZ, RZ, R0 ;  /* 0x000000ffff042224 */ /* 0x020fca00078e0000 */
[----:B------:R3:W2:Y:S04]  /*51e50*/  @P2 LDG.E.U8 R56, desc[UR46][R4.64] ;  /* 0x0000002e04382981 */ /* 0x0006a8000c1e1100 */
[----:B------:R-:W-:Y:S04]  /*51e60*/  STL [R1+0x5568], R58 ;  /* 0x0055683a01007387 */ /* 0x000fe80000100800 */
[----:B------:R-:W5:Y:S01]  /*51e70*/  LDL R24, [R1+0x2264] ;  /* 0x0022640001187983 */ /* 0x000f620000100800 */
[----:B---3--:R-:W-:Y:S02]  /*51e80*/  @P2 IMAD.MOV.U32 R4, RZ, RZ, R22 ;  /* 0x000000ffff042224 */ /* 0x008fe400078e0016 */
[----:B------:R-:W-:Y:S01]  /*51e90*/  @P2 IMAD.MOV.U32 R5, RZ, RZ, R23 ;  /* 0x000000ffff052224 */ /* 0x000fe200078e0017 */
[----:B------:R-:W3:Y:S04]  /*51ea0*/  LDL R21, [R1+0x2268] ;  /* 0x0022680001157983 */ /* 0x000ee80000100800 */
[----:B------:R5:W3:Y:S04]  /*51eb0*/  @P2 LDG.E.U8 R55, desc[UR46][R4.64] ;  /* 0x0000002e04372981 */ /* 0x000ae8000c1e1100 */
[----:B------:R0:W-:Y:S01]  /*51ec0*/  STL [R1], R25 ;  /* 0x0000001901007387 */ /* 0x0001e20000100800 */
[----:B------:R-:W-:-:S02]  /*51ed0*/  ISETP.GT.AND P0, PT, R2, 0x27, PT ;  /* 0x000000270200780c */ /* 0x000fc40003f04270 */
[----:B------:R-:W-:Y:S01]  /*51ee0*/  PRMT R54, RZ, 0x7610, R54 ;  /* 0x00007610ff367816 */ /* 0x000fe20000000036 */
[----:B----4-:R-:W-:Y:S04]  /*51ef0*/  STL [R1+0x556c], R57 ;  /* 0x00556c3901007387 */ /* 0x010fe80000100800 */
[----:B------:R-:W4:Y:S04]  /*51f00*/  LDL R20, [R1+0x225c] ;  /* 0x00225c0001147983 */ /* 0x000f280000100800 */
[----:B------:R-:W4:Y:S04]  /*51f10*/  LDL R0, [R1+0x2260] ;  /* 0x0022600001007983 */ /* 0x000f280000100800 */
[----:B--2---:R-:W-:Y:S04]  /*51f20*/  STL [R1+0x5524], R56 ;  /* 0x0055243801007387 */ /* 0x004fe80000100800 */
[----:B------:R-:W2:Y:S04]  /*51f30*/  LDL R23, [R1+0x2254] ;  /* 0x0022540001177983 */ /* 0x000ea80000100800 */
[----:B------:R-:W2:Y:S01]  /*51f40*/  LDL R22, [R1+0x2258] ;  /* 0x0022580001167983 */ /* 0x000ea20000100800 */
[----:B-----5:R-:W-:-:S02]  /*51f50*/  @P0 IMAD.MOV.U32 R5, RZ, RZ, R24 ;  /* 0x000000ffff050224 */ /* 0x020fc400078e0018 */
[----:B---3--:R-:W-:Y:S01]  /*51f60*/  @P0 IMAD.MOV.U32 R4, RZ, RZ, R21 ;  /* 0x000000ffff040224 */ /* 0x008fe200078e0015 */
[----:B------:R-:W-:Y:S04]  /*51f70*/  STL [R1+0x5528], R55 ;  /* 0x0055283701007387 */ /* 0x000fe80000100800 */
[----:B------:R-:W3:Y:S04]  /*51f80*/  LDL R24, [R1+0x224c] ;  /* 0x00224c0001187983 */ /* 0x000ee80000100800 */
[----:B------:R-:W5:Y:S04]  /*51f90*/  LDL R21, [R1+0x2250] ;  /* 0x0022500001157983 */ /* 0x000f680000100800 */
[----:B------:R4:W5:Y:S01]  /*51fa0*/  @P0 LDG.E.U8 R54, desc[UR46][R4.64] ;  /* 0x0000002e04360981 */ /* 0x000962000c1e1100 */
        /* <DEDUP_REMOVED lines=8> */
[----:B------:R-:W-:-:S05]  /*52030*/  @P1 IMAD.MOV.U32 R4, RZ, RZ, R22 ;  /* 0x000000ffff041224 */ /* 0x000fca00078e0016 */
[----:B------:R3:W2:Y:S02]  /*52040*/  @P1 LDG.E.U8 R52, desc[UR46][R4.64] ;  /* 0x0000002e04341981 */ /* 0x0006a4000c1e1100 */
[----:B---3--:R-:W-:Y:S02]  /*52050*/  @P1 IMAD.MOV.U32 R5, RZ, RZ, R24 ;  /* 0x000000ffff051224 */ /* 0x008fe400078e0018 */
[----:B-----5:R-:W-:Y:S01]  /*52060*/  @P1 IMAD.MOV.U32 R4, RZ, RZ, R21 ;  /* 0x000000ffff041224 */ /* 0x020fe200078e0015 */
[----:B------:R-:W-:Y:S04]  /*52070*/  STL [R1+0x552c], R54 ;  /* 0x00552c3601007387 */ /* 0x000fe80000100800 */
[----:B------:R-:W3:Y:S04]  /*52080*/  LDL R20, [R1+0x2244] ;  /* 0x0022440001147983 */ /* 0x000ee80000100800 */
[----:B------:R3:W5:Y:S04]  /*52090*/  @P1 LDG.E.U8 R48, desc[UR46][R4.64] ;  /* 0x0000002e04301981 */ /* 0x000768000c1e1100 */
[----:B------:R-:W5:Y:S01]  /*520a0*/  LDL R0, [R1+0x2248] ;  /* 0x0022480001007983 */ /* 0x000f620000100800 */
[----:B------:R-:W-:-:S03]  /*520b0*/  ISETP.GT.AND P2, PT, R2, 0x29, PT ;  /* 0x000000290200780c */ /* 0x000fc60003f44270 */
[----:B----4-:R1:W-:Y:S04]  /*520c0*/  STL [R1+0x5530], R53 ;  /* 0x0055303501007387 */ /* 0x0103e80000100800 */
[----:B0-----:R-:W4:Y:S04]  /*520d0*/  LDL R25, [R1+0x2240] ;  /* 0x0022400001197983 */ /* 0x001f280000100800 */
[----:B------:R-:W4:Y:S04]  /*520e0*/  LDL R23, [R1+0x2234] ;  /* 0x0022340001177983 */ /* 0x000f280000100800 */
[----:B-1----:R-:W4:Y:S04]  /*520f0*/  LDL R53, [R1+0x223c] ;  /* 0x00223c0001357983 */ /* 0x002f280000100800 */
[----:B------:R-:W4:Y:S04]  /*52100*/  LDL R22, [R1+0x2238] ;  /* 0x0022380001167983 */ /* 0x000f280000100800 */
[----:B--2---:R-:W-:Y:S04]  /*52110*/  STL [R1+0x5570], R52 ;  /* 0x0055703401007387 */ /* 0x004fe80000100800 */
[----:B------:R-:W2:Y:S04]  /*52120*/  LDL R24, [R1+0x222c] ;  /* 0x00222c0001187983 */ /* 0x000ea80000100800 */
[----:B------:R-:W2:Y:S01]  /*52130*/  LDL R21, [R1+0x2230] ;  /* 0x0022300001157983 */ /* 0x000ea20000100800 */
[----:B---3--:R-:W-:-:S03]  /*52140*/  @P2 IMAD.MOV.U32 R5, RZ, RZ, R20 ;  /* 0x000000ffff052224 */ /* 0x008fc600078e0014 */
[----:B-----5:R0:W-:Y:S01]  /*52150*/  STL [R1+0x5574], R48 ;  /* 0x0055743001007387 */ /* 0x0201e20000100800 */
[----:B------:R-:W-:-:S03]  /*52160*/  @P2 IMAD.MOV.U32 R4, RZ, RZ, R0 ;  /* 0x000000ffff042224 */ /* 0x000fc600078e0000 */
[----:B------:R-:W3:Y:S04]  /*52170*/  LDL R20, [R1+0x2224] ;  /* 0x0022240001147983 */ /* 0x000ee80000100800 */
[----:B------:R-:W5:Y:S01]  /*52180*/  LDL R0, [R1+0x2228] ;  /* 0x0022280001007983 */ /* 0x000f620000100800 */
[C---:B------:R-:W-:Y:S02]  /*52190*/  ISETP.GT.AND P0, PT, R2.reuse, 0x2a, PT ;  /* 0x0000002a0200780c */ /* 0x040fe40003f04270 */
[----:B------:R-:W-:Y:S01]  /*521a0*/  PRMT R46, RZ, 0x7610, R46 ;  /* 0x00007610ff2e7816 */ /* 0x000fe2000000002e */
[----:B0-----:R-:W5:Y:S01]  /*521b0*/  LDL R48, [R1+0x221c] ;  /* 0x00221c0001307983 */ /* 0x001f620000100800 */
[----:B------:R-:W-:Y:S02]  /*521c0*/  PRMT R44, RZ, 0x7610, R44 ;  /* 0x00007610ff2c7816 */ /* 0x000fe4000000002c */
[----:B------:R-:W-:Y:S01]  /*521d0*/  ISETP.GT.AND P1, PT, R2, 0x2b, PT ;  /* 0x0000002b0200780c */ /* 0x000fe20003f24270 */
[----:B------:R-:W5:Y:S04]  /*521e0*/  LDL R52, [R1+0x2130] ;  /* 0x0021300001347983 */ /* 0x000f680000100800 */
[----:B------:R4:W5:Y:S01]  /*521f0*/  @P2 LDG.E.U8 R46, desc[UR46][R4.64] ;  /* 0x0000002e042e2981 */ /* 0x000962000c1e1100 */
[----:B------:R-:W-:-:S02]  /*52200*/  PRMT R42, RZ, 0x7610, R42 ;  /* 0x00007610ff2a7816 */ /* 0x000fc4000000002a */
[----:B------:R-:W-:Y:S01]  /*52210*/  PRMT R40, RZ, 0x7610, R40 ;  /* 0x00007610ff287816 */ /* 0x000fe20000000028 */
[----:B------:R-:W5:Y:S01]  /*52220*/  LDL R54, [R1+0x218c] ;  /* 0x00218c0001367983 */ /* 0x000f620000100800 */
[----:B------:R-:W-:Y:S02]  /*52230*/  PRMT R38, RZ, 0x7610, R38 ;  /* 0x00007610ff267816 */ /* 0x000fe40000000026 */
[----:B------:R-:W-:Y:S01]  /*52240*/  PRMT R36, RZ, 0x7610, R36 ;  /* 0x00007610ff247816 */ /* 0x000fe20000000024 */
[----:B------:R-:W5:Y:S01]  /*52250*/  LDL R57, [R1+0x217c] ;  /* 0x00217c0001397983 */ /* 0x000f620000100800 */
[----:B----4-:R-:W-:-:S03]  /*52260*/  @P2 IMAD.MOV.U32 R4, RZ, RZ, R25 ;  /* 0x000000ffff042224 */ /* 0x010fc600078e0019 */
[----:B------:R-:W4:Y:S01]  /*52270*/  LDL R25, [R1+0x2220] ;  /* 0x0022200001197983 */ /* 0x000f220000100800 */
[----:B------:R-:W-:Y:S01]  /*52280*/  @P2 IMAD.MOV.U32 R5, RZ, RZ, R53 ;  /* 0x000000ffff052224 */ /* 0x000fe200078e0035 */
[----:B------:R-:W-:Y:S02]  /*52290*/  PRMT R34, RZ, 0x7610, R34 ;  /* 0x00007610ff227816 */ /* 0x000fe40000000022 */
[----:B------:R-:W4:Y:S04]  /*522a0*/  LDL R53, [R1+0x212c] ;  /* 0x00212c0001357983 */ /* 0x000f280000100800 */
[----:B------:R0:W4:Y:S02]  /*522b0*/  @P2 LDG.E.U8 R44, desc[UR46][R4.64] ;  /* 0x0000002e042c2981 */ /* 0x000124000c1e1100 */
[----:B0-----:R-:W-:-:S02]  /*522c0*/  @P0 IMAD.MOV.U32 R4, RZ, RZ, R22 ;  /* 0x000000ffff040224 */ /* 0x001fc400078e0016 */
[----:B------:R-:W-:Y:S01]  /*522d0*/  @P0 IMAD.MOV.U32 R5, RZ, RZ, R23 ;  /* 0x000000ffff050224 */ /* 0x000fe200078e0017 */
[----:B------:R-:W4:Y:S04]  /*522e0*/  LDL R22, [R1+0x2218] ;  /* 0x0022180001167983 */ /* 0x000f280000100800 */
[----:B------:R-:W4:Y:S04]  /*522f0*/  LDL R23, [R1+0x2214] ;  /* 0x0022140001177983 */ /* 0x000f280000100800 */
[----:B------:R2:W4:Y:S02]  /*52300*/  @P0 LDG.E.U8 R42, desc[UR46][R4.64] ;  /* 0x0000002e042a0981 */ /* 0x000524000c1e1100 */
[----:B--2---:R-:W-:-:S02]  /*52310*/  @P0 IMAD.MOV.U32 R4, RZ, RZ, R21 ;  /* 0x000000ffff040224 */ /* 0x004fc400078e0015 */
[----:B------:R-:W-:Y:S01]  /*52320*/  @P0 IMAD.MOV.U32 R5, RZ, RZ, R24 ;  /* 0x000000ffff050224 */ /* 0x000fe200078e0018 */
[----:B------:R-:W2:Y:S04]  /*52330*/  LDL R21, [R1+0x2210] ;  /* 0x0022100001157983 */ /* 0x000ea80000100800 */
[----:B------:R-:W2:Y:S04]  /*52340*/  LDL R24, [R1+0x220c] ;  /* 0x00220c0001187983 */ /* 0x000ea80000100800 */
[----:B------:R3:W2:Y:S02]  /*52350*/  @P0 LDG.E.U8 R40, desc[UR46][R4.64] ;  /* 0x0000002e04280981 */ /* 0x0006a4000c1e1100 */
[----:B---3--:R-:W-:-:S02]  /*52360*/  @P1 IMAD.MOV.U32 R5, RZ, RZ, R20 ;  /* 0x000000ffff051224 */ /* 0x008fc400078e0014 */
[----:B-----5:R-:W-:Y:S01]  /*52370*/  @P1 IMAD.MOV.U32 R4, RZ, RZ, R0 ;  /* 0x000000ffff041224 */ /* 0x020fe200078e0000 */
[----:B------:R-:W3:Y:S04]  /*52380*/  LDL R20, [R1+0x2204] ;  /* 0x0022040001147983 */ /* 0x000ee80000100800 */
[----:B------:R-:W5:Y:S01]  /*52390*/  LDL R0, [R1+0x2208] ;  /* 0x0022080001007983 */ /* 0x000f620000100800 */
[----:B------:R-:W-:-:S03]  /*523a0*/  ISETP.GT.AND P2, PT, R2, 0x2c, PT ;  /* 0x0000002c0200780c */ /* 0x000fc60003f44270 */
[----:B------:R0:W5:Y:S01]  /*523b0*/  @P1 LDG.E.U8 R38, desc[UR46][R4.64] ;  /* 0x0000002e04261981 */ /* 0x000162000c1e1100 */
[----:B------:R-:W-:Y:S01]  /*523c0*/  ISETP.GT.AND P0, PT, R2, 0x2d, PT ;  /* 0x0000002d0200780c */ /* 0x000fe20003f04270 */
[----:B0-----:R-:W-:Y:S01]  /*523d0*/  @P1 IMAD.MOV.U32 R5, RZ, RZ, R48 ;  /* 0x000000ffff051224 */ /* 0x001fe200078e0030 */
[----:B------:R-:W-:Y:S01]  /*523e0*/  PRMT R32, RZ, 0x7610, R32 ;  /* 0x00007610ff207816 */ /* 0x000fe20000000020 */
[----:B------:R-:W5:Y:S01]  /*523f0*/  LDL R48, [R1+0x21bc] ;  /* 0x0021bc0001307983 */ /* 0x000f620000100800 */
[----:B----4-:R-:W-:Y:S01]  /*52400*/  @P1 IMAD.MOV.U32 R4, RZ, RZ, R25 ;  /* 0x000000ffff041224 */ /* 0x010fe200078e0019 */
[----:B------:R-:W-:Y:S02]  /*52410*/  PRMT R30, RZ, 0x7610, R30 ;  /* 0x00007610ff1e7816 */ /* 0x000fe4000000001e */
[----:B------:R-:W4:Y:S04]  /*52420*/  LDL R25, [R1+0x21c0] ;  /* 0x0021c00001197983 */ /* 0x000f280000100800 */
[----:B------:R0:W4:Y:S02]  /*52430*/  @P1 LDG.E.U8 R36, desc[UR46][R4.64] ;  /* 0x0000002e04241981 */ /* 0x000124000c1e1100 */
[----:B0-----:R-:W-:-:S02]  /*52440*/  @P2 IMAD.MOV.U32 R4, RZ, RZ, R22 ;  /* 0x000000ffff042224 */ /* 0x001fc400078e0016 */
[----:B------:R-:W4:Y:S01]  /*52450*/  LDL R22, [R1+0x21d8] ;  /* 0x0021d80001167983 */ /* 0x000f220000100800 */
[----:B------:R-:W-:-:S03]  /*52460*/  @P2 IMAD.MOV.U32 R5, RZ, RZ, R23 ;  /* 0x000000ffff052224 */ /* 0x000fc600078e0017 */
[----:B------:R-:W4:Y:S04]  /*52470*/  LDL R23, [R1+0x21d4] ;  /* 0x0021d40001177983 */ /* 0x000f280000100800 */
[----:B------:R2:W4:Y:S02]  /*52480*/  @P2 LDG.E.U8 R34, desc[UR46][R4.64] ;  /* 0x0000002e04222981 */ /* 0x000524000c1e1100 */
[----:B--2---:R-:W-:Y:S02]  /*52490*/  @P2 IMAD.MOV.U32 R4, RZ, RZ, R21 ;  /* 0x000000ffff042224 */ /* 0x004fe400078e0015 */
[----:B------:R-:W2:Y:S01]  /*524a0*/  LDL R21, [R1+0x21d0] ;  /* 0x0021d00001157983 */ /* 0x000ea20000100800 */
[----:B------:R-:W-:-:S03]  /*524b0*/  @P2 IMAD.MOV.U32 R5, RZ, RZ, R24 ;  /* 0x000000ffff052224 */ /* 0x000fc600078e0018 */
[----:B------:R-:W2:Y:S04]  /*524c0*/  LDL R24, [R1+0x21cc] ;  /* 0x0021cc0001187983 */ /* 0x000ea80000100800 */
[----:B------:R3:W2:Y:S02]  /*524d0*/  @P2 LDG.E.U8 R32, desc[UR46][R4.64] ;  /* 0x0000002e04202981 */ /* 0x0006a4000c1e1100 */
[----:B---3--:R-:W-:Y:S02]  /*524e0*/  @P0 IMAD.MOV.U32 R5, RZ, RZ, R20 ;  /* 0x000000ffff050224 */ /* 0x008fe400078e0014 */
[----:B------:R-:W3:Y:S01]  /*524f0*/  LDL R20, [R1+0x21c4] ;  /* 0x0021c40001147983 */ /* 0x000ee20000100800 */
[----:B-----5:R-:W-:-:S03]  /*52500*/  @P0 IMAD.MOV.U32 R4, RZ, RZ, R0 ;  /* 0x000000ffff040224 */ /* 0x020fc600078e0000 */
[----:B------:R-:W5:Y:S01]  /*52510*/  LDL R0, [R1+0x21c8] ;  /* 0x0021c80001007983 */ /* 0x000f620000100800 */
[C---:B------:R-:W-:Y:S02]  /*52520*/  ISETP.GT.AND P1, PT, R2.reuse, 0x30, PT ;  /* 0x000000300200780c */ /* 0x040fe40003f24270 */
[----:B------:R-:W-:Y:S01]  /*52530*/  ISETP.GT.AND P2, PT, R2, 0x31, PT ;  /* 0x000000310200780c */ /* 0x000fe20003f44270 */
[----:B------:R4:W5:Y:S01]  /*52540*/  @P0 LDG.E.U8 R30, desc[UR46][R4.64] ;  /* 0x0000002e041e0981 */ /* 0x000962000c1e1100 */
[----:B------:R-:W-:Y:S02]  /*52550*/  PRMT R18, RZ, 0x7610, R18 ;  /* 0x00007610ff127816 */ /* 0x000fe40000000012 */
[----:B------:R-:W-:-:S07]  /*52560*/  PRMT R17, RZ, 0x7610, R17 ;  /* 0x00007610ff117816 */ /* 0x000fce0000000011 */
[----:B----4-:R-:W-:Y:S02]  /*52570*/  @P1 IMAD.MOV.U32 R4, RZ, RZ, R22 ;  /* 0x000000ffff041224 */ /* 0x010fe400078e0016 */
        /* <DEDUP_REMOVED lines=13> */
[----:B------:R-:W-:Y:S02]  /*52650*/  ISETP.GT.AND P3, PT, R2, 0x38, PT ;  /* 0x000000380200780c */ /* 0x000fe40003f64270 */
[----:B------:R-:W-:Y:S02]  /*52660*/  PRMT R16, RZ, 0x7610, R16 ;  /* 0x00007610ff107816 */ /* 0x000fe40000000010 */
[----:B------:R-:W-:-:S04]  /*52670*/  PRMT R15, RZ, 0x7610, R15 ;  /* 0x00007610ff0f7816 */ /* 0x000fc8000000000f */
[----:B------:R0:W5:Y:S01]  /*52680*/  @P2 LDG.E.U8 R16, desc[UR46][R4.64] ;  /* 0x0000002e04102981 */ /* 0x000162000c1e1100 */
[----:B------:R-:W-:Y:S02]  /*52690*/  ISETP.GT.AND P4, PT, R2, 0x39, PT ;  /* 0x000000390200780c */ /* 0x000fe40003f84270 */
[----:B------:R-:W-:Y:S01]  /*526a0*/  PRMT R14, RZ, 0x7610, R14 ;  /* 0x00007610ff0e7816 */ /* 0x000fe2000000000e */
[----:B0-----:R-:W-:Y:S02]  /*526b0*/  @P2 IMAD.MOV.U32 R4, RZ, RZ, R25 ;  /* 0x000000ffff042224 */ /* 0x001fe400078e0019 */
[----:B------:R-:W-:Y:S01]  /*526c0*/  @P2 IMAD.MOV.U32 R5, RZ, RZ, R48 ;  /* 0x000000ffff052224 */ /* 0x000fe200078e0030 */
[----:B------:R-:W-:Y:S01]  /*526d0*/  PRMT R13, RZ, 0x7610, R13 ;  /* 0x00007610ff0d7816 */ /* 0x000fe2000000000d */
[----:B------:R-:W5:Y:S04]  /*526e0*/  LDL R48, [R1+0x21ac] ;  /* 0x0021ac0001307983 */ /* 0x000f680000100800 */
[----:B------:R4:W5:Y:S01]  /*526f0*/  @P2 LDG.E.U8 R15, desc[UR46][R4.64] ;  /* 0x0000002e040f2981 */ /* 0x000962000c1e1100 */
[----:B------:R-:W-:-:S03]  /*52700*/  PRMT R12, RZ, 0x7610, R12 ;  /* 0x00007610ff0c7816 */ /* 0x000fc6000000000c */
[----:B------:R-:W5:Y:S01]  /*52710*/  LDL R25, [R1+0x21b0] ;  /* 0x0021b00001197983 */ /* 0x000f620000100800 */
[----:B----4-:R-:W-:-:S03]  /*52720*/  @P3 IMAD.MOV.U32 R4, RZ, RZ, R22 ;  /* 0x000000ffff043224 */ /* 0x010fc600078e0016 */
        /* <DEDUP_REMOVED lines=14> */
[----:B------:R-:W-:Y:S01]  /*52810*/  PRMT R11, RZ, 0x7610, R11 ;  /* 0x00007610ff0b7816 */ /* 0x000fe2000000000b */
[----:B------:R4:W5:Y:S01]  /*52820*/  @P4 LDG.E.U8 R12, desc[UR46][R4.64] ;  /* 0x0000002e040c4981 */ /* 0x000962000c1e1100 */
[----:B------:R-:W-:Y:S01]  /*52830*/  PRMT R28, RZ, 0x7610, R28 ;  /* 0x00007610ff1c7816 */ /* 0x000fe2000000001c */
        /* <DEDUP_REMOVED lines=18> */
[----:B------:R-:W-:Y:S01]  /*52960*/  ISETP.GT.AND P3, PT, R2, 0x3a, PT ;  /* 0x0000003a0200780c */ /* 0x000fe20003f64270 */
[----:B0-----:R-:W-:Y:S02]  /*52970*/  @P1 IMAD.MOV.U32 R4, RZ, RZ, R25 ;  /* 0x000000ffff041224 */ /* 0x001fe400078e0019 */
[----:B------:R-:W-:Y:S01]  /*52980*/  @P1 IMAD.MOV.U32 R5, RZ, RZ, R48 ;  /* 0x000000ffff051224 */ /* 0x000fe200078e0030 */
[----:B------:R-:W-:Y:S01]  /*52990*/  PRMT R8, RZ, 0x7610, R8 ;  /* 0x00007610ff087816 */ /* 0x000fe20000000008 */
[----:B------:R-:W5:Y:S04]  /*529a0*/  LDL R48, [R1+0x211c] ;  /* 0x00211c0001307983 */ /* 0x000f680000100800 */
[----:B------:R4:W5:Y:S04]  /*529b0*/  @P1 LDG.E.U8 R9, desc[UR46][R4.64] ;  /* 0x0000002e04091981 */ /* 0x000968000c1e1100 */
[----:B------:R-:W5:Y:S01]  /*529c0*/  LDL R25, [R1+0x2120] ;  /* 0x0021200001197983 */ /* 0x000f620000100800 */
[----:B----4-:R-:W-:-:S03]  /*529d0*/  @P2 IMAD.MOV.U32 R4, RZ, RZ, R22 ;  /* 0x000000ffff042224 */ /* 0x010fc600078e0016 */
[----:B------:R-:W4:Y:S01]  /*529e0*/  LDL R22, [R1+0x2128] ;  /* 0x0021280001167983 */ /* 0x000f220000100800 */
[----:B------:R-:W-:-:S03]  /*529f0*/  @P2 IMAD.MOV.U32 R5, RZ, RZ, R23 ;  /* 0x000000ffff052224 */ /* 0x000fc600078e0017 */
[----:B------:R-:W4:Y:S04]  /*52a00*/  LDL R23, [R1+0x2124] ;  /* 0x0021240001177983 */ /* 0x000f280000100800 */
[----:B------:R2:W4:Y:S02]  /*52a10*/  @P2 LDG.E.U8 R8, desc[UR46][R4.64] ;  /* 0x0000002e04082981 */ /* 0x000524000c1e1100 */
[----:B--2---:R-:W-:Y:S02]  /*52a20*/  @P2 IMAD.MOV.U32 R4, RZ, RZ, R21 ;  /* 0x000000ffff042224 */ /* 0x004fe400078e0015 */
[----:B------:R-:W-:Y:S02]  /*52a30*/  @P2 IMAD.MOV.U32 R5, RZ, RZ, R24 ;  /* 0x000000ffff052224 */ /* 0x000fe400078e0018 */
[----:B------:R-:W2:Y:S01]  /*52a40*/  LDL R24, [R1+0x21f4] ;  /* 0x0021f40001187983 */ /* 0x000ea20000100800 */
[----:B---3--:R-:W-:-:S02]  /*52a50*/  @P3 IMAD.MOV.U32 R21, RZ, RZ, R20 ;  /* 0x000000ffff153224 */ /* 0x008fc400078e0014 */
[----:B-----5:R-:W-:Y:S02]  /*52a60*/  @P3 IMAD.MOV.U32 R20, RZ, RZ, R0 ;  /* 0x000000ffff143224 */ /* 0x020fe400078e0000 */
[----:B------:R-:W3:Y:S01]  /*52a70*/  LDL R0, [R1+0x21f8] ;  /* 0x0021f80001007983 */ /* 0x000ee20000100800 */
[----:B------:R-:W-:Y:S02]  /*52a80*/  PRMT R7, RZ, 0x7610, R7 ;  /* 0x00007610ff077816 */ /* 0x000fe40000000007 */
[----:B------:R-:W-:Y:S02]  /*52a90*/  ISETP.GT.AND P4, PT, R2, 0x3b, PT ;  /* 0x0000003b0200780c */ /* 0x000fe40003f84270 */
[----:B------:R-:W-:Y:S02]  /*52aa0*/  PRMT R6, RZ, 0x7610, R6 ;  /* 0x00007610ff067816 */ /* 0x000fe40000000006 */
[----:B------:R0:W5:Y:S04]  /*52ab0*/  @P2 LDG.E.U8 R7, desc[UR46][R4.64] ;  /* 0x0000002e04072981 */ /* 0x000168000c1e1100 */
[----:B------:R1:W5:Y:S01]  /*52ac0*/  @P3 LDG.E.U8 R6, desc[UR46][R20.64] ;  /* 0x0000002e14063981 */ /* 0x000362000c1e1100 */
[----:B0-----:R-:W-:Y:S01]  /*52ad0*/  PRMT R5, RZ, 0x7610, R5 ;  /* 0x00007610ff057816 */ /* 0x001fe20000000005 */
[----:B-1----:R-:W-:-:S02]  /*52ae0*/  @P3 IMAD.MOV.U32 R20, RZ, RZ, R52 ;  /* 0x000000ffff143224 */ /* 0x002fc400078e0034 */
[----:B------:R-:W-:Y:S01]  /*52af0*/  @P3 IMAD.MOV.U32 R21, RZ, RZ, R53 ;  /* 0x000000ffff153224 */ /* 0x000fe200078e0035 */
[----:B------:R-:W-:Y:S02]  /*52b00*/  ISETP.GT.AND P0, PT, R2, 0x2e, PT ;  /* 0x0000002e0200780c */ /* 0x000fe40003f04270 */
[----:B------:R-:W-:Y:S02]  /*52b10*/  PRMT R4, RZ, 0x7610, R4 ;  /* 0x00007610ff047816 */ /* 0x000fe40000000004 */
[----:B------:R4:W5:Y:S01]  /*52b20*/  @P3 LDG.E.U8 R5, desc[UR46][R20.64] ;  /* 0x0000002e14053981 */ /* 0x000962000c1e1100 */
[----:B------:R-:W-:Y:S02]  /*52b30*/  PRMT R3, RZ, 0x7610, R3 ;  /* 0x00007610ff037816 */ /* 0x000fe40000000003 */
[----:B------:R-:W-:Y:S01]  /*52b40*/  PRMT R26, RZ, 0x7610, R26 ;  /* 0x00007610ff1a7816 */ /* 0x000fe2000000001a */
[----:B----4-:R-:W-:Y:S02]  /*52b50*/  @P4 IMAD.MOV.U32 R20, RZ, RZ, R22 ;  /* 0x000000ffff144224 */ /* 0x010fe400078e0016 */
[----:B------:R-:W4:Y:S01]  /*52b60*/  LDL R22, [R1+0x2198] ;  /* 0x0021980001167983 */ /* 0x000f220000100800 */
[----:B------:R-:W-:-:S03]  /*52b70*/  @P4 IMAD.MOV.U32 R21, RZ, RZ, R23 ;  /* 0x000000ffff154224 */ /* 0x000fc600078e0017 */
[----:B------:R-:W4:Y:S04]  /*52b80*/  LDL R23, [R1+0x2194] ;  /* 0x0021940001177983 */ /* 0x000f280000100800 */
[----:B------:R0:W5:Y:S02]  /*52b90*/  @P4 LDG.E.U8 R4, desc[UR46][R20.64] ;  /* 0x0000002e14044981 */ /* 0x000164000c1e1100 */
[----:B0-----:R-:W-:Y:S02]  /*52ba0*/  @P4 IMAD.MOV.U32 R20, RZ, RZ, R25 ;  /* 0x000000ffff144224 */ /* 0x001fe400078e0019 */
[----:B------:R-:W-:Y:S01]  /*52bb0*/  @P4 IMAD.MOV.U32 R21, RZ, RZ, R48 ;  /* 0x000000ffff154224 */ /* 0x000fe200078e0030 */
[----:B------:R-:W5:Y:S04]  /*52bc0*/  LDL R25, [R1+0x2184] ;  /* 0x0021840001197983 */ /* 0x000f680000100800 */
[----:B------:R2:W5:Y:S04]  /*52bd0*/  @P4 LDG.E.U8 R3, desc[UR46][R20.64] ;  /* 0x0000002e14034981 */ /* 0x000568000c1e1100 */
[----:B------:R-:W5:Y:S01]  /*52be0*/  LDL R48, [R1+0x2190] ;  /* 0x0021900001307983 */ /* 0x000f620000100800 */
[----:B--2---:R-:W-:-:S03]  /*52bf0*/  @P0 IMAD.MOV.U32 R21, RZ, RZ, R24 ;  /* 0x000000ffff150224 */ /* 0x004fc600078e0018 */
[----:B------:R-:W2:Y:S01]  /*52c00*/  LDL R24, [R1+0x2188] ;  /* 0x0021880001187983 */ /* 0x000ea20000100800 */
[----:B---3--:R-:W-:-:S03]  /*52c10*/  @P0 IMAD.MOV.U32 R20, RZ, RZ, R0 ;  /* 0x000000ffff140224 */ /* 0x008fc600078e0000 */
[----:B------:R-:W3:Y:S04]  /*52c20*/  LDL R0, [R1+0x2180] ;  /* 0x0021800001007983 */ /* 0x000ee80000100800 */
[----:B------:R0:W5:Y:S01]  /*52c30*/  @P0 LDG.E.U8 R26, desc[UR46][R20.64] ;  /* 0x0000002e141a0981 */ /* 0x000162000c1e1100 */
[C---:B------:R-:W-:Y:S02]  /*52c40*/  ISETP.GT.AND P1, PT, R2.reuse, 0x34, PT ;  /* 0x000000340200780c */ /* 0x040fe40003f24270 */
[----:B------:R-:W-:Y:S02]  /*52c50*/  PRMT R19, RZ, 0x7610, R19 ;  /* 0x00007610ff137816 */ /* 0x000fe40000000013 */
[C---:B------:R-:W-:Y:S02]  /*52c60*/  ISETP.GT.AND P2, PT, R2.reuse, 0x35, PT ;  /* 0x000000350200780c */ /* 0x040fe40003f44270 */
[----:B------:R-:W-:-:S02]  /*52c70*/  ISETP.GT.AND P3, PT, R2, 0x3c, PT ;  /* 0x0000003c0200780c */ /* 0x000fc40003f64270 */
[----:B0-----:R-:W-:Y:S02]  /*52c80*/  PRMT R20, RZ, 0x7610, R20 ;  /* 0x00007610ff147816 */ /* 0x001fe40000000014 */
[----:B------:R-:W-:-:S03]  /*52c90*/  PRMT R21, RZ, 0x7610, R21 ;  /* 0x00007610ff157816 */ /* 0x000fc60000000015 */
[----:B----4-:R0:W4:Y:S04]  /*52ca0*/  @P1 LDG.E.U8 R19, desc[UR46][R22.64] ;  /* 0x0000002e16131981 */ /* 0x010128000c1e1100 */
[----:B-----5:R1:W-:Y:S04]  /*52cb0*/  STL [R1+0x5534], R26 ;  /* 0x0055341a01007387 */ /* 0x0203e80000100800 */
[----:B------:R-:W5:Y:S04]  /*52cc0*/  LDL R53, [R1+0x2114] ;  /* 0x0021140001357983 */ /* 0x000f680000100800 */
[----:B------:R-:W4:Y:S01]  /*52cd0*/  LDL R52, [R1+0x2118] ;  /* 0x0021180001347983 */ /* 0x000f220000100800 */
[----:B0-----:R-:W-:-:S02]  /*52ce0*/  @P1 IMAD.MOV.U32 R22, RZ, RZ, R48 ;  /* 0x000000ffff161224 */ /* 0x001fc400078e0030 */
[----:B------:R-:W-:Y:S01]  /*52cf0*/  @P1 IMAD.MOV.U32 R23, RZ, RZ, R54 ;  /* 0x000000ffff171224 */ /* 0x000fe200078e0036 */
[----:B------:R-:W4:Y:S04]  /*52d00*/  LDL R48, [R1+0x2110] ;  /* 0x0021100001307983 */ /* 0x000f280000100800 */
[----:B------:R-:W4:Y:S04]  /*52d10*/  LDL R54, [R1+0x210c] ;  /* 0x00210c0001367983 */ /* 0x000f280000100800 */
[----:B------:R-:W4:Y:S04]  /*52d20*/  LDL R56, [R1+0x2104] ;  /* 0x0021040001387983 */ /* 0x000f280000100800 */
[----:B------:R-:W4:Y:S04]  /*52d30*/  LDL R55, [R1+0x2108] ;  /* 0x0021080001377983 */ /* 0x000f280000100800 */
[----:B------:R0:W4:Y:S04]  /*52d40*/  @P1 LDG.E.U8 R20, desc[UR46][R22.64] ;  /* 0x0000002e16141981 */ /* 0x000128000c1e1100 */
[----:B--2---:R3:W2:Y:S04]  /*52d50*/  @P2 LDG.E.U8 R21, desc[UR46][R24.64] ;  /* 0x0000002e18152981 */ /* 0x0046a8000c1e1100 */
[----:B-1----:R-:W2:Y:S01]  /*52d60*/  LDL R26, [R1+0x20fc] ;  /* 0x0020fc00011a7983 */ /* 0x002ea20000100800 */
[----:B0-----:R-:W-:Y:S01]  /*52d70*/  PRMT R22, RZ, 0x7610, R22 ;  /* 0x00007610ff167816 */ /* 0x001fe20000000016 */
[----:B---3--:R-:W-:-:S02]  /*52d80*/  @P2 IMAD.MOV.U32 R24, RZ, RZ, R0 ;  /* 0x000000ffff182224 */ /* 0x008fc400078e0000 */
[----:B------:R-:W-:Y:S01]  /*52d90*/  @P2 IMAD.MOV.U32 R25, RZ, RZ, R57 ;  /* 0x000000ffff192224 */ /* 0x000fe200078e0039 */
[----:B------:R-:W3:Y:S04]  /*52da0*/  LDL R0, [R1+0x2100] ;  /* 0x0021000001007983 */ /* 0x000ee80000100800 */
[----:B------:R5:W2:Y:S02]  /*52db0*/  @P2 LDG.E.U8 R22, desc[UR46][R24.64] ;  /* 0x0000002e18162981 */ /* 0x000aa4000c1e1100 */
[----:B-----5:R-:W-:Y:S02]  /*52dc0*/  @P3 IMAD.MOV.U32 R25, RZ, RZ, R53 ;  /* 0x000000ffff193224 */ /* 0x020fe400078e0035 */
[----:B------:R-:W5:Y:S01]  /*52dd0*/  LDL R53, [R1+0x21ec] ;  /* 0x0021ec0001357983 */ /* 0x000f620000100800 */
[----:B----4-:R-:W-:-:S03]  /*52de0*/  @P3 IMAD.MOV.U32 R24, RZ, RZ, R52 ;  /* 0x000000ffff183224 */ /* 0x010fc600078e0034 */
[----:B------:R-:W4:Y:S01]  /*52df0*/  LDL R52, [R1+0x21f0] ;  /* 0x0021f00001347983 */ /* 0x000f220000100800 */
[----:B------:R-:W-:Y:S02]  /*52e00*/  ISETP.GT.AND P4, PT, R2, 0x3d, PT ;  /* 0x0000003d0200780c */ /* 0x000fe40003f84270 */
[----:B------:R-:W-:Y:S02]  /*52e10*/  PRMT R23, RZ, 0x7610, R23 ;  /* 0x00007610ff177816 */ /* 0x000fe40000000017 */
[----:B------:R-:W-:-:S04]  /*52e20*/  PRMT R27, RZ, 0x7610, R27 ;  /* 0x00007610ff1b7816 */ /* 0x000fc8000000001b */
[----:B------:R0:W4:Y:S01]  /*52e30*/  @P3 LDG.E.U8 R23, desc[UR46][R24.64] ;  /* 0x0000002e18173981 */ /* 0x000122000c1e1100 */
[----:B------:R-:W-:Y:S01]  /*52e40*/  PRMT R29, RZ, 0x7610, R29 ;  /* 0x00007610ff1d7816 */ /* 0x000fe2000000001d */
[----:B0-----:R-:W-:Y:S02]  /*52e50*/  @P3 IMAD.MOV.U32 R24, RZ, RZ, R48 ;  /* 0x000000ffff183224 */ /* 0x001fe400078e0030 */
[----:B------:R-:W-:Y:S01]  /*52e60*/  @P3 IMAD.MOV.U32 R25, RZ, RZ, R54 ;  /* 0x000000ffff193224 */ /* 0x000fe200078e0036 */
[----:B------:R-:W4:Y:S04]  /*52e70*/  LDL R48, [R1+0x21e8] ;  /* 0x0021e80001307983 */ /* 0x000f280000100800 */
[----:B------:R0:W4:Y:S04]  /*52e80*/  @P3 LDG.E.U8 R27, desc[UR46][R24.64] ;  /* 0x0000002e181b3981 */ /* 0x000128000c1e1100 */
[----:B------:R-:W4:Y:S01]  /*52e90*/  LDL R54, [R1+0x21e4] ;  /* 0x0021e40001367983 */ /* 0x000f220000100800 */
[----:B------:R-:W-:Y:S01]  /*52ea0*/  PRMT R31, RZ, 0x7610, R31 ;  /* 0x00007610ff1f7816 */ /* 0x000fe2000000001f */
[----:B0-----:R-:W-:-:S02]  /*52eb0*/  @P4 IMAD.MOV.U32 R24, RZ, RZ, R55 ;  /* 0x000000ffff184224 */ /* 0x001fc400078e0037 */
[----:B------:R-:W-:-:S05]  /*52ec0*/  @P4 IMAD.MOV.U32 R25, RZ, RZ, R56 ;  /* 0x000000ffff194224 */ /* 0x000fca00078e0038 */
[----:B------:R3:W4:Y:S02]  /*52ed0*/  @P4 LDG.E.U8 R29, desc[UR46][R24.64] ;  /* 0x0000002e181d4981 */ /* 0x000724000c1e1100 */
[----:B---3--:R-:W-:Y:S02]  /*52ee0*/  @P4 IMAD.MOV.U32 R24, RZ, RZ, R0 ;  /* 0x000000ffff184224 */ /* 0x008fe400078e0000 */
[----:B--2---:R-:W-:Y:S01]  /*52ef0*/  @P4 IMAD.MOV.U32 R25, RZ, RZ, R26 ;  /* 0x000000ffff194224 */ /* 0x004fe200078e001a */
[----:B------:R-:W2:Y:S04]  /*52f00*/  LDL R0, [R1+0x21e0] ;  /* 0x0021e00001007983 */ /* 0x000ea80000100800 */
[----:B------:R-:W3:Y:S04]  /*52f10*/  LDL R26, [R1+0x21dc] ;  /* 0x0021dc00011a7983 */ /* 0x000ee80000100800 */
[----:B------:R5:W3:Y:S01]  /*52f20*/  @P4 LDG.E.U8 R31, desc[UR46][R24.64] ;  /* 0x0000002e181f4981 */ /* 0x000ae2000c1e1100 */
[----:B------:R-:W-:Y:S01]  /*52f30*/  PRMT R33, RZ, 0x7610, R33 ;  /* 0x00007610ff217816 */ /* 0x000fe20000000021 */
[----:B-----5:R-:W-:-:S02]  /*52f40*/  @P0 IMAD.MOV.U32 R25, RZ, RZ, R53 ;  /* 0x000000ffff190224 */ /* 0x020fc400078e0035 */
[----:B------:R-:W5:Y:S01]  /*52f50*/  LDL R53, [R1+0x2174] ;  /* 0x0021740001357983 */ /* 0x000f620000100800 */
[----:B----4-:R-:W-:-:S03]  /*52f60*/  @P0 IMAD.MOV.U32 R24, RZ, RZ, R52 ;  /* 0x000000ffff180224 */ /* 0x010fc600078e0034 */
[----:B------:R-:W4:Y:S04]  /*52f70*/  LDL R52, [R1+0x2178] ;  /* 0x0021780001347983 */ /* 0x000f280000100800 */
[----:B------:R0:W4:Y:S01]  /*52f80*/  @P0 LDG.E.U8 R33, desc[UR46][R24.64] ;  /* 0x0000002e18210981 */ /* 0x000122000c1e1100 */
[C---:B------:R-:W-:Y:S02]  /*52f90*/  ISETP.GT.AND P1, PT, R2.reuse, 0x2f, PT ;  /* 0x0000002f0200780c */ /* 0x040fe40003f24270 */
[----:B------:R-:W-:Y:S02]  /*52fa0*/  ISETP.GT.AND P2, PT, R2, 0x36, PT ;  /* 0x000000360200780c */ /* 0x000fe40003f44270 */
[----:B------:R-:W-:Y:S02]  /*52fb0*/  PRMT R35, RZ, 0x7610, R35 ;  /* 0x00007610ff237816 */ /* 0x000fe40000000023 */
[----:B------:R-:W-:-:S07]  /*52fc0*/  PRMT R37, RZ, 0x7610, R37 ;  /* 0x00007610ff257816 */ /* 0x000fce0000000025 */
[----:B0-----:R-:W-:Y:S02]  /*52fd0*/  @P1 IMAD.MOV.U32 R24, RZ, RZ, R48 ;  /* 0x000000ffff181224 */ /* 0x001fe400078e0030 */
[----:B------:R-:W-:-:S05]  /*52fe0*/  @P1 IMAD.MOV.U32 R25, RZ, RZ, R54 ;  /* 0x000000ffff191224 */ /* 0x000fca00078e0036 */
[----:B------:R2:W4:Y:S01]  /*52ff0*/  @P1 LDG.E.U8 R35, desc[UR46][R24.64] ;  /* 0x0000002e18231981 */ /* 0x000522000c1e1100 */
[----:B------:R-:W-:Y:S01]  /*53000*/  PRMT R39, RZ, 0x7610, R39 ;  /* 0x00007610ff277816 */ /* 0x000fe20000000027 */
[----:B--2---:R-:W-:Y:S02]  /*53010*/  @P1 IMAD.MOV.U32 R24, RZ, RZ, R0 ;  /* 0x000000ffff181224 */ /* 0x004fe400078e0000 */
[----:B---3--:R-:W-:-:S05]  /*53020*/  @P1 IMAD.MOV.U32 R25, RZ, RZ, R26 ;  /* 0x000000ffff191224 */ /* 0x008fca00078e001a */
[----:B------:R5:W2:Y:S02]  /*53030*/  @P1 LDG.E.U8 R37, desc[UR46][R24.64] ;  /* 0x0000002e18251981 */ /* 0x000aa4000c1e1100 */
[----:B-----5:R-:W-:Y:S02]  /*53040*/  @P2 IMAD.MOV.U32 R25, RZ, RZ, R53 ;  /* 0x000000ffff192224 */ /* 0x020fe400078e0035 */
[----:B----4-:R-:W-:-:S05]  /*53050*/  @P2 IMAD.MOV.U32 R24, RZ, RZ, R52 ;  /* 0x000000ffff182224 */ /* 0x010fca00078e0034 */
[----:B------:R-:W3:Y:S04]  /*53060*/  @P2 LDG.E.U8 R39, desc[UR46][R24.64] ;  /* 0x0000002e18272981 */ /* 0x000ee8000c1e1100 */
[----:B------:R0:W-:Y:S04]  /*53070*/  STL [R1+0x5538], R33 ;  /* 0x0055382101007387 */ /* 0x0001e80000100800 */
[----:B------:R-:W4:Y:S04]  /*53080*/  LDL R48, [R1+0x216c] ;  /* 0x00216c0001307983 */ /* 0x000f280000100800 */
[----:B0-----:R-:W5:Y:S04]  /*53090*/  LDL R33, [R1+0x2170] ;  /* 0x0021700001217983 */ /* 0x001f680000100800 */
[----:B------:R-:W-:Y:S04]  /*530a0*/  STL [R1+0x553c], R35 ;  /* 0x00553c2301007387 */ /* 0x000fe80000100800 */
[----:B------:R-:W5:Y:S04]  /*530b0*/  LDL R26, [R1+0x2164] ;  /* 0x00216400011a7983 */ /* 0x000f680000100800 */
[----:B------:R-:W5:Y:S01]  /*530c0*/  LDL R0, [R1+0x2168] ;  /* 0x0021680001007983 */ /* 0x000f620000100800 */
[----:B------:R-:W-:-:S03]  /*530d0*/  PRMT R41, RZ, 0x7610, R41 ;  /* 0x00007610ff297816 */ /* 0x000fc60000000029 */
[----:B--2---:R-:W-:Y:S04]  /*530e0*/  STL [R1+0x5540], R37 ;  /* 0x0055402501007387 */ /* 0x004fe80000100800 */
[----:B------:R-:W2:Y:S04]  /*530f0*/  LDL R53, [R1+0x2160] ;  /* 0x0021600001357983 */ /* 0x000ea80000100800 */
[----:B---3--:R0:W-:Y:S04]  /*53100*/  STL [R1+0x5544], R39 ;  /* 0x0055442701007387 */ /* 0x0081e80000100800 */
[----:B------:R-:W3:Y:S01]  /*53110*/  LDL R54, [R1+0x215c] ;  /* 0x00215c0001367983 */ /* 0x000ee20000100800 */
[----:B----4-:R-:W-:-:S03]  /*53120*/  @P2 IMAD.MOV.U32 R25, RZ, RZ, R48 ;  /* 0x000000ffff192224 */ /* 0x010fc600078e0030 */
[----:B------:R-:W4:Y:S04]  /*53130*/  LDL R52, [R1+0x20f4] ;  /* 0x0020f40001347983 */ /* 0x000f280000100800 */
[----:B------:R-:W4:Y:S01]  /*53140*/  LDL R48, [R1+0x20f8] ;  /* 0x0020f80001307983 */ /* 0x000f220000100800 */
[----:B-----5:R-:W-:Y:S01]  /*53150*/  @P2 IMAD.MOV.U32 R24, RZ, RZ, R33 ;  /* 0x000000ffff182224 */ /* 0x020fe200078e0021 */
[C---:B------:R-:W-:Y:S02]  /*53160*/  ISETP.GT.AND P0, PT, R2.reuse, 0x37, PT ;  /* 0x000000370200780c */ /* 0x040fe40003f04270 */
[----:B------:R-:W-:Y:S01]  /*53170*/  ISETP.GT.AND P1, PT, R2, 0x3e, PT ;  /* 0x0000003e0200780c */ /* 0x000fe20003f24270 */
[----:B0-----:R-:W5:Y:S04]  /*53180*/  LDL R39, [R1+0x20ec] ;  /* 0x0020ec0001277983 */ /* 0x001f680000100800 */
[----:B------:R0:W5:Y:S01]  /*53190*/  @P2 LDG.E.U8 R41, desc[UR46][R24.64] ;  /* 0x0000002e18292981 */ /* 0x000162000c1e1100 */
[----:B------:R-:W-:-:S02]  /*531a0*/  PRMT R43, RZ, 0x7610, R43 ;  /* 0x00007610ff2b7816 */ /* 0x000fc4000000002b */
[----:B------:R-:W-:Y:S01]  /*531b0*/  PRMT R45, RZ, 0x7610, R45 ;  /* 0x00007610ff2d7816 */ /* 0x000fe2000000002d */
[----:B------:R-:W5:Y:S02]  /*531c0*/  LDL R37, [R1+0x20f0] ;  /* 0x0020f00001257983 */ /* 0x000f640000100800 */
[----:B0-----:R-:W-:Y:S02]  /*531d0*/  @P0 IMAD.MOV.U32 R25, RZ, RZ, R26 ;  /* 0x000000ffff190224 */ /* 0x001fe400078e001a */
[----:B------:R-:W-:-:S05]  /*531e0*/  @P0 IMAD.MOV.U32 R24, RZ, RZ, R0 ;  /* 0x000000ffff180224 */ /* 0x000fca00078e0000 */
[----:B------:R2:W5:Y:S01]  /*531f0*/  @P0 LDG.E.U8 R43, desc[UR46][R24.64] ;  /* 0x0000002e182b0981 */ /* 0x000562000c1e1100 */
[----:B------:R-:W-:Y:S01]  /*53200*/  PRMT R47, RZ, 0x7610, R47 ;  /* 0x00007610ff2f7816 */ /* 0x000fe2000000002f */
[----:B--2---:R-:W-:Y:S02]  /*53210*/  @P0 IMAD.MOV.U32 R24, RZ, RZ, R53 ;  /* 0x000000ffff180224 */ /* 0x004fe400078e0035 */
[----:B---3--:R-:W-:-:S05]  /*53220*/  @P0 IMAD.MOV.U32 R25, RZ, RZ, R54 ;  /* 0x000000ffff190224 */ /* 0x008fca00078e0036 */
[----:B------:R4:W2:Y:S02]  /*53230*/  @P0 LDG.E.U8 R45, desc[UR46][R24.64] ;  /* 0x0000002e182d0981 */ /* 0x0008a4000c1e1100 */
[----:B----4-:R-:W-:Y:S02]  /*53240*/  @P1 IMAD.MOV.U32 R24, RZ, RZ, R48 ;  /* 0x000000ffff181224 */ /* 0x010fe400078e0030 */
[----:B------:R-:W-:Y:S01]  /*53250*/  @P1 IMAD.MOV.U32 R25, RZ, RZ, R52 ;  /* 0x000000ffff191224 */ /* 0x000fe200078e0034 */
[----:B-----5:R-:W-:Y:S04]  /*53260*/  STL [R1+0x5548], R41 ;  /* 0x0055482901007387 */ /* 0x020fe80000100800 */
[----:B------:R0:W3:Y:S04]  /*53270*/  @P1 LDG.E.U8 R47, desc[UR46][R24.64] ;  /* 0x0000002e182f1981 */ /* 0x0000e8000c1e1100 */
[----:B------:R-:W4:Y:S04]  /*53280*/  LDL R35, [R1+0x20e4] ;  /* 0x0020e40001237983 */ /* 0x000f280000100800 */
[----:B------:R-:W5:Y:S04]  /*53290*/  LDL R33, [R1+0x20e8] ;  /* 0x0020e80001217983 */ /* 0x000f680000100800 */
[----:B------:R-:W5:Y:S04]  /*532a0*/  LDL R26, [R1+0x20dc] ;  /* 0x0020dc00011a7983 */ /* 0x000f680000100800 */
[----:B------:R-:W5:Y:S01]  /*532b0*/  LDL R0, [R1+0x20e0] ;  /* 0x0020e00001007983 */ /* 0x000f620000100800 */
[----:B------:R-:W-:Y:S01]  /*532c0*/  ISETP.GT.AND P2, PT, R2, 0x3f, PT ;  /* 0x0000003f0200780c */ /* 0x000fe20003f44270 */
[----:B0-----:R-:W-:Y:S01]  /*532d0*/  @P1 IMAD.MOV.U32 R24, RZ, RZ, R37 ;  /* 0x000000ffff181224 */ /* 0x001fe200078e0025 */
[----:B------:R-:W-:Y:S01]  /*532e0*/  PRMT R49, RZ, 0x7610, R49 ;  /* 0x00007610ff317816 */ /* 0x000fe20000000031 */
[----:B------:R-:W-:Y:S01]  /*532f0*/  STL [R1+0x554c], R43 ;  /* 0x00554c2b01007387 */ /* 0x000fe20000100800 */
[----:B------:R-:W-:Y:S01]  /*53300*/  @P1 IMAD.MOV.U32 R25, RZ, RZ, R39 ;  /* 0x000000ffff191224 */ /* 0x000fe200078e0027 */
[----:B------:R-:W-:-:S04]  /*53310*/  PRMT R50, RZ, 0x7610, R50 ;  /* 0x00007610ff327816 */ /* 0x000fc80000000032 */
[----:B------:R4:W5:Y:S04]  /*53320*/  @P1 LDG.E.U8 R49, desc[UR46][R24.64] ;  /* 0x0000002e18311981 */ /* 0x000968000c1e1100 */
[----:B--2---:R-:W-:Y:S04]  /*53330*/  STL [R1+0x5550], R45 ;  /* 0x0055502d01007387 */ /* 0x004fe80000100800 */
[----:B---3--:R0:W-:Y:S04]  /*53340*/  STL [R1+0x5554], R47 ;  /* 0x0055542f01007387 */ /* 0x0081e80000100800 */
[----:B------:R-:W2:Y:S01]  /*53350*/  LDL.LU R52, [R1+0x118] ;  /* 0x0001180001347983 */ /* 0x000ea20000300800 */
[----:B----4-:R-:W-:-:S03]  /*53360*/  @P2 IMAD.MOV.U32 R25, RZ, RZ, R35 ;  /* 0x000000ffff192224 */ /* 0x010fc600078e0023 */
[----:B------:R-:W3:Y:S01]  /*53370*/  LDL.LU R57, [R1+0x114] ;  /* 0x0001140001397983 */ /* 0x000ee20000300800 */
[----:B-----5:R-:W-:-:S03]  /*53380*/  @P2 IMAD.MOV.U32 R24, RZ, RZ, R33 ;  /* 0x000000ffff182224 */ /* 0x020fc600078e0021 */
[----:B------:R-:W4:Y:S04]  /*53390*/  LDL.LU R58, [R1+0x110] ;  /* 0x00011000013a7983 */ /* 0x000f280000300800 */
[----:B0-----:R-:W5:Y:S04]  /*533a0*/  LDL.LU R47, [R1+0xd8] ;  /* 0x0000d800012f7983 */ /* 0x001f680000300800 */
[----:B------:R-:W5:Y:S04]  /*533b0*/  LDL.LU R45, [R1+0xd4] ;  /* 0x0000d400012d7983 */ /* 0x000f680000300800 */
[----:B------:R-:W5:Y:S04]  /*533c0*/  LDL.LU R43, [R1+0xd0] ;  /* 0x0000d000012b7983 */ /* 0x000f680000300800 */
[----:B------:R-:W5:Y:S04]  /*533d0*/  LDL.LU R41, [R1+0xcc] ;  /* 0x0000cc0001297983 */ /* 0x000f680000300800 */
[----:B------:R-:W5:Y:S04]  /*533e0*/  LDL.LU R39, [R1+0x98] ;  /* 0x0000980001277983 */ /* 0x000f680000300800 */
[----:B------:R-:W5:Y:S04]  /*533f0*/  LDL.LU R37, [R1+0x94] ;  /* 0x0000940001257983 */ /* 0x000f680000300800 */
[----:B------:R0:W5:Y:S04]  /*53400*/  @P2 LDG.E.U8 R50, desc[UR46][R24.64] ;  /* 0x0000002e18322981 */ /* 0x000168000c1e1100 */
[----:B------:R-:W5:Y:S04]  /*53410*/  LDL.LU R35, [R1+0x90] ;  /* 0x0000900001237983 */ /* 0x000f680000300800 */
[----:B------:R-:W5:Y:S01]  /*53420*/  LDL.LU R33, [R1+0x8c] ;  /* 0x00008c0001217983 */ /* 0x000f620000300800 */
[----:B0-----:R-:W-:-:S03]  /*53430*/  @P2 IMAD.MOV.U32 R25, RZ, RZ, R26 ;  /* 0x000000ffff192224 */ /* 0x001fc600078e001a */
[----:B------:R-:W5:Y:S01]  /*53440*/  LDL.LU R26, [R1+0x58] ;  /* 0x00005800011a7983 */ /* 0x000f620000300800 */
[----:B------:R-:W-:-:S03]  /*53450*/  @P2 IMAD.MOV.U32 R24, RZ, RZ, R0 ;  /* 0x000000ffff182224 */ /* 0x000fc600078e0000 */
[----:B------:R-:W5:Y:S04]  /*53460*/  LDL.LU R53, [R1+0x54] ;  /* 0x0000540001357983 */ /* 0x000f680000300800 */
[----:B------:R-:W5:Y:S04]  /*53470*/  LDL.LU R54, [R1+0x50] ;  /* 0x0000500001367983 */ /* 0x000f680000300800 */
[----:B------:R-:W5:Y:S04]  /*53480*/  LDL.LU R55, [R1+0x4c] ;  /* 0x00004c0001377983 */ /* 0x000f680000300800 */
[----:B------:R-:W5:Y:S04]  /*53490*/  LDL.LU R56, [R1+0x18] ;  /* 0x0000180001387983 */ /* 0x000f680000300800 */
[----:B------:R-:W5:Y:S04]  /*534a0*/  LDL.LU R60, [R1+0x14] ;  /* 0x00001400013c7983 */ /* 0x000f680000300800 */
[----:B------:R-:W5:Y:S04]  /*534b0*/  LDL.LU R61, [R1+0x10] ;  /* 0x00001000013d7983 */ /* 0x000f680000300800 */
[----:B------:R-:W5:Y:S04]  /*534c0*/  LDL.LU R0, [R1+0xc] ;  /* 0x00000c0001007983 */ /* 0x000f680000300800 */
        /* <DEDUP_REMOVED lines=899> */
[----:B------:R-:W1:Y:S03]  /*56d00*/  S2R R48, SR_TID.X ;  /* 0x0000000000307919 */ /* 0x000e660000002100 */
[----:B------:R-:W-:Y:S04]  /*56d10*/  STL [R1+0x53d4], R25 ;  /* 0x0053d41901007387 */ /* 0x000fe80000100800 */
[----:B------:R-:W-:Y:S04]  /*56d20*/  STL [R1+0x53dc], R25 ;  /* 0x0053dc1901007387 */ /* 0x000fe80000100800 */
[----:B------:R-:W-:Y:S04]  /*56d30*/  STL [R1+0x53e4], R25 ;  /* 0x0053e41901007387 */ /* 0x000fe80000100800 */
[----:B------:R-:W-:Y:S04]  /*56d40*/  STL [R1+0x53ec], R25 ;  /* 0x0053ec1901007387 */ /* 0x000fe80000100800 */
[----:B------:R-:W-:Y:S04]  /*56d50*/  STL [R1+0x53f4], R25 ;  /* 0x0053f41901007387 */ /* 0x000fe80000100800 */
[----:B------:R-:W-:Y:S01]  /*56d60*/  STL [R1+0x53fc], R25 ;  /* 0x0053fc1901007387 */ /* 0x000fe20000100800 */
[----:B------:R-:W0:Y:S03]  /*56d70*/  S2R R59, SR_TID.X ;  /* 0x00000000003b7919 */ /* 0x000e260000002100 */
        /* <DEDUP_REMOVED lines=21> */
[----:B------:R-:W-:-:S03]  /*56ed0*/  PRMT R51, RZ, 0x7610, R51 ;  /* 0x00007610ff337816 */ /* 0x000fc60000000033 */
[----:B------:R-:W-:Y:S01]  /*56ee0*/  STL [R1+0x54ac], R25 ;  /* 0x0054ac1901007387 */ /* 0x000fe20000100800 */
[----:B-1----:R-:W-:-:S03]  /*56ef0*/  LOP3.LUT R48, R48, 0x1f, RZ, 0xc0, !PT ;  /* 0x0000001f30307812 */ /* 0x002fc600078ec0ff */
[----:B------:R-:W-:Y:S04]  /*56f00*/  STL [R1+0x54b4], R25 ;  /* 0x0054b41901007387 */ /* 0x000fe80000100800 */
[----:B------:R-:W-:Y:S04]  /*56f10*/  STL [R1+0x54bc], R25 ;  /* 0x0054bc1901007387 */ /* 0x000fe80000100800 */
[----:B------:R-:W-:Y:S04]  /*56f20*/  STL [R1+0x54c4], R25 ;  /* 0x0054c41901007387 */ /* 0x000fe80000100800 */
[----:B------:R-:W-:Y:S01]  /*56f30*/  STL [R1+0x54cc], R25 ;  /* 0x0054cc1901007387 */ /* 0x000fe20000100800 */
[----:B------:R-:W-:-:S03]  /*56f40*/  LOP3.LUT R48, R48, 0x20, RZ, 0xfc, !PT ;  /* 0x0000002030307812 */ /* 0x000fc600078efcff */
[----:B------:R-:W-:Y:S04]  /*56f50*/  STL [R1+0x54d4], R25 ;  /* 0x0054d41901007387 */ /* 0x000fe80000100800 */
[----:B------:R-:W-:Y:S04]  /*56f60*/  STL [R1+0x54dc], R25 ;  /* 0x0054dc1901007387 */ /* 0x000fe80000100800 */
[----:B------:R-:W-:Y:S04]  /*56f70*/  STL [R1+0x54e4], R25 ;  /* 0x0054e41901007387 */ /* 0x000fe80000100800 */
[----:B------:R-:W-:Y:S04]  /*56f80*/  STL [R1+0x54ec], R25 ;  /* 0x0054ec1901007387 */ /* 0x000fe80000100800 */
[----:B------:R0:W5:Y:S04]  /*56f90*/  @P2 LDG.E.U8 R51, desc[UR46][R24.64] ;  /* 0x0000002e18332981 */ /* 0x000168000c1e1100 */
[----:B------:R-:W-:Y:S01]  /*56fa0*/  STL [R1+0x54f4], R25 ;  /* 0x0054f41901007387 */ /* 0x000fe20000100800 */
[----:B------:R-:W-:Y:S01]  /*56fb0*/  BAR.SYNC.DEFER_BLOCKING 0x0 ;  /* 0x0000000000007b1d */ /* 0x000fe20000010000 */
[----:B0-----:R-:W-:-:S02]  /*56fc0*/  LOP3.LUT R24, R59, 0x1f, RZ, 0xc0, !PT ;  /* 0x0000001f3b187812 */ /* 0x001fc400078ec0ff */
[----:B------:R-:W-:-:S03]  /*56fd0*/  ISETP.GE.AND P1, PT, R48, R2, PT ;  /* 0x000000023000720c */ /* 0x000fc60003f26270 */
[----:B------:R-:W-:Y:S01]  /*56fe0*/  STL [R1+0x54fc], R25 ;  /* 0x0054fc1901007387 */ /* 0x000fe20000100800 */
[----:B------:R-:W-:-:S03]  /*56ff0*/  ISETP.GE.AND P0, PT, R24, R2, PT ;  /* 0x000000021800720c */ /* 0x000fc60003f06270 */
[----:B------:R-:W-:Y:S04]  /*57000*/  STL [R1+0x5504], R25 ;  /* 0x0055041901007387 */ /* 0x000fe80000100800 */
[----:B------:R-:W-:Y:S04]  /*57010*/  STL [R1+0x550c], R25 ;  /* 0x00550c1901007387 */ /* 0x000fe80000100800 */
[----:B------:R-:W-:Y:S04]  /*57020*/  STL [R1+0x5514], R25 ;  /* 0x0055141901007387 */ /* 0x000fe80000100800 */
[----:B------:R-:W5:Y:S04]  /*57030*/  LDL.LU R48, [R1+0x5574] ;  /* 0x0055740001307983 */ /* 0x000f680000300800 */
[----:B------:R-:W5:Y:S04]  /*57040*/  LDL.LU R2, [R1+0x10c] ;  /* 0x00010c0001027983 */ /* 0x000f680000300800 */
[----:B--2---:R0:W-:Y:S04]  /*57050*/  STS.U8 [R24+UR4], R52 ;  /* 0x0000003418007988 */ /* 0x0041e80008000004 */
[----:B---3--:R1:W-:Y:S04]  /*57060*/  STS.U8 [R24+UR4+0x20], R57 ;  /* 0x0000203918007988 */ /* 0x0083e80008000004 */
[----:B----4-:R2:W-:Y:S04]  /*57070*/  STS.U8 [R24+UR4+0x40], R58 ;  /* 0x0000403a18007988 */ /* 0x0105e80008000004 */
[----:B0-----:R-:W3:Y:S04]  /*57080*/  LDL.LU R52, [R1+0x5570] ;  /* 0x0055700001347983 */ /* 0x001ee80000300800 */
[----:B-1----:R-:W4:Y:S04]  /*57090*/  LDL.LU R57, [R1+0x556c] ;  /* 0x00556c0001397983 */ /* 0x002f280000300800 */
[----:B--2---:R-:W2:Y:S04]  /*570a0*/  LDL.LU R58, [R1+0x5568] ;  /* 0x00556800013a7983 */ /* 0x004ea80000300800 */
[----:B-----5:R-:W-:Y:S04]  /*570b0*/  STS.U8 [R24+UR4+0x60], R2 ;  /* 0x0000600218007988 */ /* 0x020fe80008000004 */
[----:B------:R-:W-:Y:S04]  /*570c0*/  STS.U8 [R24+UR4+0x220], R47 ;  /* 0x0002202f18007988 */ /* 0x000fe80008000004 */
        /* <DEDUP_REMOVED lines=13> */
[----:B------:R0:W-:Y:S04]  /*571a0*/  STS.U8 [R24+UR4+0x840], R61 ;  /* 0x0008403d18007988 */ /* 0x0001e80008000004 */
[----:B------:R1:W-:Y:S04]  /*571b0*/  STS.U8 [R24+UR4+0x860], R0 ;  /* 0x0008600018007988 */ /* 0x0003e80008000004 */
[----:B0-----:R-:W5:Y:S04]  /*571c0*/  LDL.LU R61, [R1+0x108] ;  /* 0x00010800013d7983 */ /* 0x001f680000300800 */
[----:B-1----:R-:W4:Y:S04]  /*571d0*/  LDL.LU R0, [R1+0x104] ;  /* 0x0001040001007983 */ /* 0x002f280000300800 */
[----:B------:R-:W2:Y:S04]  /*571e0*/  LDL.LU R47, [R1+0x100] ;  /* 0x00010000012f7983 */ /* 0x000ea80000300800 */
[----:B------:R-:W2:Y:S04]  /*571f0*/  LDL.LU R2, [R1+0xfc] ;  /* 0x0000fc0001027983 */ /* 0x000ea80000300800 */
[----:B------:R-:W2:Y:S04]  /*57200*/  LDL.LU R45, [R1+0xc8] ;  /* 0x0000c800012d7983 */ /* 0x000ea80000300800 */
[----:B------:R-:W2:Y:S01]  /*57210*/  LDL.LU R43, [R1+0xc4] ;  /* 0x0000c400012b7983 */ /* 0x000ea20000300800 */
[----:B------:R-:W-:-:S03]  /*57220*/  LOP3.LUT R59, R59, 0x1f, RZ, 0xc0, !PT ;  /* 0x0000001f3b3b7812 */ /* 0x000fc600078ec0ff */
[----:B------:R-:W2:Y:S04]  /*57230*/  LDL.LU R41, [R1+0xc0] ;  /* 0x0000c00001297983 */ /* 0x000ea80000300800 */
[----:B---3--:R-:W-:Y:S04]  /*57240*/  STS.U8 [R24+UR4+0xa20], R52 ;  /* 0x000a203418007988 */ /* 0x008fe80008000004 */
[----:B------:R-:W3:Y:S04]  /*57250*/  LDL.LU R39, [R1+0xbc] ;  /* 0x0000bc0001277983 */ /* 0x000ee80000300800 */
[----:B------:R-:W-:Y:S04]  /*57260*/  STS.U8 [R24+UR4+0xa00], R48 ;  /* 0x000a003018007988 */ /* 0x000fe80008000004 */
[----:B------:R-:W3:Y:S04]  /*57270*/  LDL.LU R37, [R1+0x88] ;  /* 0x0000880001257983 */ /* 0x000ee80000300800 */
[----:B------:R-:W-:Y:S04]  /*57280*/  STS.U8 [R24+UR4+0xa60], R46 ;  /* 0x000a602e18007988 */ /* 0x000fe80008000004 */
[----:B------:R-:W3:Y:S04]  /*57290*/  LDL.LU R35, [R1+0x84] ;  /* 0x0000840001237983 */ /* 0x000ee80000300800 */
[----:B------:R-:W-:Y:S01]  /*572a0*/  STS.U8 [R24+UR4+0xa40], R44 ;  /* 0x000a402c18007988 */ /* 0x000fe20008000004 */
[----:B------:R-:W-:-:S03]  /*572b0*/  LOP3.LUT R59, R59, 0x8, RZ, 0x3c, !PT ;  /* 0x000000083b3b7812 */ /* 0x000fc600078e3cff */
[----:B------:R-:W3:Y:S04]  /*572c0*/  LDL.LU R33, [R1+0x80] ;  /* 0x0000800001217983 */ /* 0x000ee80000300800 */
[----:B------:R-:W-:Y:S04]  /*572d0*/  STS.U8 [R24+UR4+0xc00], R18 ;  /* 0x000c001218007988 */ /* 0x000fe80008000004 */
        /* <DEDUP_REMOVED lines=12> */
[----:B------:R-:W-:Y:S04]  /*573a0*/  STL [R1+0x4664], R52 ;  /* 0x0046643401007387 */ /* 0x000fe80000100800 */
[----:B------:R-:W-:Y:S04]  /*573b0*/  STS.U8 [R24+UR4+0xe40], R11 ;  /* 0x000e400b18007988 */ /* 0x000fe80008000004 */
[----:B------:R-:W-:Y:S04]  /*573c0*/  STL [R1+0x4668], R52 ;  /* 0x0046683401007387 */ /* 0x000fe80000100800 */
[----:B-----5:R0:W-:Y:S04]  /*573d0*/  STS.U8 [R59+UR4+0x80], R61 ;  /* 0x0000803d3b007988 */ /* 0x0201e80008000004 */
[----:B----4-:R1:W-:Y:S04]  /*573e0*/  STS.U8 [R59+UR4+0xa0], R0 ;  /* 0x0000a0003b007988 */ /* 0x0103e80008000004 */
[----:B--2---:R2:W-:Y:S04]  /*573f0*/  STS.U8 [R59+UR4+0xc0], R47 ;  /* 0x0000c02f3b007988 */ /* 0x0045e80008000004 */
[----:B0-----:R-:W4:Y:S04]  /*57400*/  LDL.LU R61, [R1+0x5564] ;  /* 0x00556400013d7983 */ /* 0x001f280000300800 */
[----:B-1----:R-:W5:Y:S04]  /*57410*/  LDL.LU R0, [R1+0x5560] ;  /* 0x0055600001007983 */ /* 0x002f680000300800 */
[----:B--2---:R-:W2:Y:S04]  /*57420*/  LDL.LU R47, [R1] ;  /* 0x00000000012f7983 */ /* 0x004ea80000300800 */
[----:B------:R-:W-:Y:S04]  /*57430*/  STS.U8 [R59+UR4+0xe0], R2 ;  /* 0x0000e0023b007988 */ /* 0x000fe80008000004 */
[----:B------:R-:W-:Y:S04]  /*57440*/  STS.U8 [R59+UR4+0x2a0], R45 ;  /* 0x0002a02d3b007988 */ /* 0x000fe80008000004 */
[----:B------:R-:W-:Y:S04]  /*57450*/  STS.U8 [R59+UR4+0x280], R43 ;  /* 0x0002802b3b007988 */ /* 0x000fe80008000004 */
[----:B------:R-:W-:Y:S04]  /*57460*/  STS.U8 [R59+UR4+0x2e0], R41 ;  /* 0x0002e0293b007988 */ /* 0x000fe80008000004 */
[----:B---3--:R-:W-:Y:S04]  /*57470*/  STS.U8 [R59+UR4+0x2c0], R39 ;  /* 0x0002c0273b007988 */ /* 0x008fe80008000004 */
        /* <DEDUP_REMOVED lines=23> */
[----:B-----5:R0:W-:Y:S04]  /*575f0*/  STS.U8 [R59+UR4+0x8a0], R0 ;  /* 0x0008a0003b007988 */ /* 0x0201e80008000004 */
[----:B--2---:R-:W-:Y:S04]  /*57600*/  STS.U8 [R59+UR4+0x8c0], R47 ;  /* 0x0008c02f3b007988 */ /* 0x004fe80008000004 */
[----:B----4-:R-:W-:Y:S04]  /*57610*/  STS.U8 [R59+UR4+0x8e0], R61 ;  /* 0x0008e03d3b007988 */ /* 0x010fe80008000004 */
        /* <DEDUP_REMOVED lines=11> */
[----:B0-----:R-:W2:Y:S04]  /*576d0*/  LDL.LU R0, [R1+0x2c] ;  /* 0x00002c0001007983 */ /* 0x001ea80000300800 */
[----:B------:R0:W-:Y:S04]  /*576e0*/  STS.U8 [R59+UR4+0xec0], R3 ;  /* 0x000ec0033b007988 */ /* 0x0001e80008000004 */
[----:B0-----:R-:W4:Y:S04]  /*576f0*/  LDL.LU R59, [R1+0x555c] ;  /* 0x00555c00013b7983 */ /* 0x001f280000300800 */
[----:B------:R-:W5:Y:S01]  /*57700*/  LDL.LU R3, [R1+0xf4] ;  /* 0x0000f40001037983 */ /* 0x000f620000300800 */
[----:B------:R-:W-:-:S05]  /*57710*/  LOP3.LUT R47, R24, 0x10, RZ, 0x3c, !PT ;  /* 0x00000010182f7812 */ /* 0x000fca00078e3cff */
[----:B---3--:R0:W-:Y:S04]  /*57720*/  STS.U8 [R47+UR4+0x100], R60 ;  /* 0x0001003c2f007988 */ /* 0x0081e80008000004 */
[----:B0-----:R-:W3:Y:S04]  /*57730*/  LDL.LU R60, [R1+0x5558] ;  /* 0x00555800013c7983 */ /* 0x001ee80000300800 */
[----:B-----5:R-:W-:Y:S04]  /*57740*/  STS.U8 [R47+UR4+0x120], R3 ;  /* 0x000120032f007988 */ /* 0x020fe80008000004 */
[----:B------:R-:W-:Y:S04]  /*57750*/  STS.U8 [R47+UR4+0x140], R2 ;  /* 0x000140022f007988 */ /* 0x000fe80008000004 */
[----:B------:R0:W-:Y:S04]  /*57760*/  STS.U8 [R47+UR4+0x160], R45 ;  /* 0x0001602d2f007988 */ /* 0x0001e80008000004 */
[----:B------:R1:W-:Y:S04]  /*57770*/  STS.U8 [R47+UR4+0x320], R43 ;  /* 0x0003202b2f007988 */ /* 0x0003e80008000004 */
[----:B------:R5:W-:Y:S04]  /*57780*/  STS.U8 [R47+UR4+0x300], R41 ;  /* 0x000300292f007988 */ /* 0x000be80008000004 */
[----:B0-----:R-:W4:Y:S04]  /*57790*/  LDL.LU R45, [R1+0xe8] ;  /* 0x0000e800012d7983 */ /* 0x001f280000300800 */
[----:B-1----:R-:W4:Y:S04]  /*577a0*/  LDL.LU R43, [R1+0xe4] ;  /* 0x0000e400012b7983 */ /* 0x002f280000300800 */
[----:B------:R0:W-:Y:S04]  /*577b0*/  STS.U8 [R47+UR4+0x360], R39 ;  /* 0x000360272f007988 */ /* 0x0001e80008000004 */
[----:B-----5:R-:W5:Y:S04]  /*577c0*/  LDL.LU R41, [R1+0xe0] ;  /* 0x0000e00001297983 */ /* 0x020f680000300800 */
[----:B------:R1:W-:Y:S04]  /*577d0*/  STS.U8 [R47+UR4+0x340], R37 ;  /* 0x000340252f007988 */ /* 0x0003e80008000004 */
[----:B0-----:R-:W5:Y:S04]  /*577e0*/  LDL.LU R39, [R1+0xdc] ;  /* 0x0000dc0001277983 */ /* 0x001f680000300800 */
[----:B------:R0:W-:Y:S04]  /*577f0*/  STS.U8 [R47+UR4+0x500], R35 ;  /* 0x000500232f007988 */ /* 0x0001e80008000004 */
[----:B-1----:R-:W5:Y:S04]  /*57800*/  LDL.LU R37, [R1+0xa8] ;  /* 0x0000a80001257983 */ /* 0x002f680000300800 */
        /* <DEDUP_REMOVED lines=12> */
[----:B--2---:R1:W-:Y:S04]  /*578d0*/  STS.U8 [R47+UR4+0x740], R0 ;  /* 0x000740002f007988 */ /* 0x0043e80008000004 */
[----:B0-----:R-:W2:Y:S04]  /*578e0*/  LDL.LU R56, [R1+0x5c] ;  /* 0x00005c0001387983 */ /* 0x001ea80000300800 */
[----:B-1----:R-:W2:Y:S04]  /*578f0*/  LDL.LU R0, [R1+0x28] ;  /* 0x0000280001007983 */ /* 0x002ea80000300800 */
[----:B---3--:R-:W-:Y:S04]  /*57900*/  STS.U8 [R47+UR4+0x900], R60 ;  /* 0x0009003c2f007988 */ /* 0x008fe80008000004 */
[----:B----4-:R-:W-:Y:S04]  /*57910*/  STS.U8 [R47+UR4+0x920], R59 ;  /* 0x0009203b2f007988 */ /* 0x010fe80008000004 */
[----:B------:R-:W-:Y:S04]  /*57920*/  STS.U8 [R47+UR4+0x940], R58 ;  /* 0x0009403a2f007988 */ /* 0x000fe80008000004 */
[----:B------:R-:W-:Y:S04]  /*57930*/  STS.U8 [R47+UR4+0x960], R57 ;  /* 0x000960392f007988 */ /* 0x000fe80008000004 */
[----:B------:R-:W-:Y:S04]  /*57940*/  STS.U8 [R47+UR4+0xb20], R34 ;  /* 0x000b20222f007988 */ /* 0x000fe80008000004 */
[----:B------:R-:W-:Y:S04]  /*57950*/  STS.U8 [R47+UR4+0xb00], R32 ;  /* 0x000b00202f007988 */ /* 0x000fe80008000004 */
[----:B------:R-:W-:Y:S04]  /*57960*/  STS.U8 [R47+UR4+0xb60], R30 ;  /* 0x000b601e2f007988 */ /* 0x000fe80008000004 */
[----:B------:R-:W-:Y:S01]  /*57970*/  STS.U8 [R47+UR4+0xb40], R28 ;  /* 0x000b401c2f007988 */ /* 0x000fe20008000004 */
[----:B------:R-:W-:-:S03]  /*57980*/  LOP3.LUT R24, R24, 0x18, RZ, 0x3c, !PT ;  /* 0x0000001818187812 */ /* 0x000fc600078e3cff */
[----:B------:R-:W-:Y:S04]  /*57990*/  STS.U8 [R47+UR4+0xd00], R19 ;  /* 0x000d00132f007988 */ /* 0x000fe80008000004 */
[----:B------:R-:W-:Y:S04]  /*579a0*/  STS.U8 [R47+UR4+0xd20], R20 ;  /* 0x000d20142f007988 */ /* 0x000fe80008000004 */
[----:B------:R-:W-:Y:S04]  /*579b0*/  STS.U8 [R47+UR4+0xd40], R21 ;  /* 0x000d40152f007988 */ /* 0x000fe80008000004 */
[----:B------:R-:W-:Y:S04]  /*579c0*/  STS.U8 [R47+UR4+0xd60], R22 ;  /* 0x000d60162f007988 */ /* 0x000fe80008000004 */
[----:B------:R-:W-:Y:S04]  /*579d0*/  STS.U8 [R47+UR4+0xf20], R23 ;  /* 0x000f20172f007988 */ /* 0x000fe80008000004 */
[----:B------:R-:W-:Y:S04]  /*579e0*/  STS.U8 [R47+UR4+0xf00], R27 ;  /* 0x000f001b2f007988 */ /* 0x000fe80008000004 */
[----:B------:R-:W3:Y:S04]  /*579f0*/  LDL.LU R3, [R1+0x24] ;  /* 0x0000240001037983 */ /* 0x000ee80000300800 */
[----:B------:R-:W-:Y:S04]  /*57a00*/  STS.U8 [R47+UR4+0xf60], R29 ;  /* 0x000f601d2f007988 */ /* 0x000fe80008000004 */
[----:B------:R-:W4:Y:S04]  /*57a10*/  LDL.LU R2, [R1+0x20] ;  /* 0x0000200001027983 */ /* 0x000f280000300800 */
[----:B------:R0:W-:Y:S04]  /*57a20*/  STS.U8 [R47+UR4+0xf40], R31 ;  /* 0x000f401f2f007988 */ /* 0x0001e80008000004 */
[----:B0-----:R-:W4:Y:S04]  /*57a30*/  LDL.LU R47, [R1+0x5554] ;  /* 0x00555400012f7983 */ /* 0x001f280000300800 */
[----:B------:R0:W-:Y:S04]  /*57a40*/  STS.U8 [R24+UR4+0x180], R45 ;  /* 0x0001802d18007988 */ /* 0x0001e80008000004 */
[----:B------:R1:W-:Y:S04]  /*57a50*/  STS.U8 [R24+UR4+0x1a0], R43 ;  /* 0x0001a02b18007988 */ /* 0x0003e80008000004 */
[----:B0-----:R-:W4:Y:S04]  /*57a60*/  LDL.LU R45, [R1+0x5550] ;  /* 0x00555000012d7983 */ /* 0x001f280000300800 */
[----:B-1----:R-:W4:Y:S04]  /*57a70*/  LDL.LU R43, [R1+0x554c] ;  /* 0x00554c00012b7983 */ /* 0x002f280000300800 */
[----:B-----5:R0:W-:Y:S04]  /*57a80*/  STS.U8 [R24+UR4+0x1c0], R41 ;  /* 0x0001c02918007988 */ /* 0x0201e80008000004 */
[----:B------:R1:W-:Y:S04]  /*57a90*/  STS.U8 [R24+UR4+0x1e0], R39 ;  /* 0x0001e02718007988 */ /* 0x0003e80008000004 */
[----:B0-----:R-:W5:Y:S04]  /*57aa0*/  LDL.LU R41, [R1+0x5548] ;  /* 0x0055480001297983 */ /* 0x001f680000300800 */
[----:B-1----:R-:W5:Y:S04]  /*57ab0*/  LDL.LU R39, [R1+0x5544] ;  /* 0x0055440001277983 */ /* 0x002f680000300800 */
[----:B------:R0:W-:Y:S04]  /*57ac0*/  STS.U8 [R24+UR4+0x3a0], R37 ;  /* 0x0003a02518007988 */ /* 0x0001e80008000004 */
[----:B------:R1:W-:Y:S04]  /*57ad0*/  STS.U8 [R24+UR4+0x380], R35 ;  /* 0x0003802318007988 */ /* 0x0003e80008000004 */
[----:B------:R1:W-:Y:S04]  /*57ae0*/  STS.U8 [R24+UR4+0x3e0], R33 ;  /* 0x0003e02118007988 */ /* 0x0003e80008000004 */
[----:B0-----:R-:W5:Y:S04]  /*57af0*/  LDL.LU R37, [R1+0x5540] ;  /* 0x0055400001257983 */ /* 0x001f680000300800 */
[----:B-1----:R-:W5:Y:S04]  /*57b00*/  LDL.LU R35, [R1+0x553c] ;  /* 0x00553c0001237983 */ /* 0x002f680000300800 */
[----:B------:R-:W5:Y:S04]  /*57b10*/  LDL.LU R33, [R1+0x5538] ;  /* 0x0055380001217983 */ /* 0x000f680000300800 */
[----:B------:R0:W-:Y:S04]  /*57b20*/  STS.U8 [R24+UR4+0x3c0], R26 ;  /* 0x0003c01a18007988 */ /* 0x0001e80008000004 */
[----:B------:R1:W-:Y:S04]  /*57b30*/  STS.U8 [R24+UR4+0x580], R53 ;  /* 0x0005803518007988 */ /* 0x0003e80008000004 */
[----:B------:R1:W-:Y:S04]  /*57b40*/  STS.U8 [R24+UR4+0x5a0], R54 ;  /* 0x0005a03618007988 */ /* 0x0003e80008000004 */
[----:B0-----:R-:W5:Y:S04]  /*57b50*/  LDL.LU R26, [R1+0x5534] ;  /* 0x00553400011a7983 */ /* 0x001f680000300800 */
[----:B-1----:R-:W5:Y:S04]  /*57b60*/  LDL.LU R53, [R1+0x5530] ;  /* 0x0055300001357983 */ /* 0x002f680000300800 */
[----:B------:R-:W5:Y:S04]  /*57b70*/  LDL.LU R54, [R1+0x552c] ;  /* 0x00552c0001367983 */ /* 0x000f680000300800 */
[----:B------:R0:W-:Y:S04]  /*57b80*/  STS.U8 [R24+UR4+0x5c0], R55 ;  /* 0x0005c03718007988 */ /* 0x0001e80008000004 */
[----:B--2---:R1:W-:Y:S04]  /*57b90*/  STS.U8 [R24+UR4+0x5e0], R56 ;  /* 0x0005e03818007988 */ /* 0x0043e80008000004 */
[----:B------:R2:W-:Y:S04]  /*57ba0*/  STS.U8 [R24+UR4+0x7a0], R0 ;  /* 0x0007a00018007988 */ /* 0x0005e80008000004 */
[----:B0-----:R-:W5:Y:S04]  /*57bb0*/  LDL.LU R55, [R1+0x5528] ;  /* 0x0055280001377983 */ /* 0x001f680000300800 */
[----:B-1----:R-:W5:Y:S04]  /*57bc0*/  LDL.LU R56, [R1+0x5524] ;  /* 0x0055240001387983 */ /* 0x002f680000300800 */
[----:B--2---:R-:W2:Y:S04]  /*57bd0*/  LDL.LU R0, [R1+0x5520] ;  /* 0x0055200001007983 */ /* 0x004ea80000300800 */
[----:B---3--:R-:W-:Y:S04]  /*57be0*/  STS.U8 [R24+UR4+0x780], R3 ;  /* 0x0007800318007988 */ /* 0x008fe80008000004 */
[----:B----4-:R-:W-:Y:S04]  /*57bf0*/  STS.U8 [R24+UR4+0x7e0], R2 ;  /* 0x0007e00218007988 */ /* 0x010fe80008000004 */
[----:B--2---:R0:W-:Y:S04]  /*57c00*/  STS.U8 [R24+UR4+0x7c0], R0 ;  /* 0x0007c00018007988 */ /* 0x0041e80008000004 */
[----:B0-----:R-:W2:Y:S04]  /*57c10*/  LDL.LU R0, [R1+0x551c] ;  /* 0x00551c0001007983 */ /* 0x001ea80000300800 */
[----:B------:R-:W3:Y:S04]  /*57c20*/  LDL R3, [R1+0x44ac] ;  /* 0x0044ac0001037983 */ /* 0x000ee80000100800 */
[----:B------:R-:W3:Y:S04]  /*57c30*/  LDL R2, [R1+0x44c8] ;  /* 0x0044c80001027983 */ /* 0x000ee80000100800 */
        /* <DEDUP_REMOVED lines=16> */
[----:B0-----:R-:W4:Y:S01]  /*57d40*/  LDL.LU R24, [R1+0x5518] ;  /* 0x0055180001187983 */ /* 0x001f220000300800 */
[----:B------:R-:W-:Y:S01]  /*57d50*/  BAR.SYNC.DEFER_BLOCKING 0x0 ;  /* 0x0000000000007b1d */ /* 0x000fe20000010000 */
[----:B--2---:R-:W-:-:S06]  /*57d60*/  PRMT R0, RZ, 0x7610, R0 ;  /* 0x00007610ff007816 */ /* 0x004fcc0000000000 */
[----:B---3--:R0:W2:Y:S04]  /*57d70*/  @!P1 LDG.E.U8 R0, desc[UR46][R2.64] ;  /* 0x0000002e02009981 */ /* 0x0080a8000c1e1100 */
[----:B------:R-:W0:Y:S04]  /*57d80*/  LDL R2, [R1+0x449c] ;  /* 0x00449c0001027983 */ /* 0x000e280000100800 */
[----:B------:R-:W0:Y:S01]  /*57d90*/  LDL R3, [R1+0x44c0] ;  /* 0x0044c00001037983 */ /* 0x000e220000100800 */
[----:B------:R-:W-:Y:S02]  /*57da0*/  PRMT R25, RZ, 0x7610, R25 ;  /* 0x00007610ff197816 */ /* 0x000fe40000000019 */
[----:B0-----:R-:W-:-:S04]  /*57db0*/  @!P0 LOP3.LUT R3, R3, R2, RZ, 0x3c, !PT ;  /* 0x0000000203038212 */ /* 0x001fc800078e3cff */
[----:B------:R-:W-:-:S04]  /*57dc0*/  @!P0 LOP3.LUT R2, R3, R2, RZ, 0x3c, !PT ;  /* 0x0000000203028212 */ /* 0x000fc800078e3cff */
[----:B------:R-:W-:-:S05]  /*57dd0*/  @!P0 LOP3.LUT R3, R3, R2, RZ, 0x3c, !PT ;  /* 0x0000000203038212 */ /* 0x000fca00078e3cff */
[----:B------:R-:W3:Y:S04]  /*57de0*/  @!P0 LDG.E.U8 R25, desc[UR46][R2.64] ;  /* 0x0000002e02198981 */ /* 0x000ee8000c1e1100 */
[----:B--2---:R-:W-:Y:S04]  /*57df0*/  STL [R1+0x45dc], R0 ;  /* 0x0045dc0001007387 */ /* 0x004fe80000100800 */
[----:B---3--:R0:W-:Y:S04]  /*57e00*/  STL [R1+0x1f48], R25 ;  /* 0x001f481901007387 */ /* 0x0081e80000100800 */
[----:B0-----:R-:W2:Y:S04]  /*57e10*/  LDL.LU R25, [R1+0x5514] ;  /* 0x0055140001197983 */ /* 0x001ea80000300800 */
[----:B------:R-:W3:Y:S04]  /*57e20*/  LDL R2, [R1+0x24e4] ;  /* 0x0024e40001027983 */ /* 0x000ee80000100800 */
[----:B------:R-:W3:Y:S01]  /*57e30*/  LDL R3, [R1+0x3fa4] ;  /* 0x003fa40001037983 */ /* 0x000ee20000100800 */
[----:B----4-:R-:W-:-:S02]  /*57e40*/  PRMT R24, RZ, 0x7610, R24 ;  /* 0x00007610ff187816 */ /* 0x010fc40000000018 */
[----:B---3--:R-:W-:-:S04]  /*57e50*/  @!P0 LOP3.LUT R3, R3, R2, RZ, 0x3c, !PT ;  /* 0x0000000203038212 */ /* 0x008fc800078e3cff */
[----:B------:R-:W-:-:S04]  /*57e60*/  @!P0 LOP3.LUT R2, R3, R2, RZ, 0x3c, !PT ;  /* 0x0000000203028212 */ /* 0x000fc800078e3cff */
[----:B------:R-:W-:-:S05]  /*57e70*/  @!P0 LOP3.LUT R3, R3, R2, RZ, 0x3c, !PT ;  /* 0x0000000203038212 */ /* 0x000fca00078e3cff */
[----:B------:R-:W3:Y:S04]  /*57e80*/  @!P0 LDG.E.U8 R24, desc[UR46][R2.64] ;  /* 0x0000002e02188981 */ /* 0x000ee8000c1e1100 */
[----:B---3--:R0:W-:Y:S04]  /*57e90*/  STL [R1+0x1f44], R24 ;  /* 0x001f441801007387 */ /* 0x0081e80000100800 */
[----:B0-----:R-:W3:Y:S04]  /*57ea0*/  LDL.LU R24, [R1+0x5510] ;  /* 0x0055100001187983 */ /* 0x001ee80000300800 */
[----:B------:R-:W4:Y:S04]  /*57eb0*/  LDL R2, [R1+0x24e0] ;  /* 0x0024e00001027983 */ /* 0x000f280000100800 */
[----:B------:R-:W4:Y:S01]  /*57ec0*/  LDL R3, [R1+0x3fa0] ;  /* 0x003fa00001037983 */ /* 0x000f220000100800 */
[----:B--2---:R-:W-:-:S02]  /*57ed0*/  PRMT R25, RZ, 0x7610, R25 ;  /* 0x00007610ff197816 */ /* 0x004fc40000000019 */
[----:B----4-:R-:W-:-:S04]  /*57ee0*/  @!P1 LOP3.LUT R3, R3, R2, RZ, 0x3c, !PT ;  /* 0x0000000203039212 */ /* 0x010fc800078e3cff */
[----:B------:R-:W-:-:S04]  /*57ef0*/  @!P1 LOP3.LUT R2, R3, R2, RZ, 0x3c, !PT ;  /* 0x0000000203029212 */ /* 0x000fc800078e3cff */
[----:B------:R-:W-:-:S05]  /*57f00*/  @!P1 LOP3.LUT R3, R3, R2, RZ, 0x3c, !PT ;  /* 0x0000000203039212 */ /* 0x000fca00078e3cff */
[----:B------:R-:W2:Y:S04]  /*57f10*/  @!P1 LDG.E.U8 R25, desc[UR46][R2.64] ;  /* 0x0000002e02199981 */ /* 0x000ea8000c1e1100 */
[----:B--2---:R0:W-:Y:S04]  /*57f20*/  STL [R1+0x1f40], R25 ;  /* 0x001f401901007387 */ /* 0x0041e80000100800 */
[----:B0-----:R-:W2:Y:S04]  /*57f30*/  LDL.LU R25, [R1+0x550c] ;  /* 0x00550c0001197983 */ /* 0x001ea80000300800 */
[----:B------:R-:W4:Y:S04]  /*57f40*/  LDL R2, [R1+0x24dc] ;  /* 0x0024dc0001027983 */ /* 0x000f280000100800 */
[----:B------:R-:W4:Y:S01]  /*57f50*/  LDL R3, [R1+0x3f9c] ;  /* 0x003f9c0001037983 */ /* 0x000f220000100800 */
[----:B---3--:R-:W-:-:S02]  /*57f60*/  PRMT R24, RZ, 0x7610, R24 ;  /* 0x00007610ff187816 */ /* 0x008fc40000000018 */
[----:B----4-:R-:W-:-:S04]  /*57f70*/  @!P0 LOP3.LUT R3, R3, R2, RZ, 0x3c, !PT ;  /* 0x0000000203038212 */ /* 0x010fc800078e3cff */
        /* <DEDUP_REMOVED lines=7854> */
[----:B------:R-:W4:Y:S02]  /*76a60*/  LDL R3, [R1+0x4040] ;  /* 0x0040400001037983 */ /* 0x000f240000100800 */
[----:B----4-:R-:W-:-:S02]  /*76a70*/  @!P1 LOP3.LUT R3, R3, R2, RZ, 0x3c, !PT ;  /* 0x0000000203039212 */ /* 0x010fc400078e3cff */
[----:B---3--:R-:W-:Y:S02]  /*76a80*/  PRMT R24, RZ, 0x7610, R24 ;  /* 0x00007610ff187816 */ /* 0x008fe40000000018 */
        /* <DEDUP_REMOVED lines=501> */
[----:B------:R-:W4:Y:S01]  /*789e0*/  LDL R3, [R1+0x4200] ;  /* 0x0042000001037983 */ /* 0x000f220000100800 */
[----:B------:R-:W-:-:S02]  /*789f0*/  PRMT R23, RZ, 0x7610, R23 ;  /* 0x00007610ff177816 */ /* 0x000fc40000000017 */
[----:B----4-:R-:W-:-:S04]  /*78a00*/  @!P1 LOP3.LUT R3, R3, R2, RZ, 0x3c, !PT ;  /* 0x0000000203039212 */ /* 0x010fc800078e3cff */
[----:B------:R-:W-:-:S04]  /*78a10*/  @!P1 LOP3.LUT R2, R3, R2, RZ, 0x3c, !PT ;  /* 0x0000000203029212 */ /* 0x000fc800078e3cff */
[----:B------:R-:W-:-:S05]  /*78a20*/  @!P1 LOP3.LUT R3, R3, R2, RZ, 0x3c, !PT ;  /* 0x0000000203039212 */ /* 0x000fca00078e3cff */
[----:B------:R0:W4:Y:S04]  /*78a30*/  @!P1 LDG.E.U8 R23, desc[UR46][R2.64] ;  /* 0x0000002e02179981 */ /* 0x000128000c1e1100 */
[----:B------:R-:W0:Y:S04]  /*78a40*/  LDL R2, [R1+0x41c8] ;  /* 0x0041c80001027983 */ /* 0x000e280000100800 */
[----:B------:R-:W0:Y:S01]  /*78a50*/  LDL R3, [R1+0x4214] ;  /* 0x0042140001037983 */ /* 0x000e220000100800 */
[----:B---3--:R-:W-:Y:S02]  /*78a60*/  PRMT R24, RZ, 0x7610, R24 ;  /* 0x00007610ff187816 */ /* 0x008fe40000000018 */
[----:B0-----:R-:W-:-:S04]  /*78a70*/  @!P0 LOP3.LUT R3, R3, R2, RZ, 0x3c, !PT ;  /* 0x0000000203038212 */ /* 0x001fc800078e3cff */
[----:B------:R-:W-:-:S04]  /*78a80*/  @!P0 LOP3.LUT R2, R3, R2, RZ, 0x3c, !PT ;  /* 0x0000000203028212 */ /* 0x000fc800078e3cff */
[----:B------:R-:W-:-:S05]  /*78a90*/  @!P0 LOP3.LUT R3, R3, R2, RZ, 0x3c, !PT ;  /* 0x0000000203038212 */ /* 0x000fca00078e3cff */
[----:B------:R-:W3:Y:S04]  /*78aa0*/  @!P0 LDG.E.U8 R24, desc[UR46][R2.64] ;  /* 0x0000002e02188981 */ /* 0x000ee8000c1e1100 */
[----:B----4-:R0:W-:Y:S04]  /*78ab0*/  STL [R1+0x80], R23 ;  /* 0x0000801701007387 */ /* 0x0101e80000100800 */
[----:B0-----:R-:W4:Y:S04]  /*78ac0*/  LDL R23, [R1+0x4230] ;  /* 0x0042300001177983 */ /* 0x001f280000100800 */
[----:B---3--:R0:W-:Y:S04]  /*78ad0*/  STL [R1+0x7c], R24 ;  /* 0x00007c1801007387 */ /* 0x0081e80000100800 */
[----:B0-----:R-:W3:Y:S04]  /*78ae0*/  LDL.LU R24, [R1+0x4684] ;  /* 0x0046840001187983 */ /* 0x001ee80000300800 */
[----:B------:R-:W5:Y:S04]  /*78af0*/  LDL R2, [R1+0x41dc] ;  /* 0x0041dc0001027983 */ /* 0x000f680000100800 */
[----:B------:R-:W5:Y:S02]  /*78b00*/  LDL R3, [R1+0x4210] ;  /* 0x0042100001037983 */ /* 0x000f640000100800 */
[----:B-----5:R-:W-:-:S02]  /*78b10*/  @!P1 LOP3.LUT R3, R3, R2, RZ, 0x3c, !PT ;  /* 0x0000000203039212 */ /* 0x020fc400078e3cff */
[----:B---3--:R-:W-:Y:S02]  /*78b20*/  PRMT R24, RZ, 0x7610, R24 ;  /* 0x00007610ff187816 */ /* 0x008fe40000000018 */
[----:B------:R-:W-:-:S04]  /*78b30*/  @!P1 LOP3.LUT R2, R3, R2, RZ, 0x3c, !PT ;  /* 0x0000000203029212 */ /* 0x000fc800078e3cff */
[----:B------:R-:W-:-:S05]  /*78b40*/  @!P1 LOP3.LUT R3, R3, R2, RZ, 0x3c, !PT ;  /* 0x0000000203039212 */ /* 0x000fca00078e3cff */
[----:B------:R-:W3:Y:S04]  /*78b50*/  @!P1 LDG.E.U8 R24, desc[UR46][R2.64] ;  /* 0x0000002e02189981 */ /* 0x000ee8000c1e1100 */
        /* <DEDUP_REMOVED lines=29> */
[----:B------:R-:W5:Y:S01]  /*78d30*/  LDL R3, [R1+0x41fc] ;  /* 0x0041fc0001037983 */ /* 0x000f620000100800 */
[----:B----4-:R-:W-:-:S03]  /*78d40*/  @!P1 IMAD.MOV.U32 R2, RZ, RZ, R23 ;  /* 0x000000ffff029224 */ /* 0x010fc600078e0017 */
[----:B------:R-:W4:Y:S01]  /*78d50*/  LDL R23, [R1+0x4264] ;  /* 0x0042640001177983 */ /* 0x000f220000100800 */
[----:B---3--:R-:W-:-:S06]  /*78d60*/  PRMT R24, RZ, 0x7610, R24 ;  /* 0x00007610ff187816 */ /* 0x008fcc0000000018 */
[----:B-----5:R-:W3:Y:S04]  /*78d70*/  @!P1 LDG.E.U8 R24, desc[UR46][R2.64] ;  /* 0x0000002e02189981 */ /* 0x020ee8000c1e1100 */
[----:B---3--:R0:W-:Y:S04]  /*78d80*/  STL [R1+0x68], R24 ;  /* 0x0000681801007387 */ /* 0x0081e80000100800 */
[----:B0-----:R-:W3:Y:S04]  /*78d90*/  LDL.LU R24, [R1+0x4670] ;  /* 0x0046700001187983 */ /* 0x001ee80000300800 */
[----:B------:R-:W5:Y:S04]  /*78da0*/  LDL R2, [R1+0x41f8] ;  /* 0x0041f80001027983 */ /* 0x000f680000100800 */
[----:B------:R-:W5:Y:S01]  /*78db0*/  LDL R3, [R1+0x4244] ;  /* 0x0042440001037983 */ /* 0x000f620000100800 */
[----:B--2---:R-:W-:-:S02]  /*78dc0*/  PRMT R25, RZ, 0x7610, R25 ;  /* 0x00007610ff197816 */ /* 0x004fc40000000019 */
[----:B-----5:R-:W-:-:S04]  /*78dd0*/  @!P0 LOP3.LUT R3, R3, R2, RZ, 0x3c, !PT ;  /* 0x0000000203038212 */ /* 0x020fc800078e3cff */
[----:B------:R-:W-:-:S04]  /*78de0*/  @!P0 LOP3.LUT R2, R3, R2, RZ, 0x3c, !PT ;  /* 0x0000000203028212 */ /* 0x000fc800078e3cff */
[----:B------:R-:W-:-:S05]  /*78df0*/  @!P0 LOP3.LUT R3, R3, R2, RZ, 0x3c, !PT ;  /* 0x0000000203038212 */ /* 0x000fca00078e3cff */
[----:B------:R-:W2:Y:S04]  /*78e00*/  @!P0 LDG.E.U8 R25, desc[UR46][R2.64] ;  /* 0x0000002e02198981 */ /* 0x000ea8000c1e1100 */
[----:B--2---:R0:W-:Y:S04]  /*78e10*/  STL [R1+0x64], R25 ;  /* 0x0000641901007387 */ /* 0x0041e80000100800 */
[----:B0-----:R-:W2:Y:S04]  /*78e20*/  LDL.LU R25, [R1+0x466c] ;  /* 0x00466c0001197983 */ /* 0x001ea80000300800 */
[----:B------:R-:W5:Y:S04]  /*78e30*/  LDL R2, [R1+0x420c] ;  /* 0x00420c0001027983 */ /* 0x000f680000100800 */
[----:B------:R-:W5:Y:S02]  /*78e40*/  LDL R3, [R1+0x4240] ;  /* 0x0042400001037983 */ /* 0x000f640000100800 */
[----:B-----5:R-:W-:-:S02]  /*78e50*/  @!P1 LOP3.LUT R3, R3, R2, RZ, 0x3c, !PT ;  /* 0x0000000203039212 */ /* 0x020fc400078e3cff */
[----:B--2---:R-:W-:Y:S02]  /*78e60*/  PRMT R25, RZ, 0x7610, R25 ;  /* 0x00007610ff197816 */ /* 0x004fe40000000019 */
[----:B------:R-:W-:-:S04]  /*78e70*/  @!P1 LOP3.LUT R2, R3, R2, RZ, 0x3c, !PT ;  /* 0x0000000203029212 */ /* 0x000fc800078e3cff */
[----:B------:R-:W-:-:S05]  /*78e80*/  @!P1 LOP3.LUT R3, R3, R2, RZ, 0x3c, !PT ;  /* 0x0000000203039212 */ /* 0x000fca00078e3cff */
[----:B------:R0:W2:Y:S04]  /*78e90*/  @!P1 LDG.E.U8 R25, desc[UR46][R2.64] ;  /* 0x0000002e02199981 */ /* 0x0000a8000c1e1100 */
[----:B------:R-:W0:Y:S04]  /*78ea0*/  LDL R2, [R1+0x4208] ;  /* 0x0042080001027983 */ /* 0x000e280000100800 */
[----:B------:R-:W0:Y:S01]  /*78eb0*/  LDL R3, [R1+0x4254] ;  /* 0x0042540001037983 */ /* 0x000e220000100800 */
[----:B---3--:R-:W-:Y:S02]  /*78ec0*/  PRMT R24, RZ, 0x7610, R24 ;  /* 0x00007610ff187816 */ /* 0x008fe40000000018 */
[----:B0-----:R-:W-:-:S04]  /*78ed0*/  @!P0 LOP3.LUT R3, R3, R2, RZ, 0x3c, !PT ;  /* 0x0000000203038212 */ /* 0x001fc800078e3cff */
[----:B------:R-:W-:-:S04]  /*78ee0*/  @!P0 LOP3.LUT R2, R3, R2, RZ, 0x3c, !PT ;  /* 0x0000000203028212 */ /* 0x000fc800078e3cff */
[----:B------:R-:W-:Y:S01]  /*78ef0*/  @!P0 LOP3.LUT R3, R3, R2, RZ, 0x3c, !PT ;  /* 0x0000000203038212 */ /* 0x000fe200078e3cff */
[----:B--2---:R0:W-:Y:S04]  /*78f00*/  STL [R1+0x60], R25 ;  /* 0x0000601901007387 */ /* 0x0041e80000100800 */
[----:B------:R1:W2:Y:S01]  /*78f10*/  @!P0 LDG.E.U8 R24, desc[UR46][R2.64] ;  /* 0x0000002e02188981 */ /* 0x0002a2000c1e1100 */
[----:B------:R-:W-:-:S03]  /*78f20*/  PRMT R52, RZ, 0x7610, R52 ;  /* 0x00007610ff347816 */ /* 0x000fc60000000034 */
[----:B0-----:R-:W3:Y:S04]  /*78f30*/  LDL R25, [R1+0x4274] ;  /* 0x0042740001197983 */ /* 0x001ee80000100800 */
[----:B------:R-:W1:Y:S04]  /*78f40*/  LDL R2, [R1+0x421c] ;  /* 0x00421c0001027983 */ /* 0x000e680000100800 */
[----:B------:R-:W1:Y:S02]  /*78f50*/  LDL R3, [R1+0x4250] ;  /* 0x0042500001037983 */ /* 0x000e640000100800 */
[----:B-1----:R-:W-:-:S04]  /*78f60*/  @!P1 LOP3.LUT R3, R3, R2, RZ, 0x3c, !PT ;  /* 0x0000000203039212 */ /* 0x002fc800078e3cff */
[----:B------:R-:W-:-:S04]  /*78f70*/  @!P1 LOP3.LUT R2, R3, R2, RZ, 0x3c, !PT ;  /* 0x0000000203029212 */ /* 0x000fc800078e3cff */
[----:B------:R-:W-:-:S05]  /*78f80*/  @!P1 LOP3.LUT R3, R3, R2, RZ, 0x3c, !PT ;  /* 0x0000000203039212 */ /* 0x000fca00078e3cff */
[----:B------:R-:W5:Y:S04]  /*78f90*/  @!P1 LDG.E.U8 R52, desc[UR46][R2.64] ;  /* 0x0000002e02349981 */ /* 0x000f68000c1e1100 */
[----:B--2---:R0:W-:Y:S04]  /*78fa0*/  STL [R1+0x5c], R24 ;  /* 0x00005c1801007387 */ /* 0x0041e80000100800 */
[----:B0-----:R-:W2:Y:S04]  /*78fb0*/  LDL R24, [R1+0x4270] ;  /* 0x0042700001187983 */ /* 0x001ea80000100800 */
[----:B-----5:R0:W-:Y:S04]  /*78fc0*/  STL [R1+0x58], R52 ;  /* 0x0000583401007387 */ /* 0x0201e80000100800 */
[----:B0-----:R-:W5:Y:S04]  /*78fd0*/  LDL.LU R52, [R1+0x4668] ;  /* 0x0046680001347983 */ /* 0x001f680000300800 */
[----:B------:R-:W3:Y:S01]  /*78fe0*/  LDL R3, [R1+0x4218] ;  /* 0x0042180001037983 */ /* 0x000ee20000100800 */
[----:B----4-:R-:W-:-:S03]  /*78ff0*/  @!P0 IMAD.MOV.U32 R2, RZ, RZ, R23 ;  /* 0x000000ffff028224 */ /* 0x010fc600078e0017 */
[----:B------:R-:W4:Y:S01]  /*79000*/  LDL R23, [R1+0x4284] ;  /* 0x0042840001177983 */ /* 0x000f220000100800 */
[----:B-----5:R-:W-:-:S06]  /*79010*/  PRMT R52, RZ, 0x7610, R52 ;  /* 0x00007610ff347816 */ /* 0x020fcc0000000034 */
[----:B---3--:R-:W3:Y:S04]  /*79020*/  @!P0 LDG.E.U8 R52, desc[UR46][R2.64] ;  /* 0x0000002e02348981 */ /* 0x008ee8000c1e1100 */
[----:B---3--:R0:W-:Y:S04]  /*79030*/  STL [R1+0x54], R52 ;  /* 0x0000543401007387 */ /* 0x0081e80000100800 */
[----:B0-----:R-:W3:Y:S04]  /*79040*/  LDL.LU R52, [R1+0x4664] ;  /* 0x0046640001347983 */ /* 0x001ee80000300800 */
[----:B------:R-:W5:Y:S04]  /*79050*/  LDL R2, [R1+0x422c] ;  /* 0x00422c0001027983 */ /* 0x000f680000100800 */
[----:B------:R-:W5:Y:S01]  /*79060*/  LDL R3, [R1+0x4260] ;  /* 0x0042600001037983 */ /* 0x000f620000100800 */
[----:B------:R-:W-:-:S02]  /*79070*/  PRMT R22, RZ, 0x7610, R22 ;  /* 0x00007610ff167816 */ /* 0x000fc40000000016 */
[----:B-----5:R-:W-:-:S04]  /*79080*/  @!P1 LOP3.LUT R3, R3, R2, RZ, 0x3c, !PT ;  /* 0x0000000203039212 */ /* 0x020fc800078e3cff */
[----:B------:R-:W-:-:S04]  /*79090*/  @!P1 LOP3.LUT R2, R3, R2, RZ, 0x3c, !PT ;  /* 0x0000000203029212 */ /* 0x000fc800078e3cff */
[----:B------:R-:W-:-:S05]  /*790a0*/  @!P1 LOP3.LUT R3, R3, R2, RZ, 0x3c, !PT ;  /* 0x0000000203039212 */ /* 0x000fca00078e3cff */
[----:B------:R0:W5:Y:S04]  /*790b0*/  @!P1 LDG.E.U8 R22, desc[UR46][R2.64] ;  /* 0x0000002e02169981 */ /* 0x000168000c1e1100 */
[----:B------:R-:W2:Y:S01]  /*790c0*/  LDL R3, [R1+0x4228] ;  /* 0x0042280001037983 */ /* 0x000ea20000100800 */
[----:B------:R-:W-:Y:S01]  /*790d0*/  PRMT R21, RZ, 0x7610, R21 ;  /* 0x00007610ff157816 */ /* 0x000fe20000000015 */
[----:B0-----:R-:W-:Y:S02]  /*790e0*/  @!P0 IMAD.MOV.U32 R2, RZ, RZ, R25 ;  /* 0x000000ffff028224 */ /* 0x001fe400078e0019 */
[----:B-----5:R0:W-:Y:S01]  /*790f0*/  STL [R1+0x50], R22 ;  /* 0x0000501601007387 */ /* 0x0201e20000100800 */
[----:B------:R-:W-:-:S03]  /*79100*/  PRMT R20, RZ, 0x7610, R20 ;  /* 0x00007610ff147816 */ /* 0x000fc60000000014 */
[----:B------:R-:W5:Y:S04]  /*79110*/  LDL R25, [R1+0x4248] ;  /* 0x0042480001197983 */ /* 0x000f680000100800 */
[----:B--2---:R1:W2:Y:S04]  /*79120*/  @!P0 LDG.E.U8 R21, desc[UR46][R2.64] ;  /* 0x0000002e02158981 */ /* 0x0042a8000c1e1100 */
[----:B0-----:R-:W3:Y:S04]  /*79130*/  LDL R22, [R1+0x4280] ;  /* 0x0042800001167983 */ /* 0x001ee80000100800 */
[----:B------:R-:W4:Y:S01]  /*79140*/  LDL R3, [R1+0x423c] ;  /* 0x00423c0001037983 */ /* 0x000f220000100800 */
[----:B-1----:R-:W-:-:S03]  /*79150*/  @!P1 IMAD.MOV.U32 R2, RZ, RZ, R24 ;  /* 0x000000ffff029224 */ /* 0x002fc600078e0018 */
[----:B--2---:R0:W-:Y:S01]  /*79160*/  STL [R1+0x4c], R21 ;  /* 0x00004c1501007387 */ /* 0x0041e20000100800 */
[----:B------:R-:W-:-:S03]  /*79170*/  PRMT R8, RZ, 0x7610, R8 ;  /* 0x00007610ff087816 */ /* 0x000fc60000000008 */
[----:B------:R-:W2:Y:S04]  /*79180*/  LDL R24, [R1+0x425c] ;  /* 0x00425c0001187983 */ /* 0x000ea80000100800 */
[----:B----4-:R1:W4:Y:S04]  /*79190*/  @!P1 LDG.E.U8 R20, desc[UR46][R2.64] ;  /* 0x0000002e02149981 */ /* 0x010328000c1e1100 */
[----:B0-----:R-:W5:Y:S04]  /*791a0*/  LDL R21, [R1+0x4294] ;  /* 0x0042940001157983 */ /* 0x001f680000100800 */
[----:B------:R-:W3:Y:S01]  /*791b0*/  LDL R3, [R1+0x4238] ;  /* 0x0042380001037983 */ /* 0x000ee20000100800 */
[----:B-1----:R-:W-:-:S03]  /*791c0*/  @!P0 IMAD.MOV.U32 R2, RZ, RZ, R23 ;  /* 0x000000ffff028224 */ /* 0x002fc600078e0017 */
[----:B----4-:R0:W-:Y:S01]  /*791d0*/  STL [R1+0x48], R20 ;  /* 0x0000481401007387 */ /* 0x0101e20000100800 */
[----:B------:R-:W-:Y:S02]  /*791e0*/  PRMT R11, RZ, 0x7610, R11 ;  /* 0x00007610ff0b7816 */ /* 0x000fe4000000000b */
[----:B------:R-:W-:Y:S02]  /*791f0*/  PRMT R5, RZ, 0x7610, R5 ;  /* 0x00007610ff057816 */ /* 0x000fe40000000005 */
[----:B------:R-:W-:Y:S01]  /*79200*/  PRMT R6, RZ, 0x7610, R6 ;  /* 0x00007610ff067816 */ /* 0x000fe20000000006 */
[----:B------:R-:W4:Y:S04]  /*79210*/  LDL R23, [R1+0x4258] ;  /* 0x0042580001177983 */ /* 0x000f280000100800 */
[----:B---3--:R1:W3:Y:S04]  /*79220*/  @!P0 LDG.E.U8 R8, desc[UR46][R2.64] ;  /* 0x0000002e02088981 */ /* 0x0082e8000c1e1100 */
[----:B0-----:R-:W2:Y:S04]  /*79230*/  LDL R20, [R1+0x4290] ;  /* 0x0042900001147983 */ /* 0x001ea80000100800 */
[----:B------:R-:W5:Y:S01]  /*79240*/  LDL R3, [R1+0x424c] ;  /* 0x00424c0001037983 */ /* 0x000f620000100800 */
[----:B-1----:R-:W-:-:S05]  /*79250*/  @!P1 IMAD.MOV.U32 R2, RZ, RZ, R22 ;  /* 0x000000ffff029224 */ /* 0x002fca00078e0016 */
[----:B-----5:R0:W5:Y:S02]  /*79260*/  @!P1 LDG.E.U8 R11, desc[UR46][R2.64] ;  /* 0x0000002e020b9981 */ /* 0x020164000c1e1100 */
[----:B0-----:R-:W-:Y:S02]  /*79270*/  @!P0 IMAD.MOV.U32 R2, RZ, RZ, R21 ;  /* 0x000000ffff028224 */ /* 0x001fe400078e0015 */
[----:B------:R-:W-:-:S05]  /*79280*/  @!P0 IMAD.MOV.U32 R3, RZ, RZ, R25 ;  /* 0x000000ffff038224 */ /* 0x000fca00078e0019 */
[----:B------:R2:W4:Y:S02]  /*79290*/  @!P0 LDG.E.U8 R5, desc[UR46][R2.64] ;  /* 0x0000002e02058981 */ /* 0x000524000c1e1100 */
[----:B--2---:R-:W-:Y:S02]  /*792a0*/  @!P1 IMAD.MOV.U32 R2, RZ, RZ, R20 ;  /* 0x000000ffff029224 */ /* 0x004fe400078e0014 */
[----:B------:R-:W-:-:S05]  /*792b0*/  @!P1 IMAD.MOV.U32 R3, RZ, RZ, R24 ;  /* 0x000000ffff039224 */ /* 0x000fca00078e0018 */
[----:B------:R-:W2:Y:S04]  /*792c0*/  @!P1 LDG.E.U8 R6, desc[UR46][R2.64] ;  /* 0x0000002e02069981 */ /* 0x000ea8000c1e1100 */
[----:B---3--:R0:W-:Y:S04]  /*792d0*/  STL [R1+0x44], R8 ;  /* 0x0000440801007387 */ /* 0x0081e80000100800 */
[----:B------:R-:W3:Y:S04]  /*792e0*/  LDL R22, [R1+0x426c] ;  /* 0x00426c0001167983 */ /* 0x000ee80000100800 */
[----:B0-----:R-:W3:Y:S04]  /*792f0*/  LDL R8, [R1+0x42a4] ;  /* 0x0042a40001087983 */ /* 0x001ee80000100800 */
[----:B-----5:R0:W-:Y:S04]  /*79300*/  STL [R1+0x40], R11 ;  /* 0x0000400b01007387 */ /* 0x0201e80000100800 */
[----:B------:R-:W5:Y:S04]  /*79310*/  LDL R21, [R1+0x4268] ;  /* 0x0042680001157983 */ /* 0x000f680000100800 */
[----:B0-----:R-:W5:Y:S04]  /*79320*/  LDL R11, [R1+0x42a0] ;  /* 0x0042a000010b7983 */ /* 0x001f680000100800 */
[----:B----4-:R0:W-:Y:S04]  /*79330*/  STL [R1+0x3c], R5 ;  /* 0x00003c0501007387 */ /* 0x0101e80000100800 */
[----:B------:R-:W4:Y:S04]  /*79340*/  LDL R20, [R1+0x427c] ;  /* 0x00427c0001147983 */ /* 0x000f280000100800 */
[----:B0-----:R-:W4:Y:S01]  /*79350*/  LDL R5, [R1+0x42b4] ;  /* 0x0042b40001057983 */ /* 0x001f220000100800 */
[----:B------:R-:W-:-:S03]  /*79360*/  PRMT R7, RZ, 0x7610, R7 ;  /* 0x00007610ff077816 */ /* 0x000fc60000000007 */
[----:B--2---:R0:W-:Y:S01]  /*79370*/  STL [R1+0x38], R6 ;  /* 0x0000380601007387 */ /* 0x0041e20000100800 */
[----:B------:R-:W-:-:S03]  /*79380*/  @!P0 IMAD.MOV.U32 R3, RZ, RZ, R23 ;  /* 0x000000ffff038224 */ /* 0x000fc600078e0017 */
[----:B0-----:R-:W2:Y:S01]  /*79390*/  LDL R6, [R1+0x42b0] ;  /* 0x0042b00001067983 */ /* 0x001ea20000100800 */
[----:B---3--:R-:W-:Y:S01]  /*793a0*/  @!P0 IMAD.MOV.U32 R2, RZ, RZ, R8 ;  /* 0x000000ffff028224 */ /* 0x008fe200078e0008 */
[----:B------:R-:W-:Y:S02]  /*793b0*/  PRMT R9, RZ, 0x7610, R9 ;  /* 0x00007610ff097816 */ /* 0x000fe40000000009 */
[----:B------:R-:W-:Y:S02]  /*793c0*/  PRMT R4, RZ, 0x7610, R4 ;  /* 0x00007610ff047816 */ /* 0x000fe40000000004 */
[----:B------:R-:W-:Y:S01]  /*793d0*/  PRMT R10, RZ, 0x7610, R10 ;  /* 0x00007610ff0a7816 */ /* 0x000fe2000000000a */
[----:B------:R-:W3:Y:S04]  /*793e0*/  LDL R8, [R1+0x4278] ;  /* 0x0042780001087983 */ /* 0x000ee80000100800 */
[----:B------:R0:W3:Y:S02]  /*793f0*/  @!P0 LDG.E.U8 R7, desc[UR46][R2.64] ;  /* 0x0000002e02078981 */ /* 0x0000e4000c1e1100 */
[----:B0-----:R-:W-:-:S02]  /*79400*/  @!P1 IMAD.MOV.U32 R3, RZ, RZ, R22 ;  /* 0x000000ffff039224 */ /* 0x001fc400078e0016 */
[----:B-----5:R-:W-:-:S05]  /*79410*/  @!P1 IMAD.MOV.U32 R2, RZ, RZ, R11 ;  /* 0x000000ffff029224 */ /* 0x020fca00078e000b */
[----:B------:R0:W5:Y:S02]  /*79420*/  @!P1 LDG.E.U8 R9, desc[UR46][R2.64] ;  /* 0x0000002e02099981 */ /* 0x000164000c1e1100 */
[----:B0-----:R-:W-:Y:S02]  /*79430*/  @!P0 IMAD.MOV.U32 R3, RZ, RZ, R21 ;  /* 0x000000ffff038224 */ /* 0x001fe400078e0015 */
[----:B----4-:R-:W-:-:S05]  /*79440*/  @!P0 IMAD.MOV.U32 R2, RZ, RZ, R5 ;  /* 0x000000ffff028224 */ /* 0x010fca00078e0005 */
[----:B------:R0:W4:Y:S02]  /*79450*/  @!P0 LDG.E.U8 R4, desc[UR46][R2.64] ;  /* 0x0000002e02048981 */ /* 0x000124000c1e1100 */
[----:B0-----:R-:W-:Y:S02]  /*79460*/  @!P1 IMAD.MOV.U32 R3, RZ, RZ, R20 ;  /* 0x000000ffff039224 */ /* 0x001fe400078e0014 */
[----:B--2---:R-:W-:-:S05]  /*79470*/  @!P1 IMAD.MOV.U32 R2, RZ, RZ, R6 ;  /* 0x000000ffff029224 */ /* 0x004fca00078e0006 */
        /* <DEDUP_REMOVED lines=13> */
[----:B------:R-:W2:Y:S04]  /*79550*/  LDL R8, [R1+0x4298] ;  /* 0x0042980001087983 */ /* 0x000ea80000100800 */
[----:B0-----:R-:W2:Y:S01]  /*79560*/  LDL R10, [R1+0x429c] ;  /* 0x00429c00010a7983 */ /* 0x001ea20000100800 */
[----:B---3--:R-:W-:-:S03]  /*79570*/  @!P0 IMAD.MOV.U32 R2, RZ, RZ, R7 ;  /* 0x000000ffff028224 */ /* 0x008fc600078e0007 */
[----:B------:R-:W3:Y:S04]  /*79580*/  LDL R7, [R1+0x42d8] ;  /* 0x0042d80001077983 */ /* 0x000ee80000100800 */
[----:B------:R0:W3:Y:S02]  /*79590*/  @!P0 LDG.E.U8 R19, desc[UR46][R2.64] ;  /* 0x0000002e02138981 */ /* 0x0000e4000c1e1100 */
[----:B0-----:R-:W-:Y:S02]  /*795a0*/  @!P1 IMAD.MOV.U32 R3, RZ, RZ, R11 ;  /* 0x000000ffff039224 */ /* 0x001fe400078e000b */
[----:B------:R-:W3:Y:S01]  /*795b0*/  LDL R11, [R1+0x42ac] ;  /* 0x0042ac00010b7983 */ /* 0x000ee20000100800 */
[----:B-----5:R-:W-:-:S03]  /*795c0*/  @!P1 IMAD.MOV.U32 R2, RZ, RZ, R9 ;  /* 0x000000ffff029224 */ /* 0x020fc600078e0009 */
[----:B------:R-:W5:Y:S01]  /*795d0*/  LDL R9, [R1+0x42e4] ;  /* 0x0042e40001097983 */ /* 0x000f620000100800 */
[----:B------:R-:W-:Y:S02]  /*795e0*/  PRMT R18, RZ, 0x7610, R18 ;  /* 0x00007610ff127816 */ /* 0x000fe40000000012 */
[----:B------:R-:W-:-:S04]  /*795f0*/  PRMT R17, RZ, 0x7610, R17 ;  /* 0x00007610ff117816 */ /* 0x000fc80000000011 */
[----:B------:R4:W5:Y:S01]  /*79600*/  @!P1 LDG.E.U8 R18, desc[UR46][R2.64] ;  /* 0x0000002e02129981 */ /* 0x000962000c1e1100 */
[----:B------:R-:W-:Y:S01]  /*79610*/  PRMT R16, RZ, 0x7610, R16 ;  /* 0x00007610ff107816 */ /* 0x000fe20000000010 */
[----:B----4-:R-:W-:Y:S02]  /*79620*/  @!P0 IMAD.MOV.U32 R2, RZ, RZ, R4 ;  /* 0x000000ffff028224 */ /* 0x010fe400078e0004 */
[----:B------:R-:W-:Y:S01]  /*79630*/  @!P0 IMAD.MOV.U32 R3, RZ, RZ, R5 ;  /* 0x000000ffff038224 */ /* 0x000fe200078e0005 */
[----:B------:R-:W4:Y:S04]  /*79640*/  LDL R4, [R1+0x42e8] ;  /* 0x0042e80001047983 */ /* 0x000f280000100800 */
[----:B------:R-:W4:Y:S04]  /*79650*/  LDL R5, [R1+0x42a8] ;  /* 0x0042a80001057983 */ /* 0x000f280000100800 */
[----:B------:R0:W4:Y:S01]  /*79660*/  @!P0 LDG.E.U8 R17, desc[UR46][R2.64] ;  /* 0x0000002e02118981 */ /* 0x000122000c1e1100 */
[----:B------:R-:W-:Y:S01]  /*79670*/  PRMT R15, RZ, 0x7610, R15 ;  /* 0x00007610ff0f7816 */ /* 0x000fe2000000000f */
[----:B0-----:R-:W-:-:S02]  /*79680*/  @!P1 IMAD.MOV.U32 R2, RZ, RZ, R6 ;  /* 0x000000ffff029224 */ /* 0x001fc400078e0006 */
[----:B--2---:R-:W-:Y:S01]  /*79690*/  @!P1 IMAD.MOV.U32 R3, RZ, RZ, R10 ;  /* 0x000000ffff039224 */ /* 0x004fe200078e000a */
[----:B------:R-:W2:Y:S04]  /*796a0*/  LDL R6, [R1+0x42f4] ;  /* 0x0042f40001067983 */ /* 0x000ea80000100800 */
[----:B------:R-:W2:Y:S04]  /*796b0*/  LDL R10, [R1+0x42bc] ;  /* 0x0042bc00010a7983 */ /* 0x000ea80000100800 */
[----:B------:R3:W2:Y:S01]  /*796c0*/  @!P1 LDG.E.U8 R16, desc[UR46][R2.64] ;  /* 0x0000002e02109981 */ /* 0x0006a2000c1e1100 */
[----:B------:R-:W-:Y:S01]  /*796d0*/  PRMT R0, RZ, 0x7610, R0 ;  /* 0x00007610ff007816 */ /* 0x000fe20000000000 */
[----:B---3--:R-:W-:-:S02]  /*796e0*/  @!P0 IMAD.MOV.U32 R2, RZ, RZ, R7 ;  /* 0x000000ffff028224 */ /* 0x008fc400078e0007 */
[----:B------:R-:W-:Y:S01]  /*796f0*/  @!P0 IMAD.MOV.U32 R3, RZ, RZ, R8 ;  /* 0x000000ffff038224 */ /* 0x000fe200078e0008 */
[----:B------:R-:W3:Y:S04]  /*79700*/  LDL R7, [R1+0x42f8] ;  /* 0x0042f80001077983 */ /* 0x000ee80000100800 */
[----:B------:R-:W3:Y:S04]  /*79710*/  LDL R8, [R1+0x42b8] ;  /* 0x0042b80001087983 */ /* 0x000ee80000100800 */
[----:B------:R0:W3:Y:S02]  /*79720*/  @!P0 LDG.E.U8 R15, desc[UR46][R2.64] ;  /* 0x0000002e020f8981 */ /* 0x0000e4000c1e1100 */
[----:B0-----:R-:W-:-:S02]  /*79730*/  @!P1 IMAD.MOV.U32 R3, RZ, RZ, R11 ;  /* 0x000000ffff039224 */ /* 0x001fc400078e000b */
[----:B------:R-:W3:Y:S01]  /*79740*/  LDL R11, [R1+0x42cc] ;  /* 0x0042cc00010b7983 */ /* 0x000ee20000100800 */
[----:B-----5:R-:W-:-:S03]  /*79750*/  @!P1 IMAD.MOV.U32 R2, RZ, RZ, R9 ;  /* 0x000000ffff029224 */ /* 0x020fc600078e0009 */
[----:B------:R-:W5:Y:S04]  /*79760*/  LDL R9, [R1+0x4304] ;  /* 0x0043040001097983 */ /* 0x000f680000100800 */
[----:B------:R4:W5:Y:S01]  /*79770*/  @!P1 LDG.E.U8 R0, desc[UR46][R2.64] ;  /* 0x0000002e02009981 */ /* 0x000962000c1e1100 */
[----:B------:R-:W-:Y:S02]  /*79780*/  PRMT R14, RZ, 0x7610, R14 ;  /* 0x00007610ff0e7816 */ /* 0x000fe4000000000e */
[----:B------:R-:W-:Y:S02]  /*79790*/  PRMT R13, RZ, 0x7610, R13 ;  /* 0x00007610ff0d7816 */ /* 0x000fe4000000000d */
[----:B------:R-:W-:Y:S01]  /*797a0*/  PRMT R12, RZ, 0x7610, R12 ;  /* 0x00007610ff0c7816 */ /* 0x000fe2000000000c */
[----:B----4-:R-:W-:-:S02]  /*797b0*/  @!P0 IMAD.MOV.U32 R2, RZ, RZ, R4 ;  /* 0x000000ffff028224 */ /* 0x010fc400078e0004 */
[----:B------:R-:W-:-:S05]  /*797c0*/  @!P0 IMAD.MOV.U32 R3, RZ, RZ, R5 ;  /* 0x000000ffff038224 */ /* 0x000fca00078e0005 */
[----:B------:R2:W4:Y:S02]  /*797d0*/  @!P0 LDG.E.U8 R14, desc[UR46][R2.64] ;  /* 0x0000002e020e8981 */ /* 0x000524000c1e1100 */
[----:B--2---:R-:W-:Y:S02]  /*797e0*/  @!P1 IMAD.MOV.U32 R2, RZ, RZ, R6 ;  /* 0x000000ffff029224 */ /* 0x004fe400078e0006 */
[----:B------:R-:W-:-:S05]  /*797f0*/  @!P1 IMAD.MOV.U32 R3, RZ, RZ, R10 ;  /* 0x000000ffff039224 */ /* 0x000fca00078e000a */
[----:B------:R3:W2:Y:S02]  /*79800*/  @!P1 LDG.E.U8 R13, desc[UR46][R2.64] ;  /* 0x0000002e020d9981 */ /* 0x0006a4000c1e1100 */
[----:B---3--:R-:W-:Y:S02]  /*79810*/  @!P0 IMAD.MOV.U32 R2, RZ, RZ, R7 ;  /* 0x000000ffff028224 */ /* 0x008fe400078e0007 */
[----:B------:R-:W-:-:S05]  /*79820*/  @!P0 IMAD.MOV.U32 R3, RZ, RZ, R8 ;  /* 0x000000ffff038224 */ /* 0x000fca00078e0008 */
[----:B------:R0:W3:Y:S02]  /*79830*/  @!P0 LDG.E.U8 R12, desc[UR46][R2.64] ;  /* 0x0000002e020c8981 */ /* 0x0000e4000c1e1100 */
[----:B0-----:R-:W-:Y:S02]  /*79840*/  @!P1 IMAD.MOV.U32 R3, RZ, RZ, R11 ;  /* 0x000000ffff039224 */ /* 0x001fe400078e000b */
[----:B-----5:R0:W-:Y:S01]  /*79850*/  STL [R1+0x45e0], R0 ;  /* 0x0045e00001007387 */ /* 0x0201e20000100800 */
[----:B------:R-:W-:-:S03]  /*79860*/  @!P1 IMAD.MOV.U32 R2, RZ, RZ, R9 ;  /* 0x000000ffff029224 */ /* 0x000fc600078e0009 */
[----:B------:R-:W5:Y:S04]  /*79870*/  LDL R5, [R1+0x42c8] ;  /* 0x0042c80001057983 */ /* 0x000f680000100800 */
[----:B------:R-:W4:Y:S01]  /*79880*/  LDL R4, [R1+0x4308] ;  /* 0x0043080001047983 */ /* 0x000f220000100800 */
[----:B0-----:R-:W-:-:S06]  /*79890*/  PRMT R0, RZ, 0x7610, R0 ;  /* 0x00007610ff007816 */ /* 0x001fcc0000000000 */
[----:B------:R5:W3:Y:S04]  /*798a0*/  @!P1 LDG.E.U8 R0, desc[UR46][R2.64] ;  /* 0x0000002e02009981 */ /* 0x000ae8000c1e1100 */
[----:B------:R-:W-:Y:S04]  /*798b0*/  STL [R1+0x24], R19 ;  /* 0x0000241301007387 */ /* 0x000fe80000100800 */
[----:B------:R-:W3:Y:S04]  /*798c0*/  LDL R10, [R1+0x42e0] ;  /* 0x0042e000010a7983 */ /* 0x000ee80000100800 */
[----:B------:R-:W3:Y:S04]  /*798d0*/  LDL R6, [R1+0x4314] ;  /* 0x0043140001067983 */ /* 0x000ee80000100800 */
[----:B------:R-:W-:Y:S04]  /*798e0*/  STL [R1+0x20], R18 ;  /* 0x0000201201007387 */ /* 0x000fe80000100800 */
[----:B------:R-:W3:Y:S04]  /*798f0*/  LDL R8, [R1+0x42dc] ;  /* 0x0042dc0001087983 */ /* 0x000ee80000100800 */
[----:B------:R-:W3:Y:S04]  /*79900*/  LDL R7, [R1+0x4318] ;  /* 0x0043180001077983 */ /* 0x000ee80000100800 */
[----:B------:R-:W-:Y:S01]  /*79910*/  STL [R1+0x1c], R17 ;  /* 0x00001c1101007387 */ /* 0x000fe20000100800 */
[----:B------:R-:W-:-:S02]  /*79920*/  PRMT R61, RZ, 0x7610, R61 ;  /* 0x00007610ff3d7816 */ /* 0x000fc4000000003d */
[----:B------:R-:W-:Y:S01]  /*79930*/  PRMT R60, RZ, 0x7610, R60 ;  /* 0x00007610ff3c7816 */ /* 0x000fe2000000003c */
[----:B--2---:R0:W-:Y:S04]  /*79940*/  STL [R1+0x8], R13 ;  /* 0x0000080d01007387 */ /* 0x0041e80000100800 */
[----:B------:R-:W2:Y:S04]  /*79950*/  LDL R9, [R1+0x4324] ;  /* 0x0043240001097983 */ /* 0x000ea80000100800 */
[----:B0-----:R-:W2:Y:S04]  /*79960*/  LDL R13, [R1+0x42f0] ;  /* 0x0042f000010d7983 */ /* 0x001ea80000100800 */
[----:B------:R-:W-:Y:S01]  /*79970*/  STL [R1+0x18], R16 ;  /* 0x0000181001007387 */ /* 0x000fe20000100800 */
[----:B-----5:R-:W-:-:S02]  /*79980*/  @!P0 IMAD.MOV.U32 R3, RZ, RZ, R5 ;  /* 0x000000ffff038224 */ /* 0x020fc400078e0005 */
[----:B----4-:R-:W-:-:S05]  /*79990*/  @!P0 IMAD.MOV.U32 R2, RZ, RZ, R4 ;  /* 0x000000ffff028224 */ /* 0x010fca00078e0004 */
[----:B------:R0:W4:Y:S04]  /*799a0*/  @!P0 LDG.E.U8 R61, desc[UR46][R2.64] ;  /* 0x0000002e023d8981 */ /* 0x000128000c1e1100 */
[----:B---3--:R-:W-:Y:S04]  /*799b0*/  STL [R1+0x45f4], R0 ;  /* 0x0045f40001007387 */ /* 0x008fe80000100800 */
[----:B------:R-:W3:Y:S04]  /*799c0*/  LDL R5, [R1+0x42ec] ;  /* 0x0042ec0001057983 */ /* 0x000ee80000100800 */
[----:B------:R-:W-:Y:S04]  /*799d0*/  STL [R1+0x14], R15 ;  /* 0x0000140f01007387 */ /* 0x000fe80000100800 */
[----:B------:R-:W5:Y:S01]  /*799e0*/  LDL R4, [R1+0x4328] ;  /* 0x0043280001047983 */ /* 0x000f620000100800 */
[----:B0-----:R-:W-:-:S02]  /*799f0*/  @!P1 IMAD.MOV.U32 R2, RZ, RZ, R6 ;  /* 0x000000ffff029224 */ /* 0x001fc400078e0006 */
[----:B------:R-:W-:-:S05]  /*79a00*/  @!P1 IMAD.MOV.U32 R3, RZ, RZ, R10 ;  /* 0x000000ffff039224 */ /* 0x000fca00078e000a */
[----:B------:R0:W5:Y:S01]  /*79a10*/  @!P1 LDG.E.U8 R60, desc[UR46][R2.64] ;  /* 0x0000002e023c9981 */ /* 0x000162000c1e1100 */
[----:B------:R-:W-:Y:S02]  /*79a20*/  PRMT R59, RZ, 0x7610, R59 ;  /* 0x00007610ff3b7816 */ /* 0x000fe4000000003b */
[----:B------:R-:W-:Y:S01]  /*79a30*/  PRMT R58, RZ, 0x7610, R58 ;  /* 0x00007610ff3a7816 */ /* 0x000fe2000000003a */
[----:B0-----:R-:W-:Y:S02]  /*79a40*/  @!P0 IMAD.MOV.U32 R2, RZ, RZ, R7 ;  /* 0x000000ffff028224 */ /* 0x001fe400078e0007 */
[----:B------:R-:W-:-:S05]  /*79a50*/  @!P0 IMAD.MOV.U32 R3, RZ, RZ, R8 ;  /* 0x000000ffff038224 */ /* 0x000fca00078e0008 */
[----:B------:R2:W5:Y:S01]  /*79a60*/  @!P0 LDG.E.U8 R59, desc[UR46][R2.64] ;  /* 0x0000002e023b8981 */ /* 0x000562000c1e1100 */
[----:B------:R-:W-:Y:S01]  /*79a70*/  PRMT R57, RZ, 0x7610, R57 ;  /* 0x00007610ff397816 */ /* 0x000fe20000000039 */
[----:B--2---:R-:W-:Y:S02]  /*79a80*/  @!P1 IMAD.MOV.U32 R2, RZ, RZ, R9 ;  /* 0x000000ffff029224 */ /* 0x004fe400078e0009 */
[----:B------:R-:W-:-:S05]  /*79a90*/  @!P1 IMAD.MOV.U32 R3, RZ, RZ, R13 ;  /* 0x000000ffff039224 */ /* 0x000fca00078e000d */
[----:B------:R3:W2:Y:S04]  /*79aa0*/  @!P1 LDG.E.U8 R58, desc[UR46][R2.64] ;  /* 0x0000002e023a9981 */ /* 0x0006a8000c1e1100 */
[----:B----4-:R-:W-:Y:S04]  /*79ab0*/  STL [R1+0x45e4], R61 ;  /* 0x0045e43d01007387 */ /* 0x010fe80000100800 */
[----:B------:R0:W-:Y:S04]  /*79ac0*/  STL [R1+0x4], R12 ;  /* 0x0000040c01007387 */ /* 0x0001e80000100800 */
[----:B------:R-:W4:Y:S04]  /*79ad0*/  LDL R11, [R1+0x4334] ;  /* 0x00433400010b7983 */ /* 0x000f280000100800 */
[----:B------:R-:W4:Y:S01]  /*79ae0*/  LDL R6, [R1+0x4338] ;  /* 0x0043380001067983 */ /* 0x000f220000100800 */
[----:B---3--:R-:W-:-:S02]  /*79af0*/  @!P0 IMAD.MOV.U32 R3, RZ, RZ, R5 ;  /* 0x000000ffff038224 */ /* 0x008fc400078e0005 */
[----:B-----5:R-:W-:Y:S01]  /*79b00*/  @!P0 IMAD.MOV.U32 R2, RZ, RZ, R4 ;  /* 0x000000ffff028224 */ /* 0x020fe200078e0004 */
[----:B0-----:R-:W3:Y:S04]  /*79b10*/  LDL R12, [R1+0x4300] ;  /* 0x00430000010c7983 */ /* 0x001ee80000100800 */
[----:B------:R4:W5:Y:S04]  /*79b20*/  @!P0 LDG.E.U8 R57, desc[UR46][R2.64] ;  /* 0x0000002e02398981 */ /* 0x000968000c1e1100 */
[----:B------:R-:W-:Y:S04]  /*79b30*/  STL [R1+0x45e8], R60 ;  /* 0x0045e83c01007387 */ /* 0x000fe80000100800 */
[----:B------:R0:W-:Y:S04]  /*79b40*/  STL [R1+0xc], R14 ;  /* 0x00000c0e01007387 */ /* 0x0001e80000100800 */
[----:B------:R-:W5:Y:S04]  /*79b50*/  LDL R7, [R1+0x42fc] ;  /* 0x0042fc0001077983 */ /* 0x000f680000100800 */
[----:B------:R-:W5:Y:S04]  /*79b60*/  LDL R10, [R1+0x4310] ;  /* 0x00431000010a7983 */ /* 0x000f680000100800 */
[----:B------:R-:W5:Y:S01]  /*79b70*/  LDL R8, [R1+0x4344] ;  /* 0x0043440001087983 */ /* 0x000f620000100800 */
[----:B------:R-:W-:-:S03]  /*79b80*/  PRMT R56, RZ, 0x7610, R56 ;  /* 0x00007610ff387816 */ /* 0x000fc60000000038 */
[----:B------:R-:W-:Y:S04]  /*79b90*/  STL [R1+0x45ec], R59 ;  /* 0x0045ec3b01007387 */ /* 0x000fe80000100800 */
[----:B------:R-:W5:Y:S04]  /*79ba0*/  LDL R9, [R1+0x430c] ;  /* 0x00430c0001097983 */ /* 0x000f680000100800 */
[----:B------:R-:W5:Y:S04]  /*79bb0*/  LDL R0, [R1+0x4348] ;  /* 0x0043480001007983 */ /* 0x000f680000100800 */
[----:B--2---:R-:W-:Y:S04]  /*79bc0*/  STL [R1+0x45f0], R58 ;  /* 0x0045f03a01007387 */ /* 0x004fe80000100800 */
[----:B------:R-:W2:Y:S04]  /*79bd0*/  LDL R5, [R1+0x4320] ;  /* 0x0043200001057983 */ /* 0x000ea80000100800 */
[----:B------:R-:W2:Y:S01]  /*79be0*/  LDL R4, [R1+0x4354] ;  /* 0x0043540001047983 */ /* 0x000ea20000100800 */
[----:B------:R-:W-:Y:S01]  /*79bf0*/  PRMT R54, RZ, 0x7610, R54 ;  /* 0x00007610ff367816 */ /* 0x000fe20000000036 */
[----:B----4-:R-:W-:-:S02]  /*79c00*/  @!P1 IMAD.MOV.U32 R2, RZ, RZ, R11 ;  /* 0x000000ffff029224 */ /* 0x010fc400078e000b */
[----:B---3--:R-:W-:Y:S01]  /*79c10*/  @!P1 IMAD.MOV.U32 R3, RZ, RZ, R12 ;  /* 0x000000ffff039224 */ /* 0x008fe200078e000c */
[----:B-----5:R-:W-:Y:S04]  /*79c20*/  STL [R1+0x45f8], R57 ;  /* 0x0045f83901007387 */ /* 0x020fe80000100800 */
[----:B0-----:R-:W3:Y:S04]  /*79c30*/  LDL R14, [R1+0x431c] ;  /* 0x00431c00010e7983 */ /* 0x001ee80000100800 */
[----:B------:R-:W4:Y:S04]  /*79c40*/  LDL R13, [R1+0x4358] ;  /* 0x00435800010d7983 */ /* 0x000f280000100800 */
[----:B------:R0:W5:Y:S02]  /*79c50*/  @!P1 LDG.E.U8 R56, desc[UR46][R2.64] ;  /* 0x0000002e02389981 */ /* 0x000164000c1e1100 */
[----:B0-----:R-:W-:-:S02]  /*79c60*/  @!P0 IMAD.MOV.U32 R2, RZ, RZ, R6 ;  /* 0x000000ffff028224 */ /* 0x001fc400078e0006 */
[----:B------:R-:W-:-:S05]  /*79c70*/  @!P0 IMAD.MOV.U32 R3, RZ, RZ, R7 ;  /* 0x000000ffff038224 */ /* 0x000fca00078e0007 */
[----:B------:R0:W5:Y:S01]  /*79c80*/  @!P0 LDG.E.U8 R54, desc[UR46][R2.64] ;  /* 0x0000002e02368981 */ /* 0x000162000c1e1100 */
[----:B------:R-:W-:Y:S01]  /*79c90*/  PRMT R52, RZ, 0x7610, R52 ;  /* 0x00007610ff347816 */ /* 0x000fe20000000034 */
[----:B0-----:R-:W-:Y:S02]  /*79ca0*/  @!P1 IMAD.MOV.U32 R2, RZ, RZ, R8 ;  /* 0x000000ffff029224 */ /* 0x001fe400078e0008 */
        /* <DEDUP_REMOVED lines=10> */
[----:B------:R3:W2:Y:S02]  /*79d50*/  @!P1 LDG.E.U8 R48, desc[UR46][R2.64] ;  /* 0x0000002e02309981 */ /* 0x0006a4000c1e1100 */
[----:B---3--:R-:W-:Y:S02]  /*79d60*/  @!P0 IMAD.MOV.U32 R3, RZ, RZ, R14 ;  /* 0x000000ffff038224 */ /* 0x008fe400078e000e */
[----:B----4-:R-:W-:Y:S01]  /*79d70*/  @!P0 IMAD.MOV.U32 R2, RZ, RZ, R13 ;  /* 0x000000ffff028224 */ /* 0x010fe200078e000d */
[----:B-----5:R-:W-:Y:S04]  /*79d80*/  STL [R1+0x45fc], R56 ;  /* 0x0045fc3801007387 */ /* 0x020fe80000100800 */
[----:B------:R-:W3:Y:S04]  /*79d90*/  LDL R7, [R1+0x4330] ;  /* 0x0043300001077983 */ /* 0x000ee80000100800 */
[----:B------:R-:W4:Y:S04]  /*79da0*/  LDL R6, [R1+0x4364] ;  /* 0x0043640001067983 */ /* 0x000f280000100800 */
[----:B------:R3:W5:Y:S04]  /*79db0*/  @!P0 LDG.E.U8 R46, desc[UR46][R2.64] ;  /* 0x0000002e022e8981 */ /* 0x000768000c1e1100 */
[----:B------:R-:W-:Y:S04]  /*79dc0*/  STL [R1+0x4600], R54 ;  /* 0x0046003601007387 */ /* 0x000fe80000100800 */
[----:B------:R-:W5:Y:S04]  /*79dd0*/  LDL R12, [R1+0x432c] ;  /* 0x00432c00010c7983 */ /* 0x000f680000100800 */
[----:B------:R-:W5:Y:S04]  /*79de0*/  LDL R11, [R1+0x4368] ;  /* 0x00436800010b7983 */ /* 0x000f680000100800 */
[----:B------:R-:W5:Y:S04]  /*79df0*/  LDL R8, [R1+0x4374] ;  /* 0x0043740001087983 */ /* 0x000f680000100800 */
[----:B------:R-:W-:Y:S04]  /*79e00*/  STL [R1+0x4604], R52 ;  /* 0x0046043401007387 */ /* 0x000fe80000100800 */
        /* <DEDUP_REMOVED lines=11> */
[----:B---3--:R-:W-:-:S02]  /*79ec0*/  @!P1 IMAD.MOV.U32 R3, RZ, RZ, R7 ;  /* 0x000000ffff039224 */ /* 0x008fc400078e0007 */
[----:B----4-:R-:W-:Y:S01]  /*79ed0*/  @!P1 IMAD.MOV.U32 R2, RZ, RZ, R6 ;  /* 0x000000ffff029224 */ /* 0x010fe200078e0006 */
[----:B-----5:R-:W-:Y:S04]  /*79ee0*/  STL [R1+0x4610], R46 ;  /* 0x0046102e01007387 */ /* 0x020fe80000100800 */
[----:B------:R-:W3:Y:S04]  /*79ef0*/  LDL R7, [R1+0x4360] ;  /* 0x0043600001077983 */ /* 0x000ee80000100800 */
[----:B------:R-:W4:Y:S04]  /*79f00*/  LDL R6, [R1+0x4394] ;  /* 0x0043940001067983 */ /* 0x000f280000100800 */
[----:B------:R0:W5:Y:S02]  /*79f10*/  @!P1 LDG.E.U8 R44, desc[UR46][R2.64] ;  /* 0x0000002e022c9981 */ /* 0x000164000c1e1100 */
        /* <DEDUP_REMOVED lines=27> */
[----:B------:R-:W4:Y:S04]  /*7a0d0*/  LDL R9, [R1+0x4370] ;  /* 0x0043700001097983 */ /* 0x000f280000100800 */
[----:B------:R-:W4:Y:S04]  /*7a0e0*/  LDL R8, [R1+0x43a4] ;  /* 0x0043a40001087983 */ /* 0x000f280000100800 */
        /* <DEDUP_REMOVED lines=8> */
[----:B------:R-:W4:Y:S01]  /*7a170*/  LDL R14, [R1+0x43b8] ;  /* 0x0043b800010e7983 */ /* 0x000f220000100800 */
[----:B------:R-:W-:-:S02]  /*7a180*/  PRMT R30, RZ, 0x7610, R30 ;  /* 0x00007610ff1e7816 */ /* 0x000fc4000000001e */
[----:B------:R-:W-:Y:S01]  /*7a190*/  PRMT R28, RZ, 0x7610, R28 ;  /* 0x00007610ff1c7816 */ /* 0x000fe2000000001c */
[----:B--2---:R-:W-:Y:S04]  /*7a1a0*/  STL [R1+0x4628], R34 ;  /* 0x0046282201007387 */ /* 0x004fe80000100800 */
[----:B------:R-:W2:Y:S04]  /*7a1b0*/  LDL R7, [R1+0x4390] ;  /* 0x0043900001077983 */ /* 0x000ea80000100800 */
[----:B------:R-:W2:Y:S01]  /*7a1c0*/  LDL R6, [R1+0x43c4] ;  /* 0x0043c40001067983 */ /* 0x000ea20000100800 */
[----:B---3--:R-:W-:-:S03]  /*7a1d0*/  @!P0 IMAD.MOV.U32 R3, RZ, RZ, R12 ;  /* 0x000000ffff038224 */ /* 0x008fc600078e000c */
[----:B-----5:R-:W-:Y:S04]  /*7a1e0*/  STL [R1+0x462c], R32 ;  /* 0x00462c2001007387 */ /* 0x020fe80000100800 */
[----:B------:R-:W3:Y:S04]  /*7a1f0*/  LDL R13, [R1+0x438c] ;  /* 0x00438c00010d7983 */ /* 0x000ee80000100800 */
[----:B------:R-:W5:Y:S01]  /*7a200*/  LDL R12, [R1+0x43c8] ;  /* 0x0043c800010c7983 */ /* 0x000f620000100800 */
[----:B----4-:R-:W-:-:S05]  /*7a210*/  @!P0 IMAD.MOV.U32 R2, RZ, RZ, R11 ;  /* 0x000000ffff028224 */ /* 0x010fca00078e000b */
[----:B------:R0:W4:Y:S02]  /*7a220*/  @!P0 LDG.E.U8 R30, desc[UR46][R2.64] ;  /* 0x0000002e021e8981 */ /* 0x000124000c1e1100 */
[----:B0-----:R-:W-:Y:S02]  /*7a230*/  @!P1 IMAD.MOV.U32 R2, RZ, RZ, R8 ;  /* 0x000000ffff029224 */ /* 0x001fe400078e0008 */
[----:B------:R-:W-:-:S05]  /*7a240*/  @!P1 IMAD.MOV.U32 R3, RZ, RZ, R9 ;  /* 0x000000ffff039224 */ /* 0x000fca00078e0009 */
[----:B------:R0:W4:Y:S01]  /*7a250*/  @!P1 LDG.E.U8 R28, desc[UR46][R2.64] ;  /* 0x0000002e021c9981 */ /* 0x000122000c1e1100 */
[----:B------:R-:W-:Y:S01]  /*7a260*/  PRMT R26, RZ, 0x7610, R26 ;  /* 0x00007610ff1a7816 */ /* 0x000fe2000000001a */
[----:B0-----:R-:W-:Y:S02]  /*7a270*/  @!P0 IMAD.MOV.U32 R2, RZ, RZ, R0 ;  /* 0x000000ffff028224 */ /* 0x001fe400078e0000 */
[----:B------:R-:W-:-:S05]  /*7a280*/  @!P0 IMAD.MOV.U32 R3, RZ, RZ, R10 ;  /* 0x000000ffff038224 */ /* 0x000fca00078e000a */
[----:B------:R0:W4:Y:S02]  /*7a290*/  @!P0 LDG.E.U8 R26, desc[UR46][R2.64] ;  /* 0x0000002e021a8981 */ /* 0x000124000c1e1100 */
[----:B0-----:R-:W-:Y:S02]  /*7a2a0*/  PRMT R2, RZ, 0x7610, R2 ;  /* 0x00007610ff027816 */ /* 0x001fe40000000002 */
[----:B------:R-:W-:-:S04]  /*7a2b0*/  PRMT R3, RZ, 0x7610, R3 ;  /* 0x00007610ff037816 */ /* 0x000fc80000000003 */
[----:B------:R0:W4:Y:S02]  /*7a2c0*/  @!P1 LDG.E.U8 R2, desc[UR46][R4.64] ;  /* 0x0000002e04029981 */ /* 0x000124000c1e1100 */
[----:B0-----:R-:W-:Y:S02]  /*7a2d0*/  @!P0 IMAD.MOV.U32 R4, RZ, RZ, R14 ;  /* 0x000000ffff048224 */ /* 0x001fe400078e000e */
[----:B------:R-:W-:-:S05]  /*7a2e0*/  @!P0 IMAD.MOV.U32 R5, RZ, RZ, R15 ;  /* 0x000000ffff058224 */ /* 0x000fca00078e000f */
[----:B------:R0:W4:Y:S02]  /*7a2f0*/  @!P0 LDG.E.U8 R3, desc[UR46][R4.64] ;  /* 0x0000002e04038981 */ /* 0x000124000c1e1100 */
[----:B0-----:R-:W-:Y:S02]  /*7a300*/  PRMT R4, RZ, 0x7610, R4 ;  /* 0x00007610ff047816 */ /* 0x001fe40000000004 */
[----:B------:R-:W-:-:S04]  /*7a310*/  PRMT R5, RZ, 0x7610, R5 ;  /* 0x00007610ff057816 */ /* 0x000fc80000000005 */
[----:B--2---:R3:W2:Y:S02]  /*7a320*/  @!P1 LDG.E.U8 R4, desc[UR46][R6.64] ;  /* 0x0000002e06049981 */ /* 0x0046a4000c1e1100 */
[----:B---3--:R-:W-:Y:S02]  /*7a330*/  @!P0 IMAD.MOV.U32 R7, RZ, RZ, R13 ;  /* 0x000000ffff078224 */ /* 0x008fe400078e000d */
[----:B-----5:R-:W-:-:S05]  /*7a340*/  @!P0 IMAD.MOV.U32 R6, RZ, RZ, R12 ;  /* 0x000000ffff068224 */ /* 0x020fca00078e000c */
[----:B------:R0:W3:Y:S04]  /*7a350*/  @!P0 LDG.E.U8 R5, desc[UR46][R6.64] ;  /* 0x0000002e06058981 */ /* 0x0000e8000c1e1100 */
[----:B----4-:R-:W-:Y:S04]  /*7a360*/  STL [R1+0x4630], R30 ;  /* 0x0046301e01007387 */ /* 0x010fe80000100800 */
[----:B------:R-:W4:Y:S04]  /*7a370*/  LDL R9, [R1+0x43a0] ;  /* 0x0043a00001097983 */ /* 0x000f280000100800 */
[----:B------:R-:W4:Y:S04]  /*7a380*/  LDL R8, [R1+0x43d4] ;  /* 0x0043d40001087983 */ /* 0x000f280000100800 */
[----:B------:R-:W-:Y:S04]  /*7a390*/  STL [R1+0x4634], R28 ;  /* 0x0046341c01007387 */ /* 0x000fe80000100800 */
[----:B------:R-:W5:Y:S04]  /*7a3a0*/  LDL R16, [R1+0x439c] ;  /* 0x00439c0001107983 */ /* 0x000f680000100800 */
[----:B------:R-:W5:Y:S04]  /*7a3b0*/  LDL R0, [R1+0x43d8] ;  /* 0x0043d80001007983 */ /* 0x000f680000100800 */
[----:B------:R-:W-:Y:S04]  /*7a3c0*/  STL [R1+0x4638], R26 ;  /* 0x0046381a01007387 */ /* 0x000fe80000100800 */
[----:B------:R-:W5:Y:S04]  /*7a3d0*/  LDL R11, [R1+0x43b0] ;  /* 0x0043b000010b7983 */ /* 0x000f680000100800 */
[----:B------:R-:W5:Y:S01]  /*7a3e0*/  LDL R10, [R1+0x43e4] ;  /* 0x0043e400010a7983 */ /* 0x000f620000100800 */
[----:B0-----:R-:W-:-:S03]  /*7a3f0*/  PRMT R6, RZ, 0x7610, R6 ;  /* 0x00007610ff067816 */ /* 0x001fc60000000006 */
[----:B------:R-:W-:Y:S04]  /*7a400*/  STL [R1+0x463c], R2 ;  /* 0x00463c0201007387 */ /* 0x000fe80000100800 */
[----:B------:R-:W5:Y:S04]  /*7a410*/  LDL R15, [R1+0x43ac] ;  /* 0x0043ac00010f7983 */ /* 0x000f680000100800 */
[----:B------:R-:W5:Y:S01]  /*7a420*/  LDL R14, [R1+0x43e8] ;  /* 0x0043e800010e7983 */ /* 0x000f620000100800 */
[----:B------:R-:W-:-:S03]  /*7a430*/  PRMT R7, RZ, 0x7610, R7 ;  /* 0x00007610ff077816 */ /* 0x000fc60000000007 */
[----:B------:R-:W-:Y:S04]  /*7a440*/  STL [R1+0x4640], R3 ;  /* 0x0046400301007387 */ /* 0x000fe80000100800 */
[----:B--2---:R0:W-:Y:S04]  /*7a450*/  STL [R1+0x4644], R4 ;  /* 0x0046440401007387 */ /* 0x0041e80000100800 */
[----:B------:R-:W2:Y:S04]  /*7a460*/  LDL R13, [R1+0x43c0] ;  /* 0x0043c000010d7983 */ /* 0x000ea80000100800 */
[----:B------:R-:W2:Y:S04]  /*7a470*/  LDL R12, [R1+0x43f4] ;  /* 0x0043f400010c7983 */ /* 0x000ea80000100800 */
[----:B---3--:R1:W-:Y:S04]  /*7a480*/  STL [R1+0x4648], R5 ;  /* 0x0046480501007387 */ /* 0x0083e80000100800 */
[----:B0-----:R-:W3:Y:S04]  /*7a490*/  LDL R4, [R1+0x43f8] ;  /* 0x0043f80001047983 */ /* 0x001ee80000100800 */
[----:B----4-:R5:W4:Y:S04]  /*7a4a0*/  @!P1 LDG.E.U8 R6, desc[UR46][R8.64] ;  /* 0x0000002e08069981 */ /* 0x010b28000c1e1100 */
[----:B-1----:R-:W4:Y:S01]  /*7a4b0*/  LDL R5, [R1+0x43bc] ;  /* 0x0043bc0001057983 */ /* 0x002f220000100800 */
[----:B-----5:R-:W-:-:S02]  /*7a4c0*/  @!P0 IMAD.MOV.U32 R9, RZ, RZ, R16 ;  /* 0x000000ffff098224 */ /* 0x020fc400078e0010 */
[----:B------:R-:W-:-:S05]  /*7a4d0*/  @!P0 IMAD.MOV.U32 R8, RZ, RZ, R0 ;  /* 0x000000ffff088224 */ /* 0x000fca00078e0000 */
[----:B------:R0:W5:Y:S02]  /*7a4e0*/  @!P0 LDG.E.U8 R7, desc[UR46][R8.64] ;  /* 0x0000002e08078981 */ /* 0x000164000c1e1100 */
[----:B0-----:R-:W-:-:S06]  /*7a4f0*/  PRMT R8, RZ, 0x7610, R8 ;  /* 0x00007610ff087816 */ /* 0x001fcc0000000008 */
[----:B------:R0:W5:Y:S01]  /*7a500*/  @!P1 LDG.E.U8 R8, desc[UR46][R10.64] ;  /* 0x0000002e0a089981 */ /* 0x000162000c1e1100 */
[----:B------:R-:W-:Y:S01]  /*7a510*/  PRMT R9, RZ, 0x7610, R9 ;  /* 0x00007610ff097816 */ /* 0x000fe20000000009 */
[----:B0-----:R-:W-:Y:S02]  /*7a520*/  @!P0 IMAD.MOV.U32 R11, RZ, RZ, R15 ;  /* 0x000000ffff0b8224 */ /* 0x001fe400078e000f */
[----:B------:R-:W-:-:S05]  /*7a530*/  @!P0 IMAD.MOV.U32 R10, RZ, RZ, R14 ;  /* 0x000000ffff0a8224 */ /* 0x000fca00078e000e */
[----:B------:R0:W5:Y:S02]  /*7a540*/  @!P0 LDG.E.U8 R9, desc[UR46][R10.64] ;  /* 0x0000002e0a098981 */ /* 0x000164000c1e1100 */
[----:B0-----:R-:W-:Y:S02]  /*7a550*/  PRMT R10, RZ, 0x7610, R10 ;  /* 0x00007610ff0a7816 */ /* 0x001fe4000000000a */
[----:B------:R-:W-:-:S04]  /*7a560*/  PRMT R11, RZ, 0x7610, R11 ;  /* 0x00007610ff0b7816 */ /* 0x000fc8000000000b */
[----:B--2---:R3:W2:Y:S02]  /*7a570*/  @!P1 LDG.E.U8 R10, desc[UR46][R12.64] ;  /* 0x0000002e0c0a9981 */ /* 0x0046a4000c1e1100 */
[----:B---3--:R-:W-:Y:S02]  /*7a580*/  @!P0 IMAD.MOV.U32 R12, RZ, RZ, R4 ;  /* 0x000000ffff0c8224 */ /* 0x008fe400078e0004 */
[----:B----4-:R-:W-:Y:S04]  /*7a590*/  STL [R1+0x464c], R6 ;  /* 0x00464c0601007387 */ /* 0x010fe80000100800 */
[----:B------:R-:W3:Y:S04]  /*7a5a0*/  LDL R0, [R1+0x4404] ;  /* 0x0044040001007983 */ /* 0x000ee80000100800 */
[----:B------:R-:W4:Y:S01]  /*7a5b0*/  LDL R2, [R1+0x43d0] ;  /* 0x0043d00001027983 */ /* 0x000f220000100800 */
[----:B------:R-:W-:-:S05]  /*7a5c0*/  @!P0 IMAD.MOV.U32 R13, RZ, RZ, R5 ;  /* 0x000000ffff0d8224 */ /* 0x000fca00078e0005 */
[----:B------:R0:W4:Y:S04]  /*7a5d0*/  @!P0 LDG.E.U8 R11, desc[UR46][R12.64] ;  /* 0x0000002e0c0b8981 */ /* 0x000128000c1e1100 */
[----:B-----5:R1:W-:Y:S04]  /*7a5e0*/  STL [R1+0x4650], R7 ;  /* 0x0046500701007387 */ /* 0x0203e80000100800 */
[----:B------:R-:W5:Y:S04]  /*7a5f0*/  LDL R3, [R1+0x4408] ;  /* 0x0044080001037983 */ /* 0x000f680000100800 */
[----:B------:R-:W5:Y:S04]  /*7a600*/  LDL R21, [R1+0x43cc] ;  /* 0x0043cc0001157983 */ /* 0x000f680000100800 */
[----:B------:R-:W5:Y:S04]  /*7a610*/  LDL R17, [R1+0x43e0] ;  /* 0x0043e00001117983 */ /* 0x000f680000100800 */
[----:B------:R-:W5:Y:S04]  /*7a620*/  LDL R16, [R1+0x4414] ;  /* 0x0044140001107983 */ /* 0x000f680000100800 */
[----:B------:R0:W-:Y:S04]  /*7a630*/  STL [R1+0x4654], R8 ;  /* 0x0046540801007387 */ /* 0x0001e80000100800 */
[----:B------:R-:W5:Y:S04]  /*7a640*/  LDL R20, [R1+0x43dc] ;  /* 0x0043dc0001147983 */ /* 0x000f680000100800 */
[----:B------:R-:W5:Y:S04]  /*7a650*/  LDL R19, [R1+0x4418] ;  /* 0x0044180001137983 */ /* 0x000f680000100800 */
[----:B------:R-:W5:Y:S04]  /*7a660*/  LDL R18, [R1+0x43f0] ;  /* 0x0043f00001127983 */ /* 0x000f680000100800 */
[----:B-1----:R-:W5:Y:S04]  /*7a670*/  LDL R7, [R1+0x4424] ;  /* 0x0044240001077983 */ /* 0x002f680000100800 */
[----:B------:R-:W-:Y:S04]  /*7a680*/  STL [R1+0x4658], R9 ;  /* 0x0046580901007387 */ /* 0x000fe80000100800 */
[----:B0-----:R-:W5:Y:S04]  /*7a690*/  LDL R8, [R1+0x43ec] ;  /* 0x0043ec0001087983 */ /* 0x001f680000100800 */
[----:B------:R-:W5:Y:S01]  /*7a6a0*/  LDL R6, [R1+0x4428] ;  /* 0x0044280001067983 */ /* 0x000f620000100800 */
[----:B------:R-:W-:-:S03]  /*7a6b0*/  PRMT R12, RZ, 0x7610, R12 ;  /* 0x00007610ff0c7816 */ /* 0x000fc6000000000c */
[----:B--2---:R0:W-:Y:S04]  /*7a6c0*/  STL [R1+0x465c], R10 ;  /* 0x00465c0a01007387 */ /* 0x0041e80000100800 */
[----:B------:R-:W2:Y:S04]  /*7a6d0*/  LDL R5, [R1+0x4400] ;  /* 0x0044000001057983 */ /* 0x000ea80000100800 */
[----:B------:R-:W2:Y:S01]  /*7a6e0*/  LDL R4, [R1+0x4434] ;  /* 0x0044340001047983 */ /* 0x000ea20000100800 */
[----:B---3--:R-:W-:Y:S02]  /*7a6f0*/  @!P1 IMAD.MOV.U32 R14, RZ, RZ, R0 ;  /* 0x000000ffff0e9224 */ /* 0x008fe400078e0000 */
[----:B----4-:R-:W-:-:S05]  /*7a700*/  @!P1 IMAD.MOV.U32 R15, RZ, RZ, R2 ;  /* 0x000000ffff0f9224 */ /* 0x010fca00078e0002 */
[----:B------:R5:W3:Y:S04]  /*7a710*/  @!P1 LDG.E.U8 R12, desc[UR46][R14.64] ;  /* 0x0000002e0e0c9981 */ /* 0x000ae8000c1e1100 */
[----:B------:R1:W-:Y:S04]  /*7a720*/  STL [R1+0x4660], R11 ;  /* 0x0046600b01007387 */ /* 0x0003e80000100800 */
[----:B------:R-:W4:Y:S04]  /*7a730*/  LDL R0, [R1+0x4438] ;  /* 0x0044380001007983 */ /* 0x000f280000100800 */
[----:B------:R-:W3:Y:S04]  /*7a740*/  LDL R2, [R1+0x43fc] ;  /* 0x0043fc0001027983 */ /* 0x000ee80000100800 */
[----:B------:R-:W3:Y:S01]  /*7a750*/  LDL R22, [R1+0x4410] ;  /* 0x0044100001167983 */ /* 0x000ee20000100800 */
[----:B------:R-:W-:-:S03]  /*7a760*/  PRMT R13, RZ, 0x7610, R13 ;  /* 0x00007610ff0d7816 */ /* 0x000fc6000000000d */
[----:B0-----:R-:W3:Y:S04]  /*7a770*/  LDL R10, [R1+0x4448] ;  /* 0x00444800010a7983 */ /* 0x001ee80000100800 */
[----:B------:R-:W3:Y:S04]  /*7a780*/  LDL R9, [R1+0x4420] ;  /* 0x0044200001097983 */ /* 0x000ee80000100800 */
[----:B------:R-:W3:Y:S04]  /*7a790*/  LDL R26, [R1+0x4440] ;  /* 0x00444000011a7983 */ /* 0x000ee80000100800 */
[----:B-1----:R-:W3:Y:S01]  /*7a7a0*/  LDL R11, [R1+0x440c] ;  /* 0x00440c00010b7983 */ /* 0x002ee20000100800 */
[----:B------:R-:W-:Y:S01]  /*7a7b0*/  PRMT R27, RZ, 0x7610, R27 ;  /* 0x00007610ff1b7816 */ /* 0x000fe2000000001b */
[----:B-----5:R-:W-:-:S02]  /*7a7c0*/  @!P0 IMAD.MOV.U32 R14, RZ, RZ, R3 ;  /* 0x000000ffff0e8224 */ /* 0x020fc400078e0003 */
[----:B------:R-:W-:Y:S01]  /*7a7d0*/  @!P0 IMAD.MOV.U32 R15, RZ, RZ, R21 ;  /* 0x000000ffff0f8224 */ /* 0x000fe200078e0015 */
[----:B------:R-:W5:Y:S01]  /*7a7e0*/  LDL R3, [R1+0x4444] ;  /* 0x0044440001037983 */ /* 0x000f620000100800 */
[----:B------:R-:W-:Y:S02]  /*7a7f0*/  PRMT R29, RZ, 0x7610, R29 ;  /* 0x00007610ff1d7816 */ /* 0x000fe4000000001d */
[----:B------:R-:W-:Y:S01]  /*7a800*/  PRMT R31, RZ, 0x7610, R31 ;  /* 0x00007610ff1f7816 */ /* 0x000fe2000000001f */
[----:B------:R-:W5:Y:S04]  /*7a810*/  LDL R28, [R1+0x4470] ;  /* 0x00447000011c7983 */ /* 0x000f680000100800 */
[----:B------:R0:W5:Y:S02]  /*7a820*/  @!P0 LDG.E.U8 R13, desc[UR46][R14.64] ;  /* 0x0000002e0e0d8981 */ /* 0x000164000c1e1100 */
[----:B0-----:R-:W-:-:S02]  /*7a830*/  PRMT R14, RZ, 0x7610, R14 ;  /* 0x00007610ff0e7816 */ /* 0x001fc4000000000e */
[----:B------:R-:W-:-:S04]  /*7a840*/  PRMT R15, RZ, 0x7610, R15 ;  /* 0x00007610ff0f7816 */ /* 0x000fc8000000000f */
[----:B------:R0:W5:Y:S02]  /*7a850*/  @!P1 LDG.E.U8 R14, desc[UR46][R16.64] ;  /* 0x0000002e100e9981 */ /* 0x000164000c1e1100 */
[----:B0-----:R-:W-:Y:S02]  /*7a860*/  @!P0 IMAD.MOV.U32 R16, RZ, RZ, R19 ;  /* 0x000000ffff108224 */ /* 0x001fe400078e0013 */
[----:B------:R-:W-:Y:S02]  /*7a870*/  @!P0 IMAD.MOV.U32 R17, RZ, RZ, R20 ;  /* 0x000000ffff118224 */ /* 0x000fe400078e0014 */
[----:B------:R-:W-:Y:S02]  /*7a880*/  @!P1 IMAD.MOV.U32 R19, RZ, RZ, R18 ;  /* 0x000000ffff139224 */ /* 0x000fe400078e0012 */
[----:B------:R-:W-:Y:S02]  /*7a890*/  @!P1 IMAD.MOV.U32 R18, RZ, RZ, R7 ;  /* 0x000000ffff129224 */ /* 0x000fe400078e0007 */
[----:B------:R-:W5:Y:S04]  /*7a8a0*/  LDL R7, [R1+0x4454] ;  /* 0x0044540001077983 */ /* 0x000f680000100800 */
[----:B------:R0:W5:Y:S02]  /*7a8b0*/  @!P0 LDG.E.U8 R15, desc[UR46][R16.64] ;  /* 0x0000002e100f8981 */ /* 0x000164000c1e1100 */
[----:B0-----:R-:W-:-:S02]  /*7a8c0*/  PRMT R16, RZ, 0x7610, R16 ;  /* 0x00007610ff107816 */ /* 0x001fc40000000010 */
[----:B------:R-:W-:-:S04]  /*7a8d0*/  PRMT R17, RZ, 0x7610, R17 ;  /* 0x00007610ff117816 */ /* 0x000fc80000000011 */
[----:B------:R0:W5:Y:S02]  /*7a8e0*/  @!P1 LDG.E.U8 R16, desc[UR46][R18.64] ;  /* 0x0000002e12109981 */ /* 0x000164000c1e1100 */
[----:B0-----:R-:W-:Y:S02]  /*7a8f0*/  @!P0 IMAD.MOV.U32 R18, RZ, RZ, R6 ;  /* 0x000000ffff128224 */ /* 0x001fe400078e0006 */
[----:B------:R-:W-:Y:S01]  /*7a900*/  @!P0 IMAD.MOV.U32 R19, RZ, RZ, R8 ;  /* 0x000000ffff138224 */ /* 0x000fe200078e0008 */
[----:B------:R-:W5:Y:S04]  /*7a910*/  LDL R6, [R1+0x4458] ;  /* 0x0044580001067983 */ /* 0x000f680000100800 */
[----:B------:R-:W5:Y:S04]  /*7a920*/  LDL R8, [R1+0x441c] ;  /* 0x00441c0001087983 */ /* 0x000f680000100800 */
[----:B------:R0:W5:Y:S01]  /*7a930*/  @!P0 LDG.E.U8 R17, desc[UR46][R18.64] ;  /* 0x0000002e12118981 */ /* 0x000162000c1e1100 */
[----:B--2---:R-:W-:-:S02]  /*7a940*/  @!P1 IMAD.MOV.U32 R20, RZ, RZ, R4 ;  /* 0x000000ffff149224 */ /* 0x004fc400078e0004 */
[----:B------:R-:W-:Y:S01]  /*7a950*/  @!P1 IMAD.MOV.U32 R21, RZ, RZ, R5 ;  /* 0x000000ffff159224 */ /* 0x000fe200078e0005 */
[----:B------:R-:W2:Y:S04]  /*7a960*/  LDL R4, [R1+0x4464] ;  /* 0x0044640001047983 */ /* 0x000ea80000100800 */
[----:B------:R-:W2:Y:S01]  /*7a970*/  LDL R5, [R1+0x4430] ;  /* 0x0044300001057983 */ /* 0x000ea20000100800 */
[----:B0-----:R-:W-:-:S06]  /*7a980*/  PRMT R18, RZ, 0x7610, R18 ;  /* 0x00007610ff127816 */ /* 0x001fcc0000000012 */
[----:B------:R4:W2:Y:S02]  /*7a990*/  @!P1 LDG.E.U8 R18, desc[UR46][R20.64] ;  /* 0x0000002e14129981 */ /* 0x0008a4000c1e1100 */
[----:B----4-:R-:W-:Y:S02]  /*7a9a0*/  @!P0 IMAD.MOV.U32 R20, RZ, RZ, R0 ;  /* 0x000000ffff148224 */ /* 0x010fe400078e0000 */
[----:B------:R-:W4:Y:S01]  /*7a9b0*/  LDL R0, [R1+0x4468] ;  /* 0x0044680001007983 */ /* 0x000f220000100800 */
[----:B---3--:R-:W-:-:S03]  /*7a9c0*/  @!P0 IMAD.MOV.U32 R21, RZ, RZ, R2 ;  /* 0x000000ffff158224 */ /* 0x008fc600078e0002 */
[----:B------:R-:W3:Y:S01]  /*7a9d0*/  LDL R2, [R1+0x442c] ;  /* 0x00442c0001027983 */ /* 0x000ee20000100800 */
[----:B------:R-:W-:Y:S02]  /*7a9e0*/  @!P1 IMAD.MOV.U32 R23, RZ, RZ, R22 ;  /* 0x000000ffff179224 */ /* 0x000fe400078e0016 */
[----:B-----5:R-:W-:Y:S02]  /*7a9f0*/  @!P1 IMAD.MOV.U32 R22, RZ, RZ, R3 ;  /* 0x000000ffff169224 */ /* 0x020fe400078e0003 */
[----:B------:R-:W5:Y:S01]  /*7aa00*/  LDL R3, [R1+0x4474] ;  /* 0x0044740001037983 */ /* 0x000f620000100800 */
[----:B------:R-:W-:-:S06]  /*7aa10*/  PRMT R19, RZ, 0x7610, R19 ;  /* 0x00007610ff137816 */ /* 0x000fcc0000000013 */
[----:B------:R0:W5:Y:S02]  /*7aa20*/  @!P0 LDG.E.U8 R19, desc[UR46][R20.64] ;  /* 0x0000002e14138981 */ /* 0x000164000c1e1100 */
[----:B0-----:R-:W-:Y:S02]  /*7aa30*/  PRMT R20, RZ, 0x7610, R20 ;  /* 0x00007610ff147816 */ /* 0x001fe40000000014 */
[----:B------:R-:W-:-:S04]  /*7aa40*/  PRMT R21, RZ, 0x7610, R21 ;  /* 0x00007610ff157816 */ /* 0x000fc80000000015 */
[----:B------:R0:W5:Y:S01]  /*7aa50*/  @!P1 LDG.E.U8 R20, desc[UR46][R22.64] ;  /* 0x0000002e16149981 */ /* 0x000162000c1e1100 */
[----:B------:R-:W-:-:S03]  /*7aa60*/  @!P1 IMAD.MOV.U32 R25, RZ, RZ, R9 ;  /* 0x000000ffff199224 */ /* 0x000fc600078e0009 */
[----:B------:R-:W5:Y:S01]  /*7aa70*/  LDL R9, [R1+0x4450] ;  /* 0x0044500001097983 */ /* 0x000f620000100800 */
[----:B0-----:R-:W-:Y:S02]  /*7aa80*/  @!P0 IMAD.MOV.U32 R22, RZ, RZ, R10 ;  /* 0x000000ffff168224 */ /* 0x001fe400078e000a */
[----:B------:R-:W-:Y:S01]  /*7aa90*/  @!P0 IMAD.MOV.U32 R23, RZ, RZ, R11 ;  /* 0x000000ffff178224 */ /* 0x000fe200078e000b */
[----:B------:R-:W5:Y:S04]  /*7aaa0*/  LDL R10, [R1+0x4478] ;  /* 0x00447800010a7983 */ /* 0x000f680000100800 */
[----:B------:R-:W5:Y:S04]  /*7aab0*/  LDL R11, [R1+0x443c] ;  /* 0x00443c00010b7983 */ /* 0x000f680000100800 */
[----:B------:R0:W5:Y:S01]  /*7aac0*/  @!P0 LDG.E.U8 R21, desc[UR46][R22.64] ;  /* 0x0000002e16158981 */ /* 0x000162000c1e1100 */
[----:B------:R-:W-:-:S03]  /*7aad0*/  @!P1 IMAD.MOV.U32 R24, RZ, RZ, R7 ;  /* 0x000000ffff189224 */ /* 0x000fc600078e0007 */
[----:B------:R-:W5:Y:S01]  /*7aae0*/  LDL R7, [R1+0x4484] ;  /* 0x0044840001077983 */ /* 0x000f620000100800 */
[----:B0-----:R-:W-:Y:S02]  /*7aaf0*/  PRMT R22, RZ, 0x7610, R22 ;  /* 0x00007610ff167816 */ /* 0x001fe40000000016 */
[----:B------:R-:W-:-:S04]  /*7ab00*/  PRMT R23, RZ, 0x7610, R23 ;  /* 0x00007610ff177816 */ /* 0x000fc80000000017 */
[----:B------:R0:W5:Y:S02]  /*7ab10*/  @!P1 LDG.E.U8 R22, desc[UR46][R24.64] ;  /* 0x0000002e18169981 */ /* 0x000164000c1e1100 */
[----:B0-----:R-:W-:Y:S02]  /*7ab20*/  @!P0 IMAD.MOV.U32 R24, RZ, RZ, R6 ;  /* 0x000000ffff188224 */ /* 0x001fe400078e0006 */
[----:B------:R-:W-:Y:S01]  /*7ab30*/  @!P0 IMAD.MOV.U32 R25, RZ, RZ, R8 ;  /* 0x000000ffff198224 */ /* 0x000fe200078e0008 */
[----:B------:R-:W5:Y:S04]  /*7ab40*/  LDL R6, [R1+0x4488] ;  /* 0x0044880001067983 */ /* 0x000f680000100800 */
[----:B------:R-:W5:Y:S04]  /*7ab50*/  LDL R8, [R1+0x444c] ;  /* 0x00444c0001087983 */ /* 0x000f680000100800 */
[----:B------:R2:W5:Y:S02]  /*7ab60*/  @!P0 LDG.E.U8 R23, desc[UR46][R24.64] ;  /* 0x0000002e18178981 */ /* 0x000564000c1e1100 */
[----:B--2---:R-:W-:-:S02]  /*7ab70*/  @!P1 IMAD.MOV.U32 R24, RZ, RZ, R4 ;  /* 0x000000ffff189224 */ /* 0x004fc400078e0004 */
[----:B------:R-:W-:Y:S01]  /*7ab80*/  @!P1 IMAD.MOV.U32 R25, RZ, RZ, R5 ;  /* 0x000000ffff199224 */ /* 0x000fe200078e0005 */
[----:B------:R-:W2:Y:S04]  /*7ab90*/  LDL R4, [R1+0x4494] ;  /* 0x0044940001047983 */ /* 0x000ea80000100800 */
[----:B------:R-:W2:Y:S04]  /*7aba0*/  LDL R5, [R1+0x4460] ;  /* 0x0044600001057983 */ /* 0x000ea80000100800 */
[----:B------:R4:W2:Y:S02]  /*7abb0*/  @!P1 LDG.E.U8 R27, desc[UR46][R24.64] ;  /* 0x0000002e181b9981 */ /* 0x0008a4000c1e1100 */
[----:B----4-:R-:W-:-:S02]  /*7abc0*/  @!P0 IMAD.MOV.U32 R24, RZ, RZ, R0 ;  /* 0x000000ffff188224 */ /* 0x010fc400078e0000 */
[----:B------:R-:W4:Y:S01]  /*7abd0*/  LDL R0, [R1+0x4498] ;  /* 0x0044980001007983 */ /* 0x000f220000100800 */
[----:B---3--:R-:W-:-:S03]  /*7abe0*/  @!P0 IMAD.MOV.U32 R25, RZ, RZ, R2 ;  /* 0x000000ffff198224 */ /* 0x008fc600078e0002 */
[----:B------:R-:W3:Y:S04]  /*7abf0*/  LDL R2, [R1+0x445c] ;  /* 0x00445c0001027983 */ /* 0x000ee80000100800 */
[----:B------:R5:W3:Y:S02]  /*7ac00*/  @!P0 LDG.E.U8 R29, desc[UR46][R24.64] ;  /* 0x0000002e181d8981 */ /* 0x000ae4000c1e1100 */
[----:B-----5:R-:W-:Y:S02]  /*7ac10*/  @!P1 IMAD.MOV.U32 R24, RZ, RZ, R3 ;  /* 0x000000ffff189224 */ /* 0x020fe400078e0003 */
[----:B------:R-:W5:Y:S01]  /*7ac20*/  LDL R3, [R1+0x44a4] ;  /* 0x0044a40001037983 */ /* 0x000f620000100800 */
[----:B------:R-:W-:Y:S01]  /*7ac30*/  @!P1 IMAD.MOV.U32 R25, RZ, RZ, R26 ;  /* 0x000000ffff199224 */ /* 0x000fe200078e001a */
[----:B------:R-:W-:-:S02]  /*7ac40*/  PRMT R33, RZ, 0x7610, R33 ;  /* 0x00007610ff217816 */ /* 0x000fc40000000021 */
[----:B------:R-:W5:Y:S04]  /*7ac50*/  LDL R26, [R1+0x446c] ;  /* 0x00446c00011a7983 */ /* 0x000f680000100800 */
[----:B------:R0:W5:Y:S01]  /*7ac60*/  @!P1 LDG.E.U8 R31, desc[UR46][R24.64] ;  /* 0x0000002e181f9981 */ /* 0x000162000c1e1100 */
[----:B------:R-:W-:Y:S02]  /*7ac70*/  PRMT R35, RZ, 0x7610, R35 ;  /* 0x00007610ff237816 */ /* 0x000fe40000000023 */
[----:B------:R-:W-:Y:S02]  /*7ac80*/  PRMT R37, RZ, 0x7610, R37 ;  /* 0x00007610ff257816 */ /* 0x000fe40000000025 */
[----:B------:R-:W-:Y:S01]  /*7ac90*/  PRMT R39, RZ, 0x7610, R39 ;  /* 0x00007610ff277816 */ /* 0x000fe20000000027 */
[----:B0-----:R-:W-:-:S02]  /*7aca0*/  @!P0 IMAD.MOV.U32 R24, RZ, RZ, R10 ;  /* 0x000000ffff188224 */ /* 0x001fc400078e000a */
[----:B------:R-:W-:Y:S01]  /*7acb0*/  @!P0 IMAD.MOV.U32 R25, RZ, RZ, R11 ;  /* 0x000000ffff198224 */ /* 0x000fe200078e000b */
[----:B------:R-:W5:Y:S04]  /*7acc0*/  LDL R10, [R1+0x4480] ;  /* 0x00448000010a7983 */ /* 0x000f680000100800 */
[----:B------:R-:W5:Y:S04]  /*7acd0*/  LDL R11, [R1+0x44a8] ;  /* 0x0044a800010b7983 */ /* 0x000f680000100800 */
[----:B------:R0:W5:Y:S02]  /*7ace0*/  @!P0 LDG.E.U8 R33, desc[UR46][R24.64] ;  /* 0x0000002e18218981 */ /* 0x000164000c1e1100 */
        /* <DEDUP_REMOVED lines=9> */
[----:B------:R2:W5:Y:S01]  /*7ad80*/  @!P0 LDG.E.U8 R37, desc[UR46][R24.64] ;  /* 0x0000002e18258981 */ /* 0x000562000c1e1100 */
[----:B------:R-:W-:Y:S01]  /*7ad90*/  PRMT R41, RZ, 0x7610, R41 ;  /* 0x00007610ff297816 */ /* 0x000fe20000000029 */
        /* <DEDUP_REMOVED lines=12> */
[----:B------:R-:W0:Y:S01]  /*7ae60*/  S2R R60, SR_TID.X ;  /* 0x00000000003c7919 */ /* 0x000e220000002100 */
[----:B------:R-:W-:Y:S01]  /*7ae70*/  PRMT R43, RZ, 0x7610, R43 ;  /* 0x00007610ff2b7816 */ /* 0x000fe2000000002b */
[----:B------:R-:W-:Y:S01]  /*7ae80*/  @!P1 IMAD.MOV.U32 R25, RZ, RZ, R28 ;  /* 0x000000ffff199224 */ /* 0x000fe200078e001c */
[----:B------:R-:W-:-:S04]  /*7ae90*/  PRMT R45, RZ, 0x7610, R45 ;  /* 0x00007610ff2d7816 */ /* 0x000fc8000000002d */
[----:B------:R1:W5:Y:S01]  /*7aea0*/  @!P1 LDG.E.U8 R43, desc[UR46][R24.64] ;  /* 0x0000002e182b9981 */ /* 0x000362000c1e1100 */
[----:B------:R-:W-:Y:S01]  /*7aeb0*/  PRMT R47, RZ, 0x7610, R47 ;  /* 0x00007610ff2f7816 */ /* 0x000fe2000000002f */
[----:B-1----:R-:W-:Y:S02]  /*7aec0*/  @!P0 IMAD.MOV.U32 R25, RZ, RZ, R26 ;  /* 0x000000ffff198224 */ /* 0x002fe400078e001a */
[----:B------:R-:W-:-:S05]  /*7aed0*/  @!P0 IMAD.MOV.U32 R24, RZ, RZ, R11 ;  /* 0x000000ffff188224 */ /* 0x000fca00078e000b */
[----:B------:R1:W5:Y:S01]  /*7aee0*/  @!P0 LDG.E.U8 R45, desc[UR46][R24.64] ;  /* 0x0000002e182d8981 */ /* 0x000362000c1e1100 */
[----:B------:R-:W-:Y:S01]  /*7aef0*/  PRMT R49, RZ, 0x7610, R49 ;  /* 0x00007610ff317816 */ /* 0x000fe20000000031 */
[----:B-1----:R-:W-:Y:S02]  /*7af00*/  @!P1 IMAD.MOV.U32 R24, RZ, RZ, R9 ;  /* 0x000000ffff189224 */ /* 0x002fe400078e0009 */
[----:B------:R-:W-:-:S05]  /*7af10*/  @!P1 IMAD.MOV.U32 R25, RZ, RZ, R10 ;  /* 0x000000ffff199224 */ /* 0x000fca00078e000a */
[----:B------:R1:W5:Y:S01]  /*7af20*/  @!P1 LDG.E.U8 R47, desc[UR46][R24.64] ;  /* 0x0000002e182f9981 */ /* 0x000362000c1e1100 */
[----:B0-----:R-:W-:Y:S02]  /*7af30*/  LOP3.LUT R61, R60, 0x3, RZ, 0xc0, !PT ;  /* 0x000000033c3d7812 */ /* 0x001fe400078ec0ff */
[----:B------:R-:W-:Y:S02]  /*7af40*/  PRMT R51, RZ, 0x7610, R51 ;  /* 0x00007610ff337816 */ /* 0x000fe40000000033 */
[----:B------:R-:W-:Y:S01]  /*7af50*/  SHF.R.U32.HI R60, RZ, 0x2, R60 ;  /* 0x00000002ff3c7819 */ /* 0x000fe2000001163c */
[----:B-1----:R-:W-:Y:S02]  /*7af60*/  @!P0 IMAD.MOV.U32 R24, RZ, RZ, R7 ;  /* 0x000000ffff188224 */ /* 0x002fe400078e0007 */
[----:B------:R-:W-:Y:S02]  /*7af70*/  @!P0 IMAD.MOV.U32 R25, RZ, RZ, R8 ;  /* 0x000000ffff198224 */ /* 0x000fe400078e0008 */
[----:B------:R-:W-:-:S03]  /*7af80*/  IMAD R61, R61, 0x110, RZ ;  /* 0x000001103d3d7824 */ /* 0x000fc600078e02ff */
[----:B------:R2:W5:Y:S01]  /*7af90*/  @!P0 LDG.E.U8 R49, desc[UR46][R24.64] ;  /* 0x0000002e18318981 */ /* 0x000562000c1e1100 */
[----:B------:R-:W-:Y:S02]  /*7afa0*/  SGXT.U32 R60, R60, 0x3 ;  /* 0x000000033c3c781a */ /* 0x000fe40000000000 */
[----:B------:R-:W-:Y:S01]  /*7afb0*/  PRMT R53, RZ, 0x7610, R53 ;  /* 0x00007610ff357816 */ /* 0x000fe20000000035 */
[----:B--2---:R-:W-:Y:S02]  /*7afc0*/  @!P1 IMAD.MOV.U32 R24, RZ, RZ, R5 ;  /* 0x000000ffff189224 */ /* 0x004fe400078e0005 */
[----:B------:R-:W-:-:S05]  /*7afd0*/  @!P1 IMAD.MOV.U32 R25, RZ, RZ, R6 ;  /* 0x000000ffff199224 */ /* 0x000fca00078e0006 */
[----:B------:R0:W2:Y:S02]  /*7afe0*/  @!P1 LDG.E.U8 R51, desc[UR46][R24.64] ;  /* 0x0000002e18339981 */ /* 0x0000a4000c1e1100 */
[----:B0-----:R-:W-:Y:S02]  /*7aff0*/  @!P0 IMAD.MOV.U32 R25, RZ, RZ, R4 ;  /* 0x000000ffff198224 */ /* 0x001fe400078e0004 */
[----:B----4-:R-:W-:Y:S01]  /*7b000*/  @!P0 IMAD.MOV.U32 R24, RZ, RZ, R0 ;  /* 0x000000ffff188224 */ /* 0x010fe200078e0000 */
[----:B------:R-:W-:-:S04]  /*7b010*/  LOP3.LUT R0, R61, R60, RZ, 0xfc, !PT ;  /* 0x0000003c3d007212 */ /* 0x000fc800078efcff */
[----:B------:R3:W4:Y:S04]  /*7b020*/  @!P0 LDG.E.U8 R53, desc[UR46][R24.64] ;  /* 0x0000002e18358981 */ /* 0x000728000c1e1100 */
[----:B------:R-:W-:Y:S04]  /*7b030*/  LDS.U8 R4, [R0+UR4+0xc8] ;  /* 0x0000c80400047984 */ /* 0x000fe80008000000 */
[----:B------:R-:W-:Y:S01]  /*7b040*/  LDS.U8 R5, [R0+UR4+0xc48] ;  /* 0x000c480400057984 */ /* 0x000fe20008000000 */
[----:B---3--:R-:W-:-:S03]  /*7b050*/  @!P1 IMAD.MOV.U32 R24, RZ, RZ, R2 ;  /* 0x000000ffff189224 */ /* 0x008fc600078e0002 */
[----:B------:R-:W0:Y:S01]  /*7b060*/  LDS.U8 R2, [R0+UR4+0x88] ;  /* 0x0000880400027984 */ /* 0x000e220008000000 */
[----:B-----5:R-:W-:-:S03]  /*7b070*/  @!P1 IMAD.MOV.U32 R25, RZ, RZ, R3 ;  /* 0x000000ffff199224 */ /* 0x020fc600078e0003 */
[----:B------:R-:W1:Y:S04]  /*7b080*/  LDS.U8 R3, [R0+UR4+0x8] ;  /* 0x0000080400037984 */ /* 0x000e680008000000 */
[----:B0-----:R-:W-:Y:S04]  /*7b090*/  STL [R1+0x2054], R2 ;  /* 0x0020540201007387 */ /* 0x001fe80000100800 */
[----:B------:R-:W0:Y:S04]  /*7b0a0*/  LDS.U8 R2, [R0+UR4+0x48] ;  /* 0x0000480400027984 */ /* 0x000e280008000000 */
[----:B------:R-:W-:Y:S04]  /*7b0b0*/  STL [R1+0x2050], R4 ;  /* 0x0020500401007387 */ /* 0x000fe80000100800 */
[----:B------:R-:W3:Y:S04]  /*7b0c0*/  LDS.U8 R4, [R0+UR4+0x80] ;  /* 0x0000800400047984 */ /* 0x000ee80008000000 */
[----:B-1----:R-:W-:Y:S04]  /*7b0d0*/  STL [R1+0x1510], R3 ;  /* 0x0015100301007387 */ /* 0x002fe80000100800 */
[----:B------:R-:W1:Y:S04]  /*7b0e0*/  LDS.U8 R3, [R0+UR4+0xc0] ;  /* 0x0000c00400037984 */ /* 0x000e680008000000 */
[----:B0-----:R-:W-:Y:S04]  /*7b0f0*/  STL [R1+0x150c], R2 ;  /* 0x00150c0201007387 */ /* 0x001fe80000100800 */
[----:B------:R-:W0:Y:S04]  /*7b100*/  LDS.U8 R2, [R0+UR4+0x400] ;  /* 0x0004000400027984 */ /* 0x000e280008000000 */
[----:B---3--:R-:W-:Y:S04]  /*7b110*/  STL [R1+0x205c], R4 ;  /* 0x00205c0401007387 */ /* 0x008fe80000100800 */
        /* <DEDUP_REMOVED lines=38> */
[----:B------:R-:W1:Y:S01]  /*7b380*/  LDS.U8 R3, [R0+UR4+0xc08] ;  /* 0x000c080400037984 */ /* 0x000e620008000000 */
[----:B------:R-:W-:-:S06]  /*7b390*/  PRMT R55, RZ, 0x7610, R55 ;  /* 0x00007610ff377816 */ /* 0x000fcc0000000037 */
[----:B------:R5:W4:Y:S04]  /*7b3a0*/  @!P1 LDG.E.U8 R55, desc[UR46][R24.64] ;  /* 0x0000002e18379981 */ /* 0x000b28000c1e1100 */
[----:B-----5:R-:W-:Y:S04]  /*7b3b0*/  LDS.U8 R25, [R0+UR4] ;  /* 0x0000000400197984 */ /* 0x020fe80008000000 */
[----:B------:R-:W-:Y:S04]  /*7b3c0*/  LDS.U8 R24, [R0+UR4+0x40] ;  /* 0x0000400400187984 */ /* 0x000fe80008000000 */
[----:B0-----:R0:W-:Y:S04]  /*7b3d0*/  STL [R1+0x4560], R2 ;  /* 0x0045600201007387 */ /* 0x0011e80000100800 */
[----:B---3--:R-:W-:Y:S04]  /*7b3e0*/  STL [R1+0x455c], R4 ;  /* 0x00455c0401007387 */ /* 0x008fe80000100800 */
[----:B------:R-:W3:Y:S04]  /*7b3f0*/  LDS.U8 R4, [R0+UR4+0xc80] ;  /* 0x000c800400047984 */ /* 0x000ee80008000000 */
[----:B-1----:R-:W-:Y:S04]  /*7b400*/  STL [R1+0x44e8], R3 ;  /* 0x0044e80301007387 */ /* 0x002fe80000100800 */
[----:B------:R-:W1:Y:S01]  /*7b410*/  LDS.U8 R3, [R0+UR4+0xcc0] ;  /* 0x000cc00400037984 */ /* 0x000e620008000000 */
[----:B0-----:R-:W-:-:S04]  /*7b420*/  LOP3.LUT R2, R61, R60, RZ, 0xfc, !PT ;  /* 0x0000003c3d027212 */ /* 0x001fc800078efcff */
[----:B------:R-:W-:Y:S01]  /*7b430*/  LOP3.LUT R2, R2, 0x10, RZ, 0x3c, !PT ;  /* 0x0000001002027812 */ /* 0x000fe200078e3cff */
[----:B------:R-:W-:Y:S04]  /*7b440*/  STL [R1+0x44e4], R5 ;  /* 0x0044e40501007387 */ /* 0x000fe80000100800 */
[----:B------:R-:W0:Y:S04]  /*7b450*/  LDS.U8 R0, [R2+UR4] ;  /* 0x0000000402007984 */ /* 0x000e280008000000 */
[----:B------:R-:W-:Y:S04]  /*7b460*/  LDS.U8 R5, [R2+UR4+0x848] ;  /* 0x0008480402057984 */ /* 0x000fe80008000000 */
        /* <DEDUP_REMOVED lines=40> */
[----:B0-----:R0:W-:Y:S04]  /*7b6f0*/  STL [R1+0x4570], R0 ;  /* 0x0045700001007387 */ /* 0x0011e80000100800 */
[----:B---3--:R-:W-:Y:S04]  /*7b700*/  STL [R1+0x456c], R4 ;  /* 0x00456c0401007387 */ /* 0x008fe80000100800 */
[----:B------:R-:W3:Y:S04]  /*7b710*/  LDS.U8 R4, [R2+UR4+0x880] ;  /* 0x0008800402047984 */ /* 0x000ee80008000000 */
[----:B-1----:R-:W-:Y:S04]  /*7b720*/  STL [R1+0x44f8], R3 ;  /* 0x0044f80301007387 */ /* 0x002fe80000100800 */
[----:B------:R-:W1:Y:S04]  /*7b730*/  LDS.U8 R3, [R2+UR4+0x8c0] ;  /* 0x0008c00402037984 */ /* 0x000e680008000000 */
[----:B------:R-:W-:Y:S01]  /*7b740*/  STL [R1+0x44f4], R5 ;  /* 0x0044f40501007387 */ /* 0x000fe20000100800 */
[----:B0-----:R-:W0:Y:S03]  /*7b750*/  S2R R0, SR_TID.X ;  /* 0x0000000000007919 */ /* 0x001e260000002100 */
[----:B---3--:R-:W-:Y:S04]  /*7b760*/  STL [R1+0x4578], R4 ;  /* 0x0045780401007387 */ /* 0x008fe80000100800 */
[----:B------:R-:W3:Y:S04]  /*7b770*/  LDS.U8 R4, [R2+UR4+0xc00] ;  /* 0x000c000402047984 */ /* 0x000ee80008000000 */
[----:B-1----:R-:W-:Y:S04]  /*7b780*/  STL [R1+0x4574], R3 ;  /* 0x0045740301007387 */ /* 0x002fe80000100800 */
[----:B------:R-:W1:Y:S01]  /*7b790*/  LDS.U8 R3, [R2+UR4+0xc40] ;  /* 0x000c400402037984 */ /* 0x000e620008000000 */
[----:B0-----:R-:W-:-:S02]  /*7b7a0*/  LOP3.LUT R61, R0, 0x3, RZ, 0xc0, !PT ;  /* 0x00000003003d7812 */ /* 0x001fc400078ec0ff */
[----:B------:R-:W-:-:S04]  /*7b7b0*/  SHF.R.U32.HI R0, RZ, 0x2, R0 ;  /* 0x00000002ff007819 */ /* 0x000fc80000011600 */
[----:B------:R-:W-:Y:S02]  /*7b7c0*/  SGXT.U32 R60, R0, 0x3 ;  /* 0x00000003003c781a */ /* 0x000fe40000000000 */
[----:B------:R-:W0:Y:S04]  /*7b7d0*/  LDS.U8 R0, [R2+UR4+0xc88] ;  /* 0x000c880402007984 */ /* 0x000e280008000000 */
[----:B---3--:R-:W-:Y:S04]  /*7b7e0*/  STL [R1+0x4500], R4 ;  /* 0x0045000401007387 */ /* 0x008fe80000100800 */
[----:B------:R-:W3:Y:S04]  /*7b7f0*/  LDS.U8 R4, [R2+UR4+0xcc8] ;  /* 0x000cc80402047984 */ /* 0x000ee80008000000 */
[----:B-1----:R-:W-:Y:S04]  /*7b800*/  STL [R1+0x44fc], R3 ;  /* 0x0044fc0301007387 */ /* 0x002fe80000100800 */
[----:B------:R-:W1:Y:S04]  /*7b810*/  LDS.U8 R3, [R2+UR4+0xc08] ;  /* 0x000c080402037984 */ /* 0x000e680008000000 */
[----:B0-----:R0:W-:Y:S01]  /*7b820*/  STL [R1+0x4580], R0 ;  /* 0x0045800001007387 */ /* 0x0011e20000100800 */
[----:B------:R-:W-:-:S03]  /*7b830*/  IMAD R61, R61, 0x110, RZ ;  /* 0x000001103d3d7824 */ /* 0x000fc600078e02ff */
[----:B---3--:R-:W-:Y:S04]  /*7b840*/  STL [R1+0x457c], R4 ;  /* 0x00457c0401007387 */ /* 0x008fe80000100800 */
[----:B------:R-:W3:Y:S04]  /*7b850*/  LDS.U8 R4, [R2+UR4+0xc48] ;  /* 0x000c480402047984 */ /* 0x000ee80008000000 */
[----:B-1----:R-:W-:Y:S04]  /*7b860*/  STL [R1+0x4508], R3 ;  /* 0x0045080301007387 */ /* 0x002fe80000100800 */
[----:B------:R-:W1:Y:S01]  /*7b870*/  LDS.U8 R3, [R2+UR4+0xc80] ;  /* 0x000c800402037984 */ /* 0x000e620008000000 */
[----:B0-----:R-:W-:-:S03]  /*7b880*/  LOP3.LUT R0, R61, R60, RZ, 0xfc, !PT ;  /* 0x0000003c3d007212 */ /* 0x001fc600078efcff */
[----:B------:R-:W0:Y:S01]  /*7b890*/  LDS.U8 R2, [R2+UR4+0xcc0] ;  /* 0x000cc00402027984 */ /* 0x000e220008000000 */
[----:B------:R-:W-:-:S03]  /*7b8a0*/  LOP3.LUT R0, R0, 0x20, RZ, 0x3c, !PT ;  /* 0x0000002000007812 */ /* 0x000fc600078e3cff */
[----:B---3--:R-:W-:Y:S04]  /*7b8b0*/  STL [R1+0x4504], R4 ;  /* 0x0045040401007387 */ /* 0x008fe80000100800 */
[----:B------:R-:W3:Y:S04]  /*7b8c0*/  LDS.U8 R4, [R0+UR4] ;  /* 0x0000000400047984 */ /* 0x000ee80008000000 */
        /* <DEDUP_REMOVED lines=61> */
[----:B------:R-:W5:Y:S01]  /*7bca0*/  LDS.U8 R0, [R0+UR4+0xcc0] ;  /* 0x000cc00400007984 */ /* 0x000f620008000000 */
[----:B0-----:R-:W-:-:S04]  /*7bcb0*/  LOP3.LUT R2, R61, R60, RZ, 0xfc, !PT ;  /* 0x0000003c3d027212 */ /* 0x001fc800078efcff */
[----:B------:R-:W-:-:S05]  /*7bcc0*/  LOP3.LUT R2, R2, 0x30, RZ, 0x3c, !PT ;  /* 0x0000003002027812 */ /* 0x000fca00078e3cff */
[----:B------:R-:W-:Y:S04]  /*7bcd0*/  LDS.U8 R5, [R2+UR4+0x848] ;  /* 0x0008480402057984 */ /* 0x000fe80008000000 */
[----:B---3--:R-:W-:Y:S04]  /*7bce0*/  STL [R1+0x4524], R4 ;  /* 0x0045240401007387 */ /* 0x008fe80000100800 */
[----:B------:R-:W0:Y:S04]  /*7bcf0*/  LDS.U8 R4, [R2+UR4] ;  /* 0x0000000402047984 */ /* 0x000e280008000000 */
[----:B-1----:R-:W-:Y:S04]  /*7bd00*/  STL [R1+0x45a8], R3 ;  /* 0x0045a80301007387 */ /* 0x002fe80000100800 */
[----:B------:R-:W1:Y:S04]  /*7bd10*/  LDS.U8 R3, [R2+UR4+0x40] ;  /* 0x0000400402037984 */ /* 0x000e680008000000 */
[----:B-----5:R-:W-:Y:S04]  /*7bd20*/  STL [R1+0x45a4], R0 ;  /* 0x0045a40001007387 */ /* 0x020fe80000100800 */
[----:B------:R-:W3:Y:S04]  /*7bd30*/  LDS.U8 R0, [R2+UR4+0x88] ;  /* 0x0000880402007984 */ /* 0x000ee80008000000 */
[----:B0-----:R-:W-:Y:S04]  /*7bd40*/  STL [R1+0x2034], R4 ;  /* 0x0020340401007387 */ /* 0x001fe80000100800 */
[----:B------:R-:W0:Y:S04]  /*7bd50*/  LDS.U8 R4, [R2+UR4+0xc8] ;  /* 0x0000c80402047984 */ /* 0x000e280008000000 */
[----:B-1----:R-:W-:Y:S04]  /*7bd60*/  STL [R1+0x2030], R3 ;  /* 0x0020300301007387 */ /* 0x002fe80000100800 */
[----:B------:R-:W1:Y:S04]  /*7bd70*/  LDS.U8 R3, [R2+UR4+0x8] ;  /* 0x0000080402037984 */ /* 0x000e680008000000 */
[----:B---3--:R-:W-:Y:S04]  /*7bd80*/  STL [R1+0x20b8], R0 ;  /* 0x0020b80001007387 */ /* 0x008fe80000100800 */
        /* <DEDUP_REMOVED lines=32> */
[----:B------:R-:W5:Y:S04]  /*7bf90*/  LDL.LU R32, [R1+0x1f44] ;  /* 0x001f440001207983 */ /* 0x000f680000300800 */
[----:B-1----:R-:W-:Y:S04]  /*7bfa0*/  STL [R1+0x45ac], R3 ;  /* 0x0045ac0301007387 */ /* 0x002fe80000100800 */
[----:B------:R-:W2:Y:S04]  /*7bfb0*/  LDL.LU R34, [R1+0x1f40] ;  /* 0x001f400001227983 */ /* 0x000ea80000300800 */
[----:B---3--:R0:W-:Y:S04]  /*7bfc0*/  STL [R1+0x4538], R0 ;  /* 0x0045380001007387 */ /* 0x0081e80000100800 */
[----:B------:R-:W3:Y:S04]  /*7bfd0*/  LDL.LU R36, [R1+0x1f3c] ;  /* 0x001f3c0001247983 */ /* 0x000ee80000300800 */
        /* <DEDUP_REMOVED lines=14> */
[----:B0-----:R-:W4:Y:S04]  /*7c0c0*/  LDL.LU R0, [R1+0x1ec0] ;  /* 0x001ec00001007983 */ /* 0x001f280000300800 */
[----:B------:R-:W0:Y:S04]  /*7c0d0*/  LDS.U8 R4, [R2+UR4+0x880] ;  /* 0x0008800402047984 */ /* 0x000e280008000000 */
[----:B------:R-:W1:Y:S04]  /*7c0e0*/  LDS.U8 R3, [R2+UR4+0x8c0] ;  /* 0x0008c00402037984 */ /* 0x000e680008000000 */
[----:B------:R-:W-:Y:S04]  /*7c0f0*/  STL [R1+0x4534], R5 ;  /* 0x0045340501007387 */ /* 0x000fe80000100800 */
[----:B------:R-:W1:Y:S04]  /*7c100*/  LDS.U8 R5, [R2+UR4+0xc00] ;  /* 0x000c000402057984 */ /* 0x000e680008000000 */
[----:B0-----:R-:W-:Y:S04]  /*7c110*/  STL [R1+0x45b8], R4 ;  /* 0x0045b80401007387 */ /* 0x001fe80000100800 */
[----:B------:R-:W0:Y:S04]  /*7c120*/  LDS.U8 R4, [R2+UR4+0xc40] ;  /* 0x000c400402047984 */ /* 0x000e280008000000 */
[----:B-1----:R-:W-:Y:S04]  /*7c130*/  STL [R1+0x45b4], R3 ;  /* 0x0045b40301007387 */ /* 0x002fe80000100800 */
[----:B------:R-:W1:Y:S04]  /*7c140*/  LDS.U8 R3, [R2+UR4+0xc88] ;  /* 0x000c880402037984 */ /* 0x000e680008000000 */
[----:B------:R-:W-:Y:S04]  /*7c150*/  STL [R1+0x4540], R5 ;  /* 0x0045400501007387 */ /* 0x000fe80000100800 */
[----:B------:R-:W1:Y:S04]  /*7c160*/  LDS.U8 R5, [R2+UR4+0xcc8] ;  /* 0x000cc80402057984 */ /* 0x000e680008000000 */
[----:B0-----:R-:W-:Y:S04]  /*7c170*/  STL [R1+0x453c], R4 ;  /* 0x00453c0401007387 */ /* 0x001fe80000100800 */
[----:B-1----:R-:W-:Y:S04]  /*7c180*/  STL [R1+0x45c0], R3 ;  /* 0x0045c00301007387 */ /* 0x002fe80000100800 */
[----:B------:R-:W0:Y:S04]  /*7c190*/  LDS.U8 R3, [R2+UR4+0xc08] ;  /* 0x000c080402037984 */ /* 0x000e280008000000 */
[----:B------:R-:W1:Y:S04]  /*7c1a0*/  LDS.U8 R4, [R2+UR4+0xc48] ;  /* 0x000c480402047984 */ /* 0x000e680008000000 */
[----:B------:R-:W-:Y:S01]  /*7c1b0*/  STL [R1+0x45bc], R5 ;  /* 0x0045bc0501007387 */ /* 0x000fe20000100800 */
[----:B------:R-:W1:Y:S03]  /*7c1c0*/  S2R R58, SR_TID.X ;  /* 0x00000000003a7919 */ /* 0x000e660000002100 */
[----:B0-----:R-:W-:Y:S04]  /*7c1d0*/  STL [R1+0x4548], R3 ;  /* 0x0045480301007387 */ /* 0x001fe80000100800 */
[----:B------:R-:W0:Y:S04]  /*7c1e0*/  LDS.U8 R3, [R2+UR4+0xc80] ;  /* 0x000c800402037984 */ /* 0x000e280008000000 */
[----:B------:R-:W0:Y:S01]  /*7c1f0*/  LDS.U8 R2, [R2+UR4+0xcc0] ;  /* 0x000cc00402027984 */ /* 0x000e220008000000 */
[----:B------:R-:W-:Y:S06]  /*7c200*/  BAR.SYNC.DEFER_BLOCKING 0x0 ;  /* 0x0000000000007b1d */ /* 0x000fec0000010000 */
[----:B-1----:R1:W-:Y:S01]  /*7c210*/  STL [R1+0x4544], R4 ;  /* 0x0045440401007387 */ /* 0x0023e20000100800 */
[----:B------:R-:W-:-:S03]  /*7c220*/  LOP3.LUT R58, R58, 0x1f, RZ, 0xc0, !PT ;  /* 0x0000001f3a3a7812 */ /* 0x000fc600078ec0ff */
[----:B0-----:R0:W-:Y:S04]  /*7c230*/  STL [R1+0x45c8], R3 ;  /* 0x0045c80301007387 */ /* 0x0011e80000100800 */
[----:B------:R0:W-:Y:S04]  /*7c240*/  STL [R1+0x45c4], R2 ;  /* 0x0045c40201007387 */ /* 0x0001e80000100800 */
[----:B------:R-:W4:Y:S04]  /*7c250*/  LDL.LU R11, [R1+0x1ebc] ;  /* 0x001ebc00010b7983 */ /* 0x000f280000300800 */
[----:B------:R-:W4:Y:S04]  /*7c260*/  LDL.LU R10, [R1+0x1eb8] ;  /* 0x001eb800010a7983 */ /* 0x000f280000300800 */
[----:B------:R-:W4:Y:S04]  /*7c270*/  LDL.LU R9, [R1+0x1ea4] ;  /* 0x001ea40001097983 */ /* 0x000f280000300800 */
[----:B------:R-:W4:Y:S04]  /*7c280*/  LDL.LU R8, [R1+0x1ea0] ;  /* 0x001ea00001087983 */ /* 0x000f280000300800 */
[----:B------:R-:W4:Y:S04]  /*7c290*/  LDL.LU R7, [R1+0x1e9c] ;  /* 0x001e9c0001077983 */ /* 0x000f280000300800 */
[----:B------:R-:W4:Y:S04]  /*7c2a0*/  LDL.LU R6, [R1+0x1e98] ;  /* 0x001e980001067983 */ /* 0x000f280000300800 */
[----:B------:R-:W4:Y:S04]  /*7c2b0*/  LDL.LU R5, [R1+0x1e84] ;  /* 0x001e840001057983 */ /* 0x000f280000300800 */
[----:B-1----:R-:W4:Y:S04]  /*7c2c0*/  LDL.LU R4, [R1+0x1e80] ;  /* 0x001e800001047983 */ /* 0x002f280000300800 */
[----:B0-----:R-:W4:Y:S04]  /*7c2d0*/  LDL.LU R3, [R1+0x1e7c] ;  /* 0x001e7c0001037983 */ /* 0x001f280000300800 */
[----:B------:R-:W4:Y:S04]  /*7c2e0*/  LDL.LU R2, [R1+0x1e78] ;  /* 0x001e780001027983 */ /* 0x000f280000300800 */
[----:B------:R-:W4:Y:S04]  /*7c2f0*/  LDL.LU R26, [R1+0x1e64] ;  /* 0x001e6400011a7983 */ /* 0x000f280000300800 */
[----:B------:R-:W4:Y:S04]  /*7c300*/  LDL.LU R28, [R1+0x1e60] ;  /* 0x001e6000011c7983 */ /* 0x000f280000300800 */
[----:B------:R-:W4:Y:S04]  /*7c310*/  LDL.LU R30, [R1+0x1e5c] ;  /* 0x001e5c00011e7983 */ /* 0x000f280000300800 */
[----:B-----5:R0:W-:Y:S04]  /*7c320*/  STS.U8 [R58+UR4], R32 ;  /* 0x000000203a007988 */ /* 0x0201e80008000004 */
[----:B--2---:R1:W-:Y:S04]  /*7c330*/  STS.U8 [R58+UR4+0x20], R34 ;  /* 0x000020223a007988 */ /* 0x0043e80008000004 */
[----:B---3--:R2:W-:Y:S04]  /*7c340*/  STS.U8 [R58+UR4+0x40], R36 ;  /* 0x000040243a007988 */ /* 0x0085e80008000004 */
[----:B----4-:R3:W-:Y:S04]  /*7c350*/  STS.U8 [R58+UR4+0x60], R38 ;  /* 0x000060263a007988 */ /* 0x0107e80008000004 */
[----:B------:R4:W-:Y:S04]  /*7c360*/  STS.U8 [R58+UR4+0x120], R40 ;  /* 0x000120283a007988 */ /* 0x0009e80008000004 */
[----:B0-----:R-:W5:Y:S04]  /*7c370*/  LDL.LU R32, [R1+0x1e58] ;  /* 0x001e580001207983 */ /* 0x001f680000300800 */
[----:B-1----:R-:W5:Y:S04]  /*7c380*/  LDL.LU R34, [R1+0x1e44] ;  /* 0x001e440001227983 */ /* 0x002f680000300800 */
[----:B------:R0:W-:Y:S04]  /*7c390*/  STS.U8 [R58+UR4+0x100], R42 ;  /* 0x0001002a3a007988 */ /* 0x0001e80008000004 */
[----:B--2---:R-:W2:Y:S04]  /*7c3a0*/  LDL.LU R36, [R1+0x1e40] ;  /* 0x001e400001247983 */ /* 0x004ea80000300800 */
[----:B---3--:R-:W3:Y:S04]  /*7c3b0*/  LDL.LU R38, [R1+0x1e3c] ;  /* 0x001e3c0001267983 */ /* 0x008ee80000300800 */
[----:B----4-:R-:W4:Y:S04]  /*7c3c0*/  LDL.LU R40, [R1+0x1e38] ;  /* 0x001e380001287983 */ /* 0x010f280000300800 */
[----:B------:R1:W-:Y:S04]  /*7c3d0*/  STS.U8 [R58+UR4+0x160], R44 ;  /* 0x0001602c3a007988 */ /* 0x0003e80008000004 */
[----:B------:R1:W-:Y:S04]  /*7c3e0*/  STS.U8 [R58+UR4+0x140], R46 ;  /* 0x0001402e3a007988 */ /* 0x0003e80008000004 */
[----:B------:R1:W-:Y:S04]  /*7c3f0*/  STS.U8 [R58+UR4+0x200], R48 ;  /* 0x000200303a007988 */ /* 0x0003e80008000004 */
[----:B0-----:R-:W4:Y:S04]  /*7c400*/  LDL.LU R42, [R1+0x1e24] ;  /* 0x001e2400012a7983 */ /* 0x001f280000300800 */
[----:B------:R0:W-:Y:S04]  /*7c410*/  STS.U8 [R58+UR4+0x220], R50 ;  /* 0x000220323a007988 */ /* 0x0001e80008000004 */
[----:B------:R0:W-:Y:S04]  /*7c420*/  STS.U8 [R58+UR4+0x240], R52 ;  /* 0x000240343a007988 */ /* 0x0001e80008000004 */
[----:B-1----:R-:W4:Y:S04]  /*7c430*/  LDL.LU R44, [R1+0x1e20] ;  /* 0x001e2000012c7983 */ /* 0x002f280000300800 */
[----:B------:R-:W4:Y:S04]  /*7c440*/  LDL.LU R46, [R1+0x1e1c] ;  /* 0x001e1c00012e7983 */ /* 0x000f280000300800 */
[----:B------:R-:W4:Y:S04]  /*7c450*/  LDL.LU R48, [R1+0x1e18] ;  /* 0x001e180001307983 */ /* 0x000f280000300800 */
[----:B------:R1:W-:Y:S04]  /*7c460*/  STS.U8 [R58+UR4+0x260], R54 ;  /* 0x000260363a007988 */ /* 0x0003e80008000004 */
[----:B------:R1:W-:Y:S04]  /*7c470*/  STS.U8 [R58+UR4+0x320], R56 ;  /* 0x000320383a007988 */ /* 0x0003e80008000004 */
[----:B0-----:R-:W4:Y:S04]  /*7c480*/  LDL.LU R50, [R1+0x1e04] ;  /* 0x001e040001327983 */ /* 0x001f280000300800 */
[----:B------:R-:W4:Y:S04]  /*7c490*/  LDL.LU R52, [R1+0x1e00] ;  /* 0x001e000001347983 */ /* 0x000f280000300800 */
[----:B------:R0:W-:Y:S04]  /*7c4a0*/  STS.U8 [R58+UR4+0x300], R57 ;  /* 0x000300393a007988 */ /* 0x0001e80008000004 */
[----:B------:R0:W-:Y:S04]  /*7c4b0*/  STS.U8 [R58+UR4+0x360], R59 ;  /* 0x0003603b3a007988 */ /* 0x0001e80008000004 */
[----:B------:R0:W-:Y:S04]  /*7c4c0*/  STS.U8 [R58+UR4+0x340], R60 ;  /* 0x0003403c3a007988 */ /* 0x0001e80008000004 */
[----:B-1----:R-:W4:Y:S04]  /*7c4d0*/  LDL.LU R54, [R1+0x1dfc] ;  /* 0x001dfc0001367983 */ /* 0x002f280000300800 */
[----:B------:R-:W4:Y:S04]  /*7c4e0*/  LDL.LU R56, [R1+0x1df8] ;  /* 0x001df80001387983 */ /* 0x000f280000300800 */
[----:B------:R1:W-:Y:S04]  /*7c4f0*/  STS.U8 [R58+UR4+0x400], R61 ;  /* 0x0004003d3a007988 */ /* 0x0003e80008000004 */
[----:B0-----:R-:W4:Y:S04]  /*7c500*/  LDL.LU R57, [R1+0x1de4] ;  /* 0x001de40001397983 */ /* 0x001f280000300800 */
[----:B------:R-:W4:Y:S04]  /*7c510*/  LDL.LU R59, [R1+0x1de0] ;  /* 0x001de000013b7983 */ /* 0x000f280000300800 */
[----:B------:R-:W4:Y:S04]  /*7c520*/  LDL.LU R60, [R1+0x1ddc] ;  /* 0x001ddc00013c7983 */ /* 0x000f280000300800 */
[----:B------:R0:W-:Y:S04]  /*7c530*/  STS.U8 [R58+UR4+0x420], R0 ;  /* 0x000420003a007988 */ /* 0x0001e80008000004 */
[----:B-1----:R-:W4:Y:S04]  /*7c540*/  LDL.LU R61, [R1+0x1dd8] ;  /* 0x001dd800013d7983 */ /* 0x002f280000300800 */
[----:B0-----:R-:W4:Y:S04]  /*7c550*/  LDL.LU R0, [R1+0x1dc4] ;  /* 0x001dc40001007983 */ /* 0x001f280000300800 */
[----:B------:R0:W-:Y:S04]  /*7c560*/  STS.U8 [R58+UR4+0x440], R11 ;  /* 0x0004400b3a007988 */ /* 0x0001e80008000004 */
[----:B------:R1:W-:Y:S04]  /*7c570*/  STS.U8 [R58+UR4+0x460], R10 ;  /* 0x0004600a3a007988 */ /* 0x0003e80008000004 */
[----:B------:R1:W-:Y:S04]  /*7c580*/  STS.U8 [R58+UR4+0x520], R9 ;  /* 0x000520093a007988 */ /* 0x0003e80008000004 */
[----:B------:R1:W-:Y:S04]  /*7c590*/  STS.U8 [R58+UR4+0x500], R8 ;  /* 0x000500083a007988 */ /* 0x0003e80008000004 */
[----:B------:R1:W-:Y:S04]  /*7c5a0*/  STS.U8 [R58+UR4+0x560], R7 ;  /* 0x000560073a007988 */ /* 0x0003e80008000004 */
[----:B------:R1:W-:Y:S04]  /*7c5b0*/  STS.U8 [R58+UR4+0x540], R6 ;  /* 0x000540063a007988 */ /* 0x0003e80008000004 */
[----:B0-----:R-:W4:Y:S04]  /*7c5c0*/  LDL.LU R11, [R1+0x1dc0] ;  /* 0x001dc000010b7983 */ /* 0x001f280000300800 */
[----:B-1----:R-:W4:Y:S04]  /*7c5d0*/  LDL.LU R10, [R1+0x1dbc] ;  /* 0x001dbc00010a7983 */ /* 0x002f280000300800 */
[----:B------:R-:W4:Y:S04]  /*7c5e0*/  LDL.LU R9, [R1+0x1db8] ;  /* 0x001db80001097983 */ /* 0x000f280000300800 */
[----:B------:R-:W4:Y:S04]  /*7c5f0*/  LDL.LU R8, [R1+0x1da4] ;  /* 0x001da40001087983 */ /* 0x000f280000300800 */
[----:B------:R-:W4:Y:S04]  /*7c600*/  LDL.LU R7, [R1+0x1da0] ;  /* 0x001da00001077983 */ /* 0x000f280000300800 */
[----:B------:R0:W-:Y:S04]  /*7c610*/  STS.U8 [R58+UR4+0x600], R5 ;  /* 0x000600053a007988 */ /* 0x0001e80008000004 */
[----:B------:R-:W4:Y:S04]  /*7c620*/  LDL.LU R6, [R1+0x1d9c] ;  /* 0x001d9c0001067983 */ /* 0x000f280000300800 */
        /* <DEDUP_REMOVED lines=8> */
[----:B-----5:R-:W5:Y:S04]  /*7c6b0*/  LDL.LU R2, [R1+0x1d7c] ;  /* 0x001d7c0001027983 */ /* 0x020f680000300800 */
[----:B------:R-:W5:Y:S04]  /*7c6c0*/  LDL.LU R26, [R1+0x1d78] ;  /* 0x001d7800011a7983 */ /* 0x000f680000300800 */
[----:B------:R0:W-:Y:S04]  /*7c6d0*/  STS.U8 [R58+UR4+0x760], R30 ;  /* 0x0007601e3a007988 */ /* 0x0001e80008000004 */
[----:B--2---:R-:W2:Y:S04]  /*7c6e0*/  LDL.LU R28, [R1+0x1d64] ;  /* 0x001d6400011c7983 */ /* 0x004ea80000300800 */
[----:B0-----:R-:W2:Y:S04]  /*7c6f0*/  LDL.LU R30, [R1+0x1d60] ;  /* 0x001d6000011e7983 */ /* 0x001ea80000300800 */
[----:B------:R0:W-:Y:S04]  /*7c700*/  STS.U8 [R58+UR4+0x740], R32 ;  /* 0x000740203a007988 */ /* 0x0001e80008000004 */
[----:B------:R1:W-:Y:S04]  /*7c710*/  STS.U8 [R58+UR4+0x800], R34 ;  /* 0x000800223a007988 */ /* 0x0003e80008000004 */
[----:B------:R1:W-:Y:S04]  /*7c720*/  STS.U8 [R58+UR4+0x820], R36 ;  /* 0x000820243a007988 */ /* 0x0003e80008000004 */
[----:B---3--:R3:W-:Y:S04]  /*7c730*/  STS.U8 [R58+UR4+0x840], R38 ;  /* 0x000840263a007988 */ /* 0x0087e80008000004 */
[----:B----4-:R4:W-:Y:S04]  /*7c740*/  STS.U8 [R58+UR4+0x860], R40 ;  /* 0x000860283a007988 */ /* 0x0109e80008000004 */
[----:B0-----:R-:W2:Y:S04]  /*7c750*/  LDL.LU R32, [R1+0x1d5c] ;  /* 0x001d5c0001207983 */ /* 0x001ea80000300800 */
[----:B-1----:R-:W2:Y:S04]  /*7c760*/  LDL.LU R34, [R1+0x1d58] ;  /* 0x001d580001227983 */ /* 0x002ea80000300800 */
[----:B------:R0:W-:Y:S04]  /*7c770*/  STS.U8 [R58+UR4+0x920], R42 ;  /* 0x0009202a3a007988 */ /* 0x0001e80008000004 */
[----:B------:R-:W2:Y:S04]  /*7c780*/  LDL.LU R36, [R1+0x1d44] ;  /* 0x001d440001247983 */ /* 0x000ea80000300800 */
        /* <DEDUP_REMOVED lines=12> */
[----:B0-----:R-:W4:Y:S04]  /*7c850*/  LDL.LU R50, [R1+0x1d18] ;  /* 0x001d180001327983 */ /* 0x001f280000300800 */
[----:B------:R-:W4:Y:S04]  /*7c860*/  LDL.LU R52, [R1+0x1d04] ;  /* 0x001d040001347983 */ /* 0x000f280000300800 */
[----:B------:R0:W-:Y:S04]  /*7c870*/  STS.U8 [R58+UR4+0xa60], R56 ;  /* 0x000a60383a007988 */ /* 0x0001e80008000004 */
[----:B------:R0:W-:Y:S04]  /*7c880*/  STS.U8 [R58+UR4+0xb20], R57 ;  /* 0x000b20393a007988 */ /* 0x0001e80008000004 */
[----:B------:R0:W-:Y:S04]  /*7c890*/  STS.U8 [R58+UR4+0xb00], R59 ;  /* 0x000b003b3a007988 */ /* 0x0001e80008000004 */
[----:B------:R0:W-:Y:S04]  /*7c8a0*/  STS.U8 [R58+UR4+0xb60], R60 ;  /* 0x000b603c3a007988 */ /* 0x0001e80008000004 */
[----:B-1----:R-:W4:Y:S04]  /*7c8b0*/  LDL.LU R54, [R1+0x1d00] ;  /* 0x001d000001367983 */ /* 0x002f280000300800 */
[----:B0-----:R-:W4:Y:S04]  /*7c8c0*/  LDL.LU R56, [R1+0x1cfc] ;  /* 0x001cfc0001387983 */ /* 0x001f280000300800 */
[----:B------:R0:W-:Y:S04]  /*7c8d0*/  STS.U8 [R58+UR4+0xb40], R61 ;  /* 0x000b403d3a007988 */ /* 0x0001e80008000004 */
[----:B------:R-:W4:Y:S04]  /*7c8e0*/  LDL.LU R57, [R1+0x1cf8] ;  /* 0x001cf80001397983 */ /* 0x000f280000300800 */
[----:B------:R-:W4:Y:S04]  /*7c8f0*/  LDL.LU R59, [R1+0x1ce4] ;  /* 0x001ce400013b7983 */ /* 0x000f280000300800 */
[----:B------:R-:W4:Y:S04]  /*7c900*/  LDL.LU R60, [R1+0x1ce0] ;  /* 0x001ce000013c7983 */ /* 0x000f280000300800 */
[----:B------:R1:W-:Y:S04]  /*7c910*/  STS.U8 [R58+UR4+0xc00], R0 ;  /* 0x000c00003a007988 */ /* 0x0003e80008000004 */
[----:B0-----:R-:W4:Y:S04]  /*7c920*/  LDL.LU R61, [R1+0x1cdc] ;  /* 0x001cdc00013d7983 */ /* 0x001f280000300800 */
[----:B-1----:R-:W4:Y:S04]  /*7c930*/  LDL.LU R0, [R1+0x1cd8] ;  /* 0x001cd80001007983 */ /* 0x002f280000300800 */
        /* <DEDUP_REMOVED lines=15> */
[----:B-----5:R5:W-:Y:S04]  /*7ca30*/  STS.U8 [R58+UR4+0xe40], R2 ;  /* 0x000e40023a007988 */ /* 0x020be80008000004 */
[----:B------:R5:W-:Y:S04]  /*7ca40*/  STS.U8 [R58+UR4+0xe60], R26 ;  /* 0x000e601a3a007988 */ /* 0x000be80008000004 */
[----:B--2---:R2:W-:Y:S04]  /*7ca50*/  STS.U8 [R58+UR4+0xf20], R28 ;  /* 0x000f201c3a007988 */ /* 0x0045e80008000004 */
        /* <DEDUP_REMOVED lines=15> */
[----:B------:R-:W2:Y:S04]  /*7cb50*/  LDL.LU R36, [R1+0x1c58] ;  /* 0x001c580001247983 */ /* 0x000ea80000300800 */
[----:B------:R0:W-:Y:S04]  /*7cb60*/  STS.U8 [R58+UR4+0x1060], R42 ;  /* 0x0010602a3a007988 */ /* 0x0001e80008000004 */
[----:B---3--:R-:W3:Y:S04]  /*7cb70*/  LDL.LU R38, [R1+0x1c44] ;  /* 0x001c440001267983 */ /* 0x008ee80000300800 */
[----:B----4-:R-:W4:Y:S04]  /*7cb80*/  LDL.LU R40, [R1+0x1c40] ;  /* 0x001c400001287983 */ /* 0x010f280000300800 */
[----:B------:R1:W-:Y:S04]  /*7cb90*/  STS.U8 [R58+UR4+0x1120], R44 ;  /* 0x0011202c3a007988 */ /* 0x0003e80008000004 */
[----:B------:R1:W-:Y:S04]  /*7cba0*/  STS.U8 [R58+UR4+0x1100], R46 ;  /* 0x0011002e3a007988 */ /* 0x0003e80008000004 */
[----:B------:R1:W-:Y:S04]  /*7cbb0*/  STS.U8 [R58+UR4+0x1160], R48 ;  /* 0x001160303a007988 */ /* 0x0003e80008000004 */
[----:B0-----:R-:W4:Y:S04]  /*7cbc0*/  LDL.LU R42, [R1+0x1c3c] ;  /* 0x001c3c00012a7983 */ /* 0x001f280000300800 */
[----:B-1----:R-:W4:Y:S04]  /*7cbd0*/  LDL.LU R44, [R1+0x1c38] ;  /* 0x001c3800012c7983 */ /* 0x002f280000300800 */
[----:B------:R0:W-:Y:S04]  /*7cbe0*/  STS.U8 [R58+UR4+0x1140], R50 ;  /* 0x001140323a007988 */ /* 0x0001e80008000004 */
[----:B------:R-:W4:Y:S04]  /*7cbf0*/  LDL.LU R46, [R1+0x1c24] ;  /* 0x001c2400012e7983 */ /* 0x000f280000300800 */
[----:B------:R-:W4:Y:S04]  /*7cc00*/  LDL.LU R48, [R1+0x1c20] ;  /* 0x001c200001307983 */ /* 0x000f280000300800 */
[----:B------:R1:W-:Y:S04]  /*7cc10*/  STS.U8 [R58+UR4+0x1200], R52 ;  /* 0x001200343a007988 */ /* 0x0003e80008000004 */
        /* <DEDUP_REMOVED lines=9> */
[----:B------:R-:W4:Y:S04]  /*7ccb0*/  LDL.LU R57, [R1+0x1bfc] ;  /* 0x001bfc0001397983 */ /* 0x000f280000300800 */
[----:B------:R1:W-:Y:S04]  /*7ccc0*/  STS.U8 [R58+UR4+0x1360], R61 ;  /* 0x0013603d3a007988 */ /* 0x0003e80008000004 */
[----:B0-----:R-:W4:Y:S04]  /*7ccd0*/  LDL.LU R59, [R1+0x1bf8] ;  /* 0x001bf800013b7983 */ /* 0x001f280000300800 */
[----:B-1----:R-:W4:Y:S04]  /*7cce0*/  LDL.LU R60, [R1+0x1be4] ;  /* 0x001be400013c7983 */ /* 0x002f280000300800 */
[----:B------:R0:W-:Y:S04]  /*7ccf0*/  STS.U8 [R58+UR4+0x1340], R0 ;  /* 0x001340003a007988 */ /* 0x0001e80008000004 */
[----:B------:R-:W4:Y:S04]  /*7cd00*/  LDL.LU R61, [R1+0x1be0] ;  /* 0x001be000013d7983 */ /* 0x000f280000300800 */
        /* <DEDUP_REMOVED lines=55> */
[----:B------:R-:W4:Y:S04]  /*7d080*/  LDL.LU R57, [R1+0x1b00] ;  /* 0x001b000001397983 */ /* 0x000f280000300800 */
[----:B------:R1:W-:Y:S04]  /*7d090*/  STS.U8 [R58+UR4+0x1b20], R60 ;  /* 0x001b203c3a007988 */ /* 0x0003e80008000004 */
[----:B------:R1:W-:Y:S04]  /*7d0a0*/  STS.U8 [R58+UR4+0x1b00], R61 ;  /* 0x001b003d3a007988 */ /* 0x0003e80008000004 */
[----:B0-----:R-:W4:Y:S04]  /*7d0b0*/  LDL.LU R59, [R1+0x1afc] ;  /* 0x001afc00013b7983 */ /* 0x001f280000300800 */
[----:B------:R0:W-:Y:S04]  /*7d0c0*/  STS.U8 [R58+UR4+0x1b60], R0 ;  /* 0x001b60003a007988 */ /* 0x0001e80008000004 */
[----:B-1----:R-:W4:Y:S04]  /*7d0d0*/  LDL.LU R60, [R1+0x1af8] ;  /* 0x001af800013c7983 */ /* 0x002f280000300800 */
        /* <DEDUP_REMOVED lines=634> */
[----:B------:R1:W-:Y:S04]  /*7f880*/  STS.U8 [R58+UR4+0x6b20], R4 ;  /* 0x006b20043a007988 */ /* 0x0003e80008000004 */
[----:B------:R1:W-:Y:S04]  /*7f890*/  STS.U8 [R58+UR4+0x6b00], R3 ;  /* 0x006b00033a007988 */ /* 0x0003e80008000004 */
[----:B------:R-:W4:Y:S04]  /*7f8a0*/  LDL.LU R6, [R1+0xc8] ;  /* 0x0000c80001067983 */ /* 0x000f280000300800 */
[----:B-----5:R5:W-:Y:S04]  /*7f8b0*/  STS.U8 [R58+UR4+0x6b60], R2 ;  /* 0x006b60023a007988 */ /* 0x020be80008000004 */
[----:B------:R5:W-:Y:S04]  /*7f8c0*/  STS.U8 [R58+UR4+0x6b40], R26 ;  /* 0x006b401a3a007988 */ /* 0x000be80008000004 */
[----:B--2---:R2:W-:Y:S04]  /*7f8d0*/  STS.U8 [R58+UR4+0x6c00], R28 ;  /* 0x006c001c3a007988 */ /* 0x0045e80008000004 */
[----:B0-----:R-:W4:Y:S04]  /*7f8e0*/  LDL.LU R5, [R1+0xc4] ;  /* 0x0000c40001057983 */ /* 0x001f280000300800 */
[----:B-1----:R-:W4:Y:S04]  /*7f8f0*/  LDL.LU R4, [R1+0xc0] ;  /* 0x0000c00001047983 */ /* 0x002f280000300800 */
[----:B------:R-:W4:Y:S04]  /*7f900*/  LDL.LU R3, [R1+0xac] ;  /* 0x0000ac0001037983 */ /* 0x000f280000300800 */
[----:B-----5:R-:W5:Y:S04]  /*7f910*/  LDL.LU R2, [R1+0xa8] ;  /* 0x0000a80001027983 */ /* 0x020f680000300800 */
[----:B------:R0:W-:Y:S04]  /*7f920*/  STS.U8 [R58+UR4+0x6c20], R30 ;  /* 0x006c201e3a007988 */ /* 0x0001e80008000004 */
[----:B------:R-:W5:Y:S04]  /*7f930*/  LDL.LU R26, [R1+0xa4] ;  /* 0x0000a400011a7983 */ /* 0x000f680000300800 */
        /* <DEDUP_REMOVED lines=8> */
[----:B------:R0:W-:Y:S04]  /*7f9c0*/  STS.U8 [R58+UR4+0x6d40], R42 ;  /* 0x006d402a3a007988 */ /* 0x0001e80008000004 */
[----:B-1----:R-:W2:Y:S04]  /*7f9d0*/  LDL.LU R34, [R1+0x84] ;  /* 0x0000840001227983 */ /* 0x002ea80000300800 */
[----:B------:R1:W-:Y:S04]  /*7f9e0*/  STS.U8 [R58+UR4+0x6e00], R44 ;  /* 0x006e002c3a007988 */ /* 0x0003e80008000004 */
[----:B------:R-:W2:Y:S04]  /*7f9f0*/  LDL.LU R36, [R1+0x80] ;  /* 0x0000800001247983 */ /* 0x000ea80000300800 */
[----:B---3--:R-:W3:Y:S04]  /*7fa00*/  LDL.LU R38, [R1+0x6c] ;  /* 0x00006c0001267983 */ /* 0x008ee80000300800 */
[----:B------:R1:W-:Y:S04]  /*7fa10*/  STS.U8 [R58+UR4+0x6e20], R46 ;  /* 0x006e202e3a007988 */ /* 0x0003e80008000004 */
[----:B------:R1:W-:Y:S04]  /*7fa20*/  STS.U8 [R58+UR4+0x6e40], R48 ;  /* 0x006e40303a007988 */ /* 0x0003e80008000004 */
[----:B----4-:R-:W4:Y:S04]  /*7fa30*/  LDL.LU R40, [R1+0x68] ;  /* 0x0000680001287983 */ /* 0x010f280000300800 */
[----:B0-----:R-:W4:Y:S04]  /*7fa40*/  LDL.LU R42, [R1+0x64] ;  /* 0x00006400012a7983 */ /* 0x001f280000300800 */
[----:B-1----:R-:W4:Y:S04]  /*7fa50*/  LDL.LU R44, [R1+0x60] ;  /* 0x00006000012c7983 */ /* 0x002f280000300800 */
[----:B------:R0:W-:Y:S04]  /*7fa60*/  STS.U8 [R58+UR4+0x6e60], R50 ;  /* 0x006e60323a007988 */ /* 0x0001e80008000004 */
[----:B------:R1:W-:Y:S04]  /*7fa70*/  STS.U8 [R58+UR4+0x6f20], R52 ;  /* 0x006f20343a007988 */ /* 0x0003e80008000004 */
[----:B------:R1:W-:Y:S04]  /*7fa80*/  STS.U8 [R58+UR4+0x6f00], R54 ;  /* 0x006f00363a007988 */ /* 0x0003e80008000004 */
[----:B------:R-:W4:Y:S04]  /*7fa90*/  LDL.LU R46, [R1+0x4c] ;  /* 0x00004c00012e7983 */ /* 0x000f280000300800 */
[----:B------:R1:W-:Y:S04]  /*7faa0*/  STS.U8 [R58+UR4+0x6f60], R56 ;  /* 0x006f60383a007988 */ /* 0x0003e80008000004 */
[----:B------:R-:W4:Y:S04]  /*7fab0*/  LDL.LU R48, [R1+0x48] ;  /* 0x0000480001307983 */ /* 0x000f280000300800 */
[----:B------:R1:W-:Y:S04]  /*7fac0*/  STS.U8 [R58+UR4+0x6f40], R57 ;  /* 0x006f40393a007988 */ /* 0x0003e80008000004 */
[----:B0-----:R-:W4:Y:S04]  /*7fad0*/  LDL.LU R50, [R1+0x44] ;  /* 0x0000440001327983 */ /* 0x001f280000300800 */
[----:B------:R-:W-:Y:S04]  /*7fae0*/  STS.U8 [R58+UR4+0x7000], R59 ;  /* 0x0070003b3a007988 */ /* 0x000fe80008000004 */
[----:B-1----:R-:W4:Y:S04]  /*7faf0*/  LDL.LU R52, [R1+0x40] ;  /* 0x0000400001347983 */ /* 0x002f280000300800 */
[----:B------:R-:W-:Y:S04]  /*7fb00*/  STS.U8 [R58+UR4+0x7020], R60 ;  /* 0x0070203c3a007988 */ /* 0x000fe80008000004 */
[----:B------:R-:W4:Y:S04]  /*7fb10*/  LDL.LU R54, [R1+0x2c] ;  /* 0x00002c0001367983 */ /* 0x000f280000300800 */
[----:B------:R-:W4:Y:S04]  /*7fb20*/  LDL.LU R56, [R1+0x28] ;  /* 0x0000280001387983 */ /* 0x000f280000300800 */
[----:B------:R-:W-:Y:S04]  /*7fb30*/  STS.U8 [R58+UR4+0x7040], R61 ;  /* 0x0070403d3a007988 */ /* 0x000fe80008000004 */
[----:B------:R-:W4:Y:S04]  /*7fb40*/  LDL.LU R57, [R1+0x24] ;  /* 0x0000240001397983 */ /* 0x000f280000300800 */
[----:B------:R0:W-:Y:S04]  /*7fb50*/  STS.U8 [R58+UR4+0x7060], R0 ;  /* 0x007060003a007988 */ /* 0x0001e80008000004 */
[----:B0-----:R-:W4:Y:S04]  /*7fb60*/  LDL.LU R0, [R1+0x20] ;  /* 0x0000200001007983 */ /* 0x001f280000300800 */
[----:B------:R-:W4:Y:S04]  /*7fb70*/  LDL.LU R59, [R1+0xc] ;  /* 0x00000c00013b7983 */ /* 0x000f280000300800 */
[----:B------:R-:W4:Y:S04]  /*7fb80*/  LDL.LU R60, [R1+0x8] ;  /* 0x00000800013c7983 */ /* 0x000f280000300800 */
        /* <DEDUP_REMOVED lines=14> */
[----:B------:R1:W-:Y:S04]  /*7fc70*/  STS.U8 [R58+UR4+0x7320], R3 ;  /* 0x007320033a007988 */ /* 0x0003e80008000004 */
[----:B-----5:R5:W-:Y:S04]  /*7fc80*/  STS.U8 [R58+UR4+0x7300], R2 ;  /* 0x007300023a007988 */ /* 0x020be80008000004 */
[----:B------:R5:W-:Y:S04]  /*7fc90*/  STS.U8 [R58+UR4+0x7360], R26 ;  /* 0x0073601a3a007988 */ /* 0x000be80008000004 */
[----:B0-----:R-:W4:Y:S04]  /*7fca0*/  LDL.LU R6, [R1+0x464c] ;  /* 0x00464c0001067983 */ /* 0x001f280000300800 */
[----:B-1----:R-:W4:Y:S04]  /*7fcb0*/  LDL.LU R5, [R1+0x4648] ;  /* 0x0046480001057983 */ /* 0x002f280000300800 */
[----:B------:R-:W4:Y:S04]  /*7fcc0*/  LDL.LU R4, [R1+0x4644] ;  /* 0x0046440001047983 */ /* 0x000f280000300800 */
[----:B------:R-:W4:Y:S04]  /*7fcd0*/  LDL.LU R3, [R1+0x4640] ;  /* 0x0046400001037983 */ /* 0x000f280000300800 */
[----:B-----5:R-:W5:Y:S04]  /*7fce0*/  LDL.LU R2, [R1+0x463c] ;  /* 0x00463c0001027983 */ /* 0x020f680000300800 */
[----:B------:R-:W5:Y:S04]  /*7fcf0*/  LDL.LU R26, [R1+0x4638] ;  /* 0x00463800011a7983 */ /* 0x000f680000300800 */
[----:B--2---:R0:W-:Y:S04]  /*7fd00*/  STS.U8 [R58+UR4+0x7340], R28 ;  /* 0x0073401c3a007988 */ /* 0x0041e80008000004 */
[----:B------:R1:W-:Y:S04]  /*7fd10*/  STS.U8 [R58+UR4+0x7400], R30 ;  /* 0x0074001e3a007988 */ /* 0x0003e80008000004 */
[----:B0-----:R-:W2:Y:S04]  /*7fd20*/  LDL.LU R28, [R1+0x4634] ;  /* 0x00463400011c7983 */ /* 0x001ea80000300800 */
[----:B-1----:R-:W2:Y:S04]  /*7fd30*/  LDL.LU R30, [R1+0x4630] ;  /* 0x00463000011e7983 */ /* 0x002ea80000300800 */
[----:B------:R0:W-:Y:S04]  /*7fd40*/  STS.U8 [R58+UR4+0x7420], R32 ;  /* 0x007420203a007988 */ /* 0x0001e80008000004 */
[----:B------:R1:W-:Y:S04]  /*7fd50*/  STS.U8 [R58+UR4+0x7440], R34 ;  /* 0x007440223a007988 */ /* 0x0003e80008000004 */
[----:B------:R4:W-:Y:S04]  /*7fd60*/  STS.U8 [R58+UR4+0x7460], R36 ;  /* 0x007460243a007988 */ /* 0x0009e80008000004 */
[----:B---3--:R3:W-:Y:S04]  /*7fd70*/  STS.U8 [R58+UR4+0x7520], R38 ;  /* 0x007520263a007988 */ /* 0x0087e80008000004 */
[----:B0-----:R-:W2:Y:S04]  /*7fd80*/  LDL.LU R32, [R1+0x462c] ;  /* 0x00462c0001207983 */ /* 0x001ea80000300800 */
[----:B-1----:R-:W2:Y:S04]  /*7fd90*/  LDL.LU R34, [R1+0x4628] ;  /* 0x0046280001227983 */ /* 0x002ea80000300800 */
[----:B----4-:R0:W-:Y:S04]  /*7fda0*/  STS.U8 [R58+UR4+0x7500], R40 ;  /* 0x007500283a007988 */ /* 0x0101e80008000004 */
[----:B------:R-:W4:Y:S04]  /*7fdb0*/  LDL.LU R36, [R1+0x4624] ;  /* 0x0046240001247983 */ /* 0x000f280000300800 */
[----:B---3--:R-:W3:Y:S04]  /*7fdc0*/  LDL.LU R38, [R1+0x4620] ;  /* 0x0046200001267983 */ /* 0x008ee80000300800 */
[----:B------:R1:W-:Y:S04]  /*7fdd0*/  STS.U8 [R58+UR4+0x7560], R42 ;  /* 0x0075602a3a007988 */ /* 0x0003e80008000004 */
[----:B------:R1:W-:Y:S04]  /*7fde0*/  STS.U8 [R58+UR4+0x7540], R44 ;  /* 0x0075402c3a007988 */ /* 0x0003e80008000004 */
[----:B------:R1:W-:Y:S04]  /*7fdf0*/  STS.U8 [R58+UR4+0x7600], R46 ;  /* 0x0076002e3a007988 */ /* 0x0003e80008000004 */
[----:B------:R1:W-:Y:S04]  /*7fe00*/  STS.U8 [R58+UR4+0x7620], R48 ;  /* 0x007620303a007988 */ /* 0x0003e80008000004 */
[----:B0-----:R-:W5:Y:S04]  /*7fe10*/  LDL.LU R40, [R1+0x461c] ;  /* 0x00461c0001287983 */ /* 0x001f680000300800 */
[----:B-1----:R-:W2:Y:S04]  /*7fe20*/  LDL.LU R42, [R1+0x4618] ;  /* 0x00461800012a7983 */ /* 0x002ea80000300800 */
[----:B------:R0:W-:Y:S04]  /*7fe30*/  STS.U8 [R58+UR4+0x7640], R50 ;  /* 0x007640323a007988 */ /* 0x0001e80008000004 */
[----:B------:R-:W4:Y:S04]  /*7fe40*/  LDL.LU R44, [R1+0x4614] ;  /* 0x00461400012c7983 */ /* 0x000f280000300800 */
[----:B------:R-:W4:Y:S04]  /*7fe50*/  LDL.LU R46, [R1+0x4610] ;  /* 0x00461000012e7983 */ /* 0x000f280000300800 */
[----:B------:R1:W-:Y:S04]  /*7fe60*/  STS.U8 [R58+UR4+0x7660], R52 ;  /* 0x007660343a007988 */ /* 0x0003e80008000004 */
[----:B------:R-:W4:Y:S04]  /*7fe70*/  LDL.LU R48, [R1+0x460c] ;  /* 0x00460c0001307983 */ /* 0x000f280000300800 */
[----:B------:R1:W-:Y:S04]  /*7fe80*/  STS.U8 [R58+UR4+0x7720], R54 ;  /* 0x007720363a007988 */ /* 0x0003e80008000004 */
[----:B------:R1:W-:Y:S04]  /*7fe90*/  STS.U8 [R58+UR4+0x7700], R56 ;  /* 0x007700383a007988 */ /* 0x0003e80008000004 */
[----:B0-----:R-:W4:Y:S04]  /*7fea0*/  LDL.LU R50, [R1+0x4608] ;  /* 0x0046080001327983 */ /* 0x001f280000300800 */
[----:B-1----:R-:W3:Y:S04]  /*7feb0*/  LDL.LU R52, [R1+0x4604] ;  /* 0x0046040001347983 */ /* 0x002ee80000300800 */
[----:B------:R0:W-:Y:S04]  /*7fec0*/  STS.U8 [R58+UR4+0x7760], R57 ;  /* 0x007760393a007988 */ /* 0x0001e80008000004 */
[----:B------:R-:W5:Y:S04]  /*7fed0*/  LDL.LU R54, [R1+0x4600] ;  /* 0x0046000001367983 */ /* 0x000f680000300800 */
[----:B------:R-:W2:Y:S04]  /*7fee0*/  LDL.LU R56, [R1+0x45fc] ;  /* 0x0045fc0001387983 */ /* 0x000ea80000300800 */
[----:B0-----:R-:W4:Y:S04]  /*7fef0*/  LDL.LU R57, [R1+0x45f8] ;  /* 0x0045f80001397983 */ /* 0x001f280000300800 */
[----:B------:R0:W-:Y:S04]  /*7ff00*/  STS.U8 [R58+UR4+0x7740], R0 ;  /* 0x007740003a007988 */ /* 0x0001e80008000004 */
[----:B0-----:R-:W3:Y:S04]  /*7ff10*/  LDL.LU R0, [R1+0x45f4] ;  /* 0x0045f40001007983 */ /* 0x001ee80000300800 */
[----:B------:R0:W-:Y:S04]  /*7ff20*/  STS.U8 [R58+UR4+0x7800], R59 ;  /* 0x0078003b3a007988 */ /* 0x0001e80008000004 */
[----:B------:R1:W-:Y:S04]  /*7ff30*/  STS.U8 [R58+UR4+0x7820], R60 ;  /* 0x0078203c3a007988 */ /* 0x0003e80008000004 */
[----:B------:R1:W-:Y:S04]  /*7ff40*/  STS.U8 [R58+UR4+0x7840], R61 ;  /* 0x0078403d3a007988 */ /* 0x0003e80008000004 */
[----:B0-----:R-:W5:Y:S04]  /*7ff50*/  LDL.LU R59, [R1+0x1eec] ;  /* 0x001eec00013b7983 */ /* 0x001f680000300800 */
[----:B-1----:R-:W5:Y:S04]  /*7ff60*/  LDL.LU R60, [R1+0x1ee8] ;  /* 0x001ee800013c7983 */ /* 0x002f680000300800 */
[----:B------:R-:W5:Y:S04]  /*7ff70*/  LDL.LU R61, [R1+0x1ed4] ;  /* 0x001ed400013d7983 */ /* 0x000f680000300800 */
[----:B---3--:R0:W-:Y:S04]  /*7ff80*/  STS.U8 [R58+UR4+0x7860], R0 ;  /* 0x007860003a007988 */ /* 0x0081e80008000004 */
[----:B----4-:R-:W-:Y:S04]  /*7ff90*/  STS.U8 [R58+UR4+0x7920], R57 ;  /* 0x007920393a007988 */ /* 0x010fe80008000004 */
[----:B--2---:R1:W-:Y:S04]  /*7ffa0*/  STS.U8 [R58+UR4+0x7900], R56 ;  /* 0x007900383a007988 */ /* 0x0043e80008000004 */
[----:B-----5:R2:W-:Y:S04]  /*7ffb0*/  STS.U8 [R58+UR4+0x7960], R54 ;  /* 0x007960363a007988 */ /* 0x0205e80008000004 */
[----:B------:R3:W-:Y:S04]  /*7ffc0*/  STS.U8 [R58+UR4+0x7940], R52 ;  /* 0x007940343a007988 */ /* 0x0007e80008000004 */
[----:B------:R4:W-:Y:S04]  /*7ffd0*/  STS.U8 [R58+UR4+0x7a00], R42 ;  /* 0x007a002a3a007988 */ /* 0x0009e80008000004 */
[----:B------:R5:W-:Y:S04]  /*7ffe0*/  STS.U8 [R58+UR4+0x7a20], R40 ;  /* 0x007a20283a007988 */ /* 0x000be80008000004 */
[----:B0-----:R-:W5:Y:S04]  /*7fff0*/  LDL.LU R0, [R1+0x1ed0] ;  /* 0x001ed00001007983 */ /* 0x001f680000300800 */
[----:B-1----:R-:W5:Y:S04]  /*80000*/  LDL.LU R56, [R1+0x1ef0] ;  /* 0x001ef00001387983 */ /* 0x002f680000300800 */
[----:B--2---:R-:W2:Y:S04]  /*80010*/  LDL.LU R54, [R1+0x1ef4] ;  /* 0x001ef40001367983 */ /* 0x004ea80000300800 */
[----:B---3--:R-:W3:Y:S04]  /*80020*/  LDL.LU R52, [R1+0x1f08] ;  /* 0x001f080001347983 */ /* 0x008ee80000300800 */
[----:B----4-:R-:W4:Y:S04]  /*80030*/  LDL.LU R42, [R1+0x1f0c] ;  /* 0x001f0c00012a7983 */ /* 0x010f280000300800 */
[----:B-----5:R-:W5:Y:S04]  /*80040*/  LDL.LU R40, [R1+0x1f10] ;  /* 0x001f100001287983 */ /* 0x020f680000300800 */
[----:B------:R0:W-:Y:S04]  /*80050*/  STS.U8 [R58+UR4+0x7a40], R38 ;  /* 0x007a40263a007988 */ /* 0x0001e80008000004 */
[----:B------:R1:W-:Y:S04]  /*80060*/  STS.U8 [R58+UR4+0x7a60], R36 ;  /* 0x007a60243a007988 */ /* 0x0003e80008000004 */
[----:B------:R1:W-:Y:S04]  /*80070*/  STS.U8 [R58+UR4+0x7b20], R26 ;  /* 0x007b201a3a007988 */ /* 0x0003e80008000004 */
[----:B------:R1:W-:Y:S04]  /*80080*/  STS.U8 [R58+UR4+0x7b00], R2 ;  /* 0x007b00023a007988 */ /* 0x0003e80008000004 */
[----:B------:R1:W-:Y:S04]  /*80090*/  STS.U8 [R58+UR4+0x7b60], R3 ;  /* 0x007b60033a007988 */ /* 0x0003e80008000004 */
[----:B0-----:R-:W2:Y:S04]  /*800a0*/  LDL.LU R38, [R1+0x1f14] ;  /* 0x001f140001267983 */ /* 0x001ea80000300800 */
[----:B-1----:R-:W3:Y:S04]  /*800b0*/  LDL.LU R36, [R1+0x1f28] ;  /* 0x001f280001247983 */ /* 0x002ee80000300800 */
[----:B------:R-:W4:Y:S04]  /*800c0*/  LDL.LU R26, [R1+0x1f2c] ;  /* 0x001f2c00011a7983 */ /* 0x000f280000300800 */
[----:B------:R-:W5:Y:S04]  /*800d0*/  LDL.LU R2, [R1+0x1f30] ;  /* 0x001f300001027983 */ /* 0x000f680000300800 */
[----:B------:R-:W2:Y:S01]  /*800e0*/  LDL.LU R3, [R1+0x1f34] ;  /* 0x001f340001037983 */ /* 0x000ea20000300800 */
[----:B------:R-:W0:Y:S03]  /*800f0*/  S2R R57, SR_TID.X ;  /* 0x0000000000397919 */ /* 0x000e260000002100 */
[----:B------:R1:W-:Y:S04]  /*80100*/  STS.U8 [R58+UR4+0x7b40], R4 ;  /* 0x007b40043a007988 */ /* 0x0003e80008000004 */
[----:B-1----:R-:W3:Y:S01]  /*80110*/  LDL.LU R58, [R1+0x45f0] ;  /* 0x0045f000013a7983 */ /* 0x002ee20000300800 */
[----:B0-----:R-:W-:-:S05]  /*80120*/  LOP3.LUT R4, R57, 0x1f, RZ, 0xc0, !PT ;  /* 0x0000001f39047812 */ /* 0x001fca00078ec0ff */
        /* <DEDUP_REMOVED lines=27> */
[----:B------:R-:W-:-:S03]  /*802e0*/  LOP3.LUT R57, R4, 0x10, RZ, 0x3c, !PT ;  /* 0x0000001004397812 */ /* 0x000fc600078e3cff */
[----:B------:R-:W3:Y:S04]  /*802f0*/  LDL.LU R17, [R1+0x1e70] ;  /* 0x001e700001117983 */ /* 0x000ee80000300800 */
[----:B------:R-:W3:Y:S04]  /*80300*/  LDL.LU R12, [R1+0x1e6c] ;  /* 0x001e6c00010c7983 */ /* 0x000ee80000300800 */
[----:B------:R-:W3:Y:S04]  /*80310*/  LDL.LU R11, [R1+0x1e68] ;  /* 0x001e6800010b7983 */ /* 0x000ee80000300800 */
[----:B------:R-:W3:Y:S04]  /*80320*/  LDL.LU R10, [R1+0x1e54] ;  /* 0x001e5400010a7983 */ /* 0x000ee80000300800 */
[----:B------:R-:W3:Y:S04]  /*80330*/  LDL.LU R9, [R1+0x1e50] ;  /* 0x001e500001097983 */ /* 0x000ee80000300800 */
[----:B------:R-:W3:Y:S04]  /*80340*/  LDL.LU R4, [R1+0x1e4c] ;  /* 0x001e4c0001047983 */ /* 0x000ee80000300800 */
[----:B--2---:R0:W-:Y:S04]  /*80350*/  STS.U8 [R57+UR4+0x80], R3 ;  /* 0x0000800339007988 */ /* 0x0041e80008000004 */
[----:B-----5:R1:W-:Y:S04]  /*80360*/  STS.U8 [R57+UR4+0xa0], R2 ;  /* 0x0000a00239007988 */ /* 0x0203e80008000004 */
[----:B----4-:R2:W-:Y:S04]  /*80370*/  STS.U8 [R57+UR4+0xc0], R26 ;  /* 0x0000c01a39007988 */ /* 0x0105e80008000004 */
[----:B---3--:R3:W-:Y:S04]  /*80380*/  STS.U8 [R57+UR4+0xe0], R36 ;  /* 0x0000e02439007988 */ /* 0x0087e80008000004 */
[----:B------:R4:W-:Y:S04]  /*80390*/  STS.U8 [R57+UR4+0x1a0], R38 ;  /* 0x0001a02639007988 */ /* 0x0009e80008000004 */
[----:B------:R5:W-:Y:S04]  /*803a0*/  STS.U8 [R57+UR4+0x180], R40 ;  /* 0x0001802839007988 */ /* 0x000be80008000004 */
[----:B0-----:R-:W5:Y:S04]  /*803b0*/  LDL.LU R3, [R1+0x1e48] ;  /* 0x001e480001037983 */ /* 0x001f680000300800 */
[----:B-1----:R-:W5:Y:S04]  /*803c0*/  LDL.LU R2, [R1+0x1e34] ;  /* 0x001e340001027983 */ /* 0x002f680000300800 */
[----:B--2---:R-:W2:Y:S04]  /*803d0*/  LDL.LU R26, [R1+0x1e30] ;  /* 0x001e3000011a7983 */ /* 0x004ea80000300800 */
[----:B---3--:R-:W3:Y:S04]  /*803e0*/  LDL.LU R36, [R1+0x1e2c] ;  /* 0x001e2c0001247983 */ /* 0x008ee80000300800 */
[----:B----4-:R-:W4:Y:S04]  /*803f0*/  LDL.LU R38, [R1+0x1e28] ;  /* 0x001e280001267983 */ /* 0x010f280000300800 */
[----:B------:R0:W-:Y:S04]  /*80400*/  STS.U8 [R57+UR4+0x1e0], R42 ;  /* 0x0001e02a39007988 */ /* 0x0001e80008000004 */
[----:B-----5:R-:W5:Y:S04]  /*80410*/  LDL.LU R40, [R1+0x1e14] ;  /* 0x001e140001287983 */ /* 0x020f680000300800 */
[----:B------:R1:W-:Y:S04]  /*80420*/  STS.U8 [R57+UR4+0x1c0], R52 ;  /* 0x0001c03439007988 */ /* 0x0003e80008000004 */
[----:B------:R1:W-:Y:S04]  /*80430*/  STS.U8 [R57+UR4+0x280], R54 ;  /* 0x0002803639007988 */ /* 0x0003e80008000004 */
[----:B------:R1:W-:Y:S04]  /*80440*/  STS.U8 [R57+UR4+0x2a0], R56 ;  /* 0x0002a03839007988 */ /* 0x0003e80008000004 */
[----:B------:R1:W-:Y:S04]  /*80450*/  STS.U8 [R57+UR4+0x2c0], R59 ;  /* 0x0002c03b39007988 */ /* 0x0003e80008000004 */
[----:B------:R1:W-:Y:S04]  /*80460*/  STS.U8 [R57+UR4+0x2e0], R60 ;  /* 0x0002e03c39007988 */ /* 0x0003e80008000004 */
[----:B0-----:R-:W5:Y:S04]  /*80470*/  LDL.LU R42, [R1+0x1e10] ;  /* 0x001e1000012a7983 */ /* 0x001f680000300800 */
[----:B-1----:R-:W5:Y:S04]  /*80480*/  LDL.LU R52, [R1+0x1e0c] ;  /* 0x001e0c0001347983 */ /* 0x002f680000300800 */
[----:B------:R-:W5:Y:S04]  /*80490*/  LDL.LU R54, [R1+0x1e08] ;  /* 0x001e080001367983 */ /* 0x000f680000300800 */
[----:B------:R-:W5:Y:S04]  /*804a0*/  LDL.LU R56, [R1+0x1df4] ;  /* 0x001df40001387983 */ /* 0x000f680000300800 */
[----:B------:R-:W5:Y:S04]  /*804b0*/  LDL.LU R59, [R1+0x1df0] ;  /* 0x001df000013b7983 */ /* 0x000f680000300800 */
[----:B------:R0:W-:Y:S04]  /*804c0*/  STS.U8 [R57+UR4+0x3a0], R61 ;  /* 0x0003a03d39007988 */ /* 0x0001e80008000004 */
[----:B------:R-:W5:Y:S04]  /*804d0*/  LDL.LU R60, [R1+0x1dec] ;  /* 0x001dec00013c7983 */ /* 0x000f680000300800 */
[----:B------:R1:W-:Y:S04]  /*804e0*/  STS.U8 [R57+UR4+0x380], R0 ;  /* 0x0003800039007988 */ /* 0x0003e80008000004 */
[----:B0-----:R-:W5:Y:S04]  /*804f0*/  LDL.LU R61, [R1+0x1de8] ;  /* 0x001de800013d7983 */ /* 0x001f680000300800 */
[----:B-1----:R-:W5:Y:S04]  /*80500*/  LDL.LU R0, [R1+0x1dd4] ;  /* 0x001dd40001007983 */ /* 0x002f680000300800 */
[----:B------:R0:W-:Y:S04]  /*80510*/  STS.U8 [R57+UR4+0x3e0], R51 ;  /* 0x0003e03339007988 */ /* 0x0001e80008000004 */
        /* <DEDUP_REMOVED lines=34> */
[----:B------:R1:W-:Y:S04]  /*80740*/  STS.U8 [R57+UR4+0x880], R2 ;  /* 0x0008800239007988 */ /* 0x0003e80008000004 */
[----:B--2---:R2:W-:Y:S04]  /*80750*/  STS.U8 [R57+UR4+0x8a0], R26 ;  /* 0x0008a01a39007988 */ /* 0x0045e80008000004 */
[----:B---3--:R3:W-:Y:S04]  /*80760*/  STS.U8 [R57+UR4+0x8c0], R36 ;  /* 0x0008c02439007988 */ /* 0x0087e80008000004 */
[----:B----4-:R4:W-:Y:S04]  /*80770*/  STS.U8 [R57+UR4+0x8e0], R38 ;  /* 0x0008e02639007988 */ /* 0x0109e80008000004 */
[----:B-----5:R5:W-:Y:S04]  /*80780*/  STS.U8 [R57+UR4+0x9a0], R40 ;  /* 0x0009a02839007988 */ /* 0x020be80008000004 */
        /* <DEDUP_REMOVED lines=785> */
[----:B--2---:R-:W-:Y:S04]  /*838a0*/  STS.U8 [R57+UR4+0x6da0], R26 ;  /* 0x006da01a39007988 */ /* 0x004fe80008000004 */
[----:B---3--:R-:W-:Y:S04]  /*838b0*/  STS.U8 [R57+UR4+0x6d80], R36 ;  /* 0x006d802439007988 */ /* 0x008fe80008000004 */
[----:B----4-:R-:W-:Y:S04]  /*838c0*/  STS.U8 [R57+UR4+0x6de0], R38 ;  /* 0x006de02639007988 */ /* 0x010fe80008000004 */
[----:B-----5:R-:W-:Y:S04]  /*838d0*/  STS.U8 [R57+UR4+0x6dc0], R40 ;  /* 0x006dc02839007988 */ /* 0x020fe80008000004 */
[----:B------:R-:W-:Y:S04]  /*838e0*/  STS.U8 [R57+UR4+0x6e80], R42 ;  /* 0x006e802a39007988 */ /* 0x000fe80008000004 */
[----:B------:R-:W-:Y:S04]  /*838f0*/  STS.U8 [R57+UR4+0x6ea0], R52 ;  /* 0x006ea03439007988 */ /* 0x000fe80008000004 */
[----:B------:R-:W-:Y:S04]  /*83900*/  STS.U8 [R57+UR4+0x6ec0], R54 ;  /* 0x006ec03639007988 */ /* 0x000fe80008000004 */
[----:B------:R-:W-:Y:S04]  /*83910*/  STS.U8 [R57+UR4+0x6ee0], R56 ;  /* 0x006ee03839007988 */ /* 0x000fe80008000004 */
[----:B------:R0:W-:Y:S04]  /*83920*/  STS.U8 [R57+UR4+0x6fa0], R59 ;  /* 0x006fa03b39007988 */ /* 0x0001e80008000004 */
[----:B------:R1:W-:Y:S04]  /*83930*/  STS.U8 [R57+UR4+0x6f80], R60 ;  /* 0x006f803c39007988 */ /* 0x0003e80008000004 */
[----:B0-----:R-:W2:Y:S04]  /*83940*/  LDL.LU R59, [R1+0xfc] ;  /* 0x0000fc00013b7983 */ /* 0x001ea80000300800 */
[----:B------:R0:W-:Y:S04]  /*83950*/  STS.U8 [R57+UR4+0x6fe0], R61 ;  /* 0x006fe03d39007988 */ /* 0x0001e80008000004 */
[----:B-1----:R-:W3:Y:S04]  /*83960*/  LDL.LU R60, [R1+0xf8] ;  /* 0x0000f800013c7983 */ /* 0x002ee80000300800 */
[----:B------:R1:W-:Y:S04]  /*83970*/  STS.U8 [R57+UR4+0x6fc0], R0 ;  /* 0x006fc00039007988 */ /* 0x0003e80008000004 */
[----:B0-----:R-:W4:Y:S04]  /*83980*/  LDL.LU R61, [R1+0xf4] ;  /* 0x0000f400013d7983 */ /* 0x001f280000300800 */
        /* <DEDUP_REMOVED lines=28> */
[----:B--2---:R0:W-:Y:S04]  /*83b50*/  STS.U8 [R57+UR4+0x7080], R59 ;  /* 0x0070803b39007988 */ /* 0x0041e80008000004 */
[----:B---3--:R1:W-:Y:S04]  /*83b60*/  STS.U8 [R57+UR4+0x70a0], R60 ;  /* 0x0070a03c39007988 */ /* 0x0083e80008000004 */
[----:B0-----:R-:W2:Y:S04]  /*83b70*/  LDL.LU R59, [R1+0x45ec] ;  /* 0x0045ec00013b7983 */ /* 0x001ea80000300800 */
[----:B-1----:R-:W3:Y:S04]  /*83b80*/  LDL.LU R60, [R1+0x45e8] ;  /* 0x0045e800013c7983 */ /* 0x002ee80000300800 */
[----:B----4-:R0:W-:Y:S04]  /*83b90*/  STS.U8 [R57+UR4+0x70c0], R61 ;  /* 0x0070c03d39007988 */ /* 0x0101e80008000004 */
[----:B-----5:R1:W-:Y:S04]  /*83ba0*/  STS.U8 [R57+UR4+0x70e0], R0 ;  /* 0x0070e00039007988 */ /* 0x0203e80008000004 */
[----:B0-----:R-:W4:Y:S04]  /*83bb0*/  LDL.LU R61, [R1+0x45e4] ;  /* 0x0045e400013d7983 */ /* 0x001f280000300800 */
        /* <DEDUP_REMOVED lines=28> */
[----:B-----5:R0:W-:Y:S04]  /*83d80*/  STS.U8 [R57+UR4+0x77c0], R0 ;  /* 0x0077c00039007988 */ /* 0x0201e80008000004 */
[----:B0-----:R-:W5:Y:S04]  /*83d90*/  LDL.LU R0, [R1+0x45dc] ;  /* 0x0045dc0001007983 */ /* 0x001f680000300800 */
[----:B------:R-:W5:Y:S04]  /*83da0*/  LDL.LU R56, [R1+0x1f48] ;  /* 0x001f480001387983 */ /* 0x000f680000300800 */
[----:B----4-:R-:W-:Y:S04]  /*83db0*/  STS.U8 [R57+UR4+0x7880], R61 ;  /* 0x0078803d39007988 */ /* 0x010fe80008000004 */
[----:B---3--:R-:W-:Y:S04]  /*83dc0*/  STS.U8 [R57+UR4+0x78a0], R60 ;  /* 0x0078a03c39007988 */ /* 0x008fe80008000004 */
[----:B--2---:R-:W-:Y:S04]  /*83dd0*/  STS.U8 [R57+UR4+0x78c0], R59 ;  /* 0x0078c03b39007988 */ /* 0x004fe80008000004 */
        /* <DEDUP_REMOVED lines=27> */
[----:B-----5:R-:W-:Y:S04]  /*83f90*/  STS.U8 [R57+UR4+0x7fe0], R56 ;  /* 0x007fe03839007988 */ /* 0x020fe80008000004 */
[----:B------:R0:W-:Y:S02]  /*83fa0*/  STS.U8 [R57+UR4+0x7fc0], R0 ;  /* 0x007fc00039007988 */ /* 0x0001e40008000004 */
[----:B0-----:R-:W0:Y:S02]  /*83fb0*/  LDC R0, c[0x0][0x23c] ;  /* 0x00008f00ff007b82 */ /* 0x001e240000000800 */
[----:B0-----:R-:W-:-:S05]  /*83fc0*/  IMAD.SHL.U32 R0, R0, 0x40, RZ ;  /* 0x0000004000007824 */ /* 0x001fca00078e00ff */
[----:B------:R-:W-:Y:S01]  /*83fd0*/  SHF.R.S32.HI R0, RZ, 0x1f, R0 ;  /* 0x0000001fff007819 */ /* 0x000fe20000011400 */
[----:B------:R-:W2:Y:S04]  /*83fe0*/  LDL.LU R40, [R1+0x1510] ;  /* 0x0015100001287983 */ /* 0x000ea80000300800 */
[----:B------:R-:W2:Y:S01]  /*83ff0*/  LDL.LU R42, [R1+0x150c] ;  /* 0x00150c00012a7983 */ /* 0x000ea20000300800 */
[----:B------:R-:W0:Y:S03]  /*84000*/  S2R R26, SR_TID.X ;  /* 0x00000000001a7919 */ /* 0x000e260000002100 */
[----:B------:R-:W3:Y:S04]  /*84010*/  LDL.LU R52, [R1+0x1520] ;  /* 0x0015200001347983 */ /* 0x000ee80000300800 */
[----:B------:R-:W3:Y:S04]  /*84020*/  LDL.LU R54, [R1+0x1518] ;  /* 0x0015180001367983 */ /* 0x000ee80000300800 */
[----:B------:R-:W4:Y:S04]  /*84030*/  LDL.LU R56, [R1+0x152c] ;  /* 0x00152c0001387983 */ /* 0x000f280000300800 */
[----:B------:R-:W4:Y:S01]  /*84040*/  LDL.LU R57, [R1+0x1528] ;  /* 0x0015280001397983 */ /* 0x000f220000300800 */
[----:B------:R-:W-:-:S02]  /*84050*/  IMAD R28, R24, 0x100, R25 ;  /* 0x00000100181c7824 */ /* 0x000fc400078e0219 */
[C---:B0-----:R-:W-:Y:S02]  /*84060*/  IMAD.SHL.U32 R4, R26.reuse, 0x40, RZ ;  /* 0x000000401a047824 */ /* 0x041fe400078e00ff */
[C---:B------:R-:W-:Y:S02]  /*84070*/  IMAD.SHL.U32 R36, R26.reuse, 0x8, RZ ;  /* 0x000000081a247824 */ /* 0x040fe400078e00ff */
[----:B------:R-:W-:Y:S01]  /*84080*/  IMAD.SHL.U32 R38, R26, 0x2, RZ ;  /* 0x000000021a267824 */ /* 0x000fe200078e00ff */
[----:B------:R-:W-:-:S04]  /*84090*/  LOP3.LUT R4, R4, 0x1c0, RZ, 0xc0, !PT ;  /* 0x000001c004047812 */ /* 0x000fc800078ec0ff */
[----:B------:R-:W-:-:S04]  /*840a0*/  LOP3.LUT R4, R4, 0x30, R36, 0xf8, !PT ;  /* 0x0000003004047812 */ /* 0x000fc800078ef824 */
[----:B------:R-:W-:Y:S01]  /*840b0*/  LOP3.LUT R4, R4, 0x30, R38, 0x78, !PT ;  /* 0x0000003004047812 */ /* 0x000fe200078e7826 */
[----:B------:R-:W-:Y:S06]  /*840c0*/  BAR.SYNC.DEFER_BLOCKING 0x0 ;  /* 0x0000000000007b1d */ /* 0x000fec0000010000 */
[----:B------:R-:W0:Y:S04]  /*840d0*/  LDSM.16.M88.4 R8, [R4+UR4] ;  /* 0x000000040408783b */ /* 0x000e280008000200 */
[----:B------:R-:W-:Y:S04]  /*840e0*/  LDSM.16.M88.4 R16, [R4+UR4+0x600] ;  /* 0x000600040410783b */ /* 0x000fe80008000200 */
[----:B------:R-:W1:Y:S04]  /*840f0*/  LDSM.16.M88.4 R32, [R4+UR4+0xc00] ;  /* 0x000c00040420783b */ /* 0x000e680008000200 */
[----:B------:R-:W-:Y:S04]  /*84100*/  LDSM.16.M88.4 R24, [R4+UR4+0xe00] ;  /* 0x000e00040418783b */ /* 0x000fe80008000200 */
[----:B------:R-:W-:Y:S04]  /*84110*/  LDSM.16.M88.4 R36, [R4+UR4+0x1000] ;  /* 0x001000040424783b */ /* 0x000fe80008000200 */
[----:B0-----:R-:W-:Y:S01]  /*84120*/  STL [R1+0x1ba0], R8 ;  /* 0x001ba00801007387 */ /* 0x001fe20000100800 */
[----:B------:R-:W-:-:S02]  /*84130*/  IMAD.MOV.U32 R5, RZ, RZ, R8 ;  /* 0x000000ffff057224 */ /* 0x000fc400078e0008 */
[----:B------:R-:W-:Y:S01]  /*84140*/  IMAD.MOV.U32 R0, RZ, RZ, R9 ;  /* 0x000000ffff007224 */ /* 0x000fe200078e0009 */
[----:B------:R-:W-:Y:S04]  /*84150*/  STL.64 [R1+0x1ba8], R10 ;  /* 0x001ba80a01007387 */ /* 0x000fe80000100a00 */
[----:B------:R-:W0:Y:S01]  /*84160*/  LDSM.16.M88.4 R8, [R4+UR4+0x200] ;  /* 0x000200040408783b */ /* 0x000e220008000200 */
[----:B-1----:R-:W-:-:S03]  /*84170*/  IMAD.MOV.U32 R14, RZ, RZ, R33 ;  /* 0x000000ffff0e7224 */ /* 0x002fc600078e0021 */
[----:B0-----:R-:W-:Y:S01]  /*84180*/  STL.64 [R1+0x1bf0], R8 ;  /* 0x001bf00801007387 */ /* 0x001fe20000100a00 */
[----:B------:R-:W-:Y:S02]  /*84190*/  IMAD.MOV.U32 R15, RZ, RZ, R8 ;  /* 0x000000ffff0f7224 */ /* 0x000fe400078e0008 */
[----:B------:R-:W-:Y:S01]  /*841a0*/  IMAD.MOV.U32 R7, RZ, RZ, R9 ;  /* 0x000000ffff077224 */ /* 0x000fe200078e0009 */
[----:B------:R-:W-:Y:S04]  /*841b0*/  STL.64 [R1+0x1bf8], R10 ;  /* 0x001bf80a01007387 */ /* 0x000fe80000100a00 */
[----:B------:R-:W0:Y:S04]  /*841c0*/  LDSM.16.M88.4 R8, [R4+UR4+0x400] ;  /* 0x000400040408783b */ /* 0x000e280008000200 */
[----:B0-----:R0:W-:Y:S01]  /*841d0*/  STL.64 [R1+0x1c00], R8 ;  /* 0x001c000801007387 */ /* 0x0011e20000100a00 */
[----:B------:R-:W-:-:S02]  /*841e0*/  IMAD.MOV.U32 R2, RZ, RZ, R8 ;  /* 0x000000ffff027224 */ /* 0x000fc400078e0008 */
[----:B------:R-:W-:Y:S01]  /*841f0*/  IMAD.MOV.U32 R3, RZ, RZ, R9 ;  /* 0x000000ffff037224 */ /* 0x000fe200078e0009 */
[----:B------:R-:W-:Y:S04]  /*84200*/  STL.64 [R1+0x1c08], R10 ;  /* 0x001c080a01007387 */ /* 0x000fe80000100a00 */
[----:B------:R-:W-:Y:S01]  /*84210*/  STL.64 [R1+0x1c10], R16 ;  /* 0x001c101001007387 */ /* 0x000fe20000100a00 */
[----:B0-----:R-:W-:-:S03]  /*84220*/  IMAD.MOV.U32 R8, RZ, RZ, R16 ;  /* 0x000000ffff087224 */ /* 0x001fc600078e0010 */
[----:B------:R-:W-:Y:S01]  /*84230*/  STL.64 [R1+0x1c18], R18 ;  /* 0x001c181201007387 */ /* 0x000fe20000100a00 */
[----:B------:R-:W-:-:S03]  /*84240*/  IMAD.MOV.U32 R9, RZ, RZ, R17 ;  /* 0x000000ffff097224 */ /* 0x000fc600078e0011 */
[----:B------:R-:W0:Y:S04]  /*84250*/  LDSM.16.M88.4 R16, [R4+UR4+0x800] ;  /* 0x000800040410783b */ /* 0x000e280008000200 */
[----:B0-----:R-:W-:Y:S01]  /*84260*/  STL.64 [R1+0x1c20], R16 ;  /* 0x001c201001007387 */ /* 0x001fe20000100a00 */
[----:B------:R-:W-:Y:S02]  /*84270*/  IMAD.MOV.U32 R10, RZ, RZ, R16 ;  /* 0x000000ffff0a7224 */ /* 0x000fe400078e0010 */
[----:B------:R-:W-:Y:S01]  /*84280*/  IMAD.MOV.U32 R11, RZ, RZ, R17 ;  /* 0x000000ffff0b7224 */ /* 0x000fe200078e0011 */
[----:B------:R-:W-:Y:S04]  /*84290*/  STL.64 [R1+0x1c28], R18 ;  /* 0x001c281201007387 */ /* 0x000fe80000100a00 */
[----:B------:R-:W0:Y:S01]  /*842a0*/  LDSM.16.M88.4 R16, [R4+UR4+0xa00] ;  /* 0x000a00040410783b */ /* 0x000e220008000200 */
[----:B--2---:R-:W-:-:S02]  /*842b0*/  IMAD R29, R42, 0x100, R40 ;  /* 0x000001002a1d7824 */ /* 0x004fc400078e0228 */
[----:B---3--:R-:W-:Y:S01]  /*842c0*/  IMAD R30, R54, 0x100, R52 ;  /* 0x00000100361e7824 */ /* 0x008fe200078e0234 */
[----:B0-----:R0:W-:Y:S01]  /*842d0*/  STL.64 [R1+0x1c30], R16 ;  /* 0x001c301001007387 */ /* 0x0011e20000100a00 */
[----:B------:R-:W-:-:S03]  /*842e0*/  IMAD.MOV.U32 R20, RZ, RZ, R16 ;  /* 0x000000ffff147224 */ /* 0x000fc600078e0010 */
[----:B------:R1:W-:Y:S01]  /*842f0*/  STL.64 [R1+0x1c38], R18 ;  /* 0x001c381201007387 */ /* 0x0003e20000100a00 */
[----:B----4-:R-:W-:-:S03]  /*84300*/  IMAD R31, R57, 0x100, R56 ;  /* 0x00000100391f7824 */ /* 0x010fc600078e0238 */
[----:B------:R2:W-:Y:S04]  /*84310*/  STL.64 [R1+0x1c40], R32 ;  /* 0x001c402001007387 */ /* 0x0005e80000100a00 */
[----:B------:R3:W-:Y:S01]  /*84320*/  STL.64 [R1+0x1c48], R34 ;  /* 0x001c482201007387 */ /* 0x0007e20000100a00 */
[----:B0-----:R-:W-:-:S03]  /*84330*/  IMAD.MOV.U32 R16, RZ, RZ, R32 ;  /* 0x000000ffff107224 */ /* 0x001fc600078e0020 */
[----:B------:R-:W4:Y:S04]  /*84340*/  LDL.LU.64 R40, [R1+0x230] ;  /* 0x0002300001287983 */ /* 0x000f280000300a00 */
[----:B------:R-:W4:Y:S01]  /*84350*/  LDL.LU.64 R42, [R1+0x238] ;  /* 0x00023800012a7983 */ /* 0x000f220000300a00 */
[----:B-1----:R-:W-:Y:S01]  /*84360*/  IMAD.MOV.U32 R18, RZ, RZ, R24 ;  /* 0x000000ffff127224 */ /* 0x002fe200078e0018 */
[----:B------:R-:W-:Y:S01]  /*84370*/  F2FP.F16.E4M3.UNPACK_B R28, R28 ;  /* 0x0000001cff1c723e */ /* 0x000fe200020006ff */
[----:B------:R-:W-:Y:S01]  /*84380*/  IMAD.MOV.U32 R19, RZ, RZ, R25 ;  /* 0x000000ffff137224 */ /* 0x000fe200078e0019 */
[----:B------:R0:W-:Y:S04]  /*84390*/  STL.64 [R1+0x1c50], R24 ;  /* 0x001c501801007387 */ /* 0x0001e80000100a00 */
[----:B------:R-:W-:Y:S04]  /*843a0*/  STL.64 [R1+0x1c58], R26 ;  /* 0x001c581a01007387 */ /* 0x000fe80000100a00 */
[----:B--2---:R-:W2:Y:S04]  /*843b0*/  LDL.LU.64 R32, [R1+0x1a0] ;  /* 0x0001a00001207983 */ /* 0x004ea80000300a00 */
[----:B---3--:R-:W2:Y:S01]  /*843c0*/  LDL.LU.64 R34, [R1+0x1a8] ;  /* 0x0001a80001227983 */ /* 0x008ea20000300a00 */
[----:B0-----:R-:W-:Y:S01]  /*843d0*/  IMAD.MOV.U32 R25, RZ, RZ, R36 ;  /* 0x000000ffff197224 */ /* 0x001fe200078e0024 */
[----:B------:R-:W-:Y:S01]  /*843e0*/  F2FP.F16.E4M3.UNPACK_B R12, R5 ;  /* 0x00000005ff0c723e */ /* 0x000fe200020006ff */
[----:B------:R-:W-:Y:S01]  /*843f0*/  IMAD.MOV.U32 R24, RZ, RZ, R37 ;  /* 0x000000ffff187224 */ /* 0x000fe200078e0025 */
[----:B------:R-:W-:Y:S01]  /*84400*/  STL.64 [R1+0x1c60], R36 ;  /* 0x001c602401007387 */ /* 0x000fe20000100a00 */
[----:B------:R-:W-:-:S02]  /*84410*/  F2FP.F16.E4M3.UNPACK_B R13, R0 ;  /* 0x00000000ff0d723e */ /* 0x000fc400020006ff */
[----:B------:R-:W-:Y:S01]  /*84420*/  F2FP.F16.E4M3.UNPACK_B R29, R29 ;  /* 0x0000001dff1d723e */ /* 0x000fe200020006ff */
[----:B------:R-:W-:Y:S01]  /*84430*/  STL.64 [R1+0x1c68], R38 ;  /* 0x001c682601007387 */ /* 0x000fe20000100a00 */
[----:B------:R-:W-:Y:S02]  /*84440*/  F2FP.F16.E4M3.UNPACK_B R30, R30 ;  /* 0x0000001eff1e723e */ /* 0x000fe400020006ff */
[----:B------:R-:W-:Y:S01]  /*84450*/  F2FP.F16.E4M3.UNPACK_B R31, R31 ;  /* 0x0000001fff1f723e */ /* 0x000fe200020006ff */
[----:B------:R-:W0:Y:S01]  /*84460*/  LDSM.16.M88.4 R36, [R4+UR4+0x1200] ;  /* 0x001200040424783b */ /* 0x000e220008000200 */
[----:B------:R-:W-:Y:S02]  /*84470*/  F2FP.F16.E4M3.UNPACK_B R22, R15 ;  /* 0x0000000fff16723e */ /* 0x000fe400020006ff */
[----:B------:R-:W-:Y:S01]  /*84480*/  F2FP.F16.E4M3.UNPACK_B R23, R7 ;  /* 0x00000007ff17723e */ /* 0x000fe200020006ff */
[----:B------:R-:W-:Y:S04]  /*84490*/  STL [R1+0x6298], R0 ;  /* 0x0062980001007387 */ /* 0x000fe80000100800 */
[----:B0-----:R0:W-:Y:S01]  /*844a0*/  STL.64 [R1+0x1c70], R36 ;  /* 0x001c702401007387 */ /* 0x0011e20000100a00 */
[----:B------:R-:W-:-:S02]  /*844b0*/  IMAD.MOV.U32 R6, RZ, RZ, R36 ;  /* 0x000000ffff067224 */ /* 0x000fc400078e0024 */
[----:B------:R-:W-:Y:S01]  /*844c0*/  IMAD.MOV.U32 R5, RZ, RZ, R37 ;  /* 0x000000ffff057224 */ /* 0x000fe200078e0025 */
[----:B------:R1:W-:Y:S04]  /*844d0*/  STL.64 [R1+0x1c78], R38 ;  /* 0x001c782601007387 */ /* 0x0003e80000100a00 */
[----:B------:R-:W-:Y:S04]  /*844e0*/  STL.64 [R1+0x120], R12 ;  /* 0x0001200c01007387 */ /* 0x000fe80000100a00 */
[----:B0-----:R-:W3:Y:S04]  /*844f0*/  LDL.LU.64 R36, [R1+0x1c0] ;  /* 0x0001c00001247983 */ /* 0x001ee80000300a00 */
[----:B-1----:R-:W3:Y:S01]  /*84500*/  LDL.LU.64 R38, [R1+0x1c8] ;  /* 0x0001c80001267983 */ /* 0x002ee20000300a00 */
[----:B------:R-:W-:-:S02]  /*84510*/  F2FP.F16.E4M3.UNPACK_B R2, R2 ;  /* 0x00000002ff02723e */ /* 0x000fc400020006ff */
[----:B------:R-:W-:Y:S01]  /*84520*/  F2FP.F16.E4M3.UNPACK_B R3, R3 ;  /* 0x00000003ff03723e */ /* 0x000fe200020006ff */
[----:B------:R-:W-:Y:S04]  /*84530*/  STL [R1+0x118], R22 ;  /* 0x0001181601007387 */ /* 0x000fe80000100800 */
[----:B------:R-:W-:Y:S01]  /*84540*/  STL [R1+0x11c], R23 ;  /* 0x00011c1701007387 */ /* 0x000fe20000100800 */
[----:B----4-:R-:W-:Y:S03]  /*84550*/  HMMA.16816.F32 R44, R28, R12, R40 ;  /* 0x0000000c1c2c723c */ /* 0x010fe60000001828 */
[----:B------:R-:W0:-:S15]  /*84560*/  LDSM.16.M88.4 R40, [R4+UR4+0x1400] ;  /* 0x001400040428783b */ /* 0x000e1e0008000200 */
[----:B------:R-:W-:-:S05]  /*84570*/  NOP ;  /* 0x0000000000007918 */ /* 0x000fca0000000000 */
[----:B------:R-:W-:Y:S04]  /*84580*/  STL.64 [R1+0x170], R44 ;  /* 0x0001702c01007387 */ /* 0x000fe80000100a00 */
[----:B------:R-:W-:Y:S04]  /*84590*/  STL.64 [R1+0x178], R46 ;  /* 0x0001782e01007387 */ /* 0x000fe80000100a00 */
[----:B0-----:R-:W-:Y:S01]  /*845a0*/  STL.64 [R1+0x1c80], R40 ;  /* 0x001c802801007387 */ /* 0x001fe20000100a00 */
[----:B------:R-:W-:Y:S02]  /*845b0*/  IMAD.MOV.U32 R12, RZ, RZ, R40 ;  /* 0x000000ffff0c7224 */ /* 0x000fe400078e0028 */
[----:B------:R-:W-:Y:S01]  /*845c0*/  IMAD.MOV.U32 R13, RZ, RZ, R41 ;  /* 0x000000ffff0d7224 */ /* 0x000fe200078e0029 */
[----:B------:R2:W-:Y:S02]  /*845d0*/  STL.64 [R1+0x1c88], R42 ;  /* 0x001c882a01007387 */ /* 0x0005e40000100a00 */
[----:B--2---:R-:W-:Y:S02]  /*845e0*/  HMMA.16816.F32 R40, R28, R22, R32 ;  /* 0x000000161c28723c */ /* 0x004fe40000001820 */
[----:B------:R-:W2:Y:S04]  /*845f0*/  LDL.LU.64 R32, [R1+0x1e0] ;  /* 0x0001e00001207983 */ /* 0x000ea80000300a00 */
[----:B------:R-:W-:-:S15]  /*84600*/  STL [R1+0x110], R2 ;  /* 0x0001100201007387 */ /* 0x000fde0000100800 */
[----:B------:R-:W-:-:S02]  /*84610*/  NOP ;  /* 0x0000000000007918 */ /* 0x000fc40000000000 */
[----:B------:R-:W-:Y:S04]  /*84620*/  STL.64 [R1+0x1a0], R40 ;  /* 0x0001a02801007387 */ /* 0x000fe80000100a00 */
[----:B------:R-:W-:Y:S04]  /*84630*/  STL.64 [R1+0x1a8], R42 ;  /* 0x0001a82a01007387 */ /* 0x000fe80000100a00 */
[----:B------:R-:W2:Y:S01]  /*84640*/  LDL.LU.64 R34, [R1+0x1e8] ;  /* 0x0001e80001227983 */ /* 0x000ea20000300a00 */
[----:B---3--:R-:W-:Y:S01]  /*84650*/  HMMA.16816.F32 R36, R28, R2, R36 ;  /* 0x000000021c24723c */ /* 0x008fe20000001824 */
[----:B------:R-:W-:-:S02]  /*84660*/  F2FP.F16.E4M3.UNPACK_B R8, R8 ;  /* 0x00000008ff08723e */ /* 0x000fc400020006ff */
[----:B------:R-:W0:Y:S01]  /*84670*/  LDSM.16.M88.4 R40, [R4+UR4+0x1600] ;  /* 0x001600040428783b */ /* 0x000e220008000200 */
[----:B------:R-:W-:-:S03]  /*84680*/  F2FP.F16.E4M3.UNPACK_B R9, R9 ;  /* 0x00000009ff09723e */ /* 0x000fc600020006ff */
[----:B------:R-:W-:Y:S04]  /*84690*/  STL [R1+0x114], R3 ;  /* 0x0001140301007387 */ /* 0x000fe80000100800 */
[----:B0-----:R0:W-:Y:S01]  /*846a0*/  STL.64 [R1+0x1c90], R40 ;  /* 0x001c902801007387 */ /* 0x0011e20000100a00 */
[----:B------:R-:W-:Y:S02]  /*846b0*/  IMAD.MOV.U32 R15, RZ, RZ, R40 ;  /* 0x000000ffff0f7224 */ /* 0x000fe400078e0028 */
[----:B------:R-:W-:Y:S01]  /*846c0*/  IMAD.MOV.U32 R7, RZ, RZ, R41 ;  /* 0x000000ffff077224 */ /* 0x000fe200078e0029 */
[----:B------:R1:W-:Y:S04]  /*846d0*/  STL.64 [R1+0x1c98], R42 ;  /* 0x001c982a01007387 */ /* 0x0003e80000100a00 */
[----:B0-----:R-:W3:Y:S04]  /*846e0*/  LDL.LU.64 R40, [R1+0x200] ;  /* 0x0002000001287983 */ /* 0x001ee80000300a00 */
[----:B------:R-:W-:Y:S04]  /*846f0*/  STL [R1+0x108], R8 ;  /* 0x0001080801007387 */ /* 0x000fe80000100800 */
[----:B------:R-:W-:Y:S04]  /*84700*/  STL.64 [R1+0x1c0], R36 ;  /* 0x0001c02401007387 */ /* 0x000fe80000100a00 */
[----:B------:R-:W-:Y:S04]  /*84710*/  STL.64 [R1+0x1c8], R38 ;  /* 0x0001c82601007387 */ /* 0x000fe80000100a00 */
[----:B------:R-:W0:Y:S04]  /*84720*/  LDSM.16.M88.4 R36, [R4+UR4+0x1800] ;  /* 0x001800040424783b */ /* 0x000e280008000200 */
[----:B-1----:R-:W3:Y:S04]  /*84730*/  LDL.LU.64 R42, [R1+0x208] ;  /* 0x00020800012a7983 */ /* 0x002ee80000300a00 */
[----:B------:R-:W-:Y:S04]  /*84740*/  STL [R1+0x10c], R9 ;  /* 0x00010c0901007387 */ /* 0x000fe80000100800 */
[----:B0-----:R0:W-:Y:S01]  /*84750*/  STL.64 [R1+0x1ca0], R36 ;  /* 0x001ca02401007387 */ /* 0x0011e20000100a00 */
[----:B------:R-:W-:-:S02]  /*84760*/  IMAD.MOV.U32 R2, RZ, RZ, R36 ;  /* 0x000000ffff027224 */ /* 0x000fc400078e0024 */
[----:B------:R-:W-:Y:S01]  /*84770*/  IMAD.MOV.U32 R3, RZ, RZ, R37 ;  /* 0x000000ffff037224 */ /* 0x000fe200078e0025 */
[----:B------:R1:W-:Y:S04]  /*84780*/  STL.64 [R1+0x1ca8], R38 ;  /* 0x001ca82601007387 */ /* 0x0003e80000100a00 */
[----:B0-----:R-:W4:Y:S04]  /*84790*/  LDL.LU.64 R36, [R1+0x220] ;  /* 0x0002200001247983 */ /* 0x001f280000300a00 */
[----:B-1----:R-:W4:Y:S01]  /*847a0*/  LDL.LU.64 R38, [R1+0x228] ;  /* 0x0002280001267983 */ /* 0x002f220000300a00 */
[----:B------:R-:W-:-:S02]  /*847b0*/  F2FP.F16.E4M3.UNPACK_B R10, R10 ;  /* 0x0000000aff0a723e */ /* 0x000fc400020006ff */
[----:B------:R-:W-:Y:S01]  /*847c0*/  F2FP.F16.E4M3.UNPACK_B R11, R11 ;  /* 0x0000000bff0b723e */ /* 0x000fe200020006ff */
[----:B--2---:R-:W-:Y:S01]  /*847d0*/  HMMA.16816.F32 R44, R28, R8, R32 ;  /* 0x000000081c2c723c */ /* 0x004fe20000001820 */
[----:B------:R-:W0:-:S15]  /*847e0*/  LDSM.16.M88.4 R32, [R4+UR4+0x1a00] ;  /* 0x001a00040420783b */ /* 0x000e1e0008000200 */
[----:B------:R-:W-:-:S07]  /*847f0*/  NOP ;  /* 0x0000000000007918 */ /* 0x000fce0000000000 */
[----:B------:R-:W-:Y:S04]  /*84800*/  STL.64 [R1+0x1e0], R44 ;  /* 0x0001e02c01007387 */ /* 0x000fe80000100a00 */
[----:B------:R-:W-:Y:S04]  /*84810*/  STL.64 [R1+0x1e8], R46 ;  /* 0x0001e82e01007387 */ /* 0x000fe80000100a00 */
[----:B0-----:R0:W-:Y:S01]  /*84820*/  STL.64 [R1+0x1cb0], R32 ;  /* 0x001cb02001007387 */ /* 0x0011e20000100a00 */
[----:B------:R-:W-:Y:S02]  /*84830*/  IMAD.MOV.U32 R8, RZ, RZ, R32 ;  /* 0x000000ffff087224 */ /* 0x000fe400078e0020 */
[----:B------:R-:W-:Y:S01]  /*84840*/  IMAD.MOV.U32 R9, RZ, RZ, R33 ;  /* 0x000000ffff097224 */ /* 0x000fe200078e0021 */
[----:B------:R1:W-:Y:S04]  /*84850*/  STL.64 [R1+0x1cb8], R34 ;  /* 0x001cb82201007387 */ /* 0x0003e80000100a00 */
[----:B------:R-:W-:Y:S04]  /*84860*/  STL.64 [R1+0x100], R10 ;  /* 0x0001000a01007387 */ /* 0x000fe80000100a00 */
[----:B0-----:R-:W2:Y:S04]  /*84870*/  LDL.LU.64 R32, [R1+0x250] ;  /* 0x0002500001207983 */ /* 0x001ea80000300a00 */
[----:B-1----:R-:W2:Y:S01]  /*84880*/  LDL.LU.64 R34, [R1+0x258] ;  /* 0x0002580001227983 */ /* 0x002ea20000300a00 */
[----:B------:R-:W-:-:S02]  /*84890*/  F2FP.F16.E4M3.UNPACK_B R20, R20 ;  /* 0x00000014ff14723e */ /* 0x000fc400020006ff */
[----:B------:R-:W-:Y:S02]  /*848a0*/  F2FP.F16.E4M3.UNPACK_B R21, R17 ;  /* 0x00000011ff15723e */ /* 0x000fe400020006ff */
[----:B------:R-:W-:Y:S02]  /*848b0*/  F2FP.F16.E4M3.UNPACK_B R16, R16 ;  /* 0x00000010ff10723e */ /* 0x000fe400020006ff */
[----:B------:R-:W-:Y:S01]  /*848c0*/  F2FP.F16.E4M3.UNPACK_B R17, R14 ;  /* 0x0000000eff11723e */ /* 0x000fe200020006ff */
[----:B---3--:R-:W-:Y:S01]  /*848d0*/  HMMA.16816.F32 R44, R28, R10, R40 ;  /* 0x0000000a1c2c723c */ /* 0x008fe20000001828 */
[----:B------:R-:W0:-:S15]  /*848e0*/  LDSM.16.M88.4 R40, [R4+UR4+0x1c00] ;  /* 0x001c00040428783b */ /* 0x000e1e0008000200 */
[----:B------:R-:W-:-:S07]  /*848f0*/  NOP ;  /* 0x0000000000007918 */ /* 0x000fce0000000000 */
[----:B------:R-:W-:Y:S04]  /*84900*/  STL.64 [R1+0x210], R44 ;  /* 0x0002102c01007387 */ /* 0x000fe80000100a00 */
[----:B------:R-:W-:Y:S04]  /*84910*/  STL.64 [R1+0x218], R46 ;  /* 0x0002182e01007387 */ /* 0x000fe80000100a00 */
[----:B0-----:R-:W-:Y:S01]  /*84920*/  STL.64 [R1+0x1cc0], R40 ;  /* 0x001cc02801007387 */ /* 0x001fe20000100a00 */
[----:B------:R-:W-:Y:S01]  /*84930*/  F2FP.F16.E4M3.UNPACK_B R18, R18 ;  /* 0x00000012ff12723e */ /* 0x000fe200020006ff */
[----:B------:R-:W-:-:S02]  /*84940*/  IMAD.MOV.U32 R10, RZ, RZ, R40 ;  /* 0x000000ffff0a7224 */ /* 0x000fc400078e0028 */
[----:B------:R-:W-:Y:S01]  /*84950*/  STL.64 [R1+0x1cc8], R42 ;  /* 0x001cc82a01007387 */ /* 0x000fe20000100a00 */
[----:B------:R-:W-:-:S03]  /*84960*/  IMAD.MOV.U32 R11, RZ, RZ, R41 ;  /* 0x000000ffff0b7224 */ /* 0x000fc600078e0029 */
[----:B------:R0:W-:Y:S01]  /*84970*/  STL.64 [R1+0xf8], R20 ;  /* 0x0000f81401007387 */ /* 0x0001e20000100a00 */
[----:B----4-:R-:W-:Y:S03]  /*84980*/  HMMA.16816.F32 R36, R28, R20, R36 ;  /* 0x000000141c24723c */ /* 0x010fe60000001824 */
[----:B0-----:R-:W3:Y:S04]  /*84990*/  LDL.LU.64 R20, [R1+0x270] ;  /* 0x0002700001147983 */ /* 0x001ee80000300a00 */
[----:B------:R-:W-:-:S15]  /*849a0*/  STL [R1+0xf0], R16 ;  /* 0x0000f01001007387 */ /* 0x000fde0000100800 */
[----:B------:R-:W-:-:S01]  /*849b0*/  NOP ;  /* 0x0000000000007918 */ /* 0x000fc20000000000 */
[----:B------:R-:W-:Y:S04]  /*849c0*/  STL.64 [R1+0x230], R36 ;  /* 0x0002302401007387 */ /* 0x000fe80000100a00 */
[----:B------:R-:W-:Y:S04]  /*849d0*/  STL.64 [R1+0x238], R38 ;  /* 0x0002382601007387 */ /* 0x000fe80000100a00 */
[----:B------:R-:W3:Y:S01]  /*849e0*/  LDL.LU.64 R22, [R1+0x278] ;  /* 0x0002780001167983 */ /* 0x000ee20000300a00 */
[----:B------:R-:W-:-:S03]  /*849f0*/  F2FP.F16.E4M3.UNPACK_B R19, R19 ;  /* 0x00000013ff13723e */ /* 0x000fc600020006ff */
[----:B------:R-:W0:Y:S04]  /*84a00*/  LDSM.16.M88.4 R36, [R4+UR4+0x1e00] ;  /* 0x001e00040424783b */ /* 0x000e280008000200 */
[----:B------:R-:W-:Y:S04]  /*84a10*/  STL [R1+0xf4], R17 ;  /* 0x0000f41101007387 */ /* 0x000fe80000100800 */
[----:B0-----:R-:W-:Y:S01]  /*84a20*/  STL.64 [R1+0x1cd0], R36 ;  /* 0x001cd02401007387 */ /* 0x001fe20000100a00 */
[----:B------:R-:W-:Y:S02]  /*84a30*/  IMAD.MOV.U32 R14, RZ, RZ, R36 ;  /* 0x000000ffff0e7224 */ /* 0x000fe400078e0024 */
[----:B------:R-:W-:Y:S01]  /*84a40*/  IMAD.MOV.U32 R0, RZ, RZ, R37 ;  /* 0x000000ffff007224 */ /* 0x000fe200078e0025 */
[----:B------:R-:W-:Y:S04]  /*84a50*/  STL.64 [R1+0x1cd8], R38 ;  /* 0x001cd82601007387 */ /* 0x000fe80000100a00 */
[----:B------:R-:W4:Y:S04]  /*84a60*/  LDL.LU.64 R40, [R1+0x290] ;  /* 0x0002900001287983 */ /* 0x000f280000300a00 */
[----:B------:R-:W-:Y:S01]  /*84a70*/  STL [R1+0xe8], R18 ;  /* 0x0000e81201007387 */ /* 0x000fe20000100800 */
[----:B--2---:R-:W-:-:S15]  /*84a80*/  HMMA.16816.F32 R32, R28, R16, R32 ;  /* 0x000000101c20723c */ /* 0x004fde0000001820 */
[----:B------:R-:W-:-:S08]  /*84a90*/  NOP ;  /* 0x0000000000007918 */ /* 0x000fd00000000000 */
[----:B------:R-:W-:Y:S04]  /*84aa0*/  STL.64 [R1+0x250], R32 ;  /* 0x0002502001007387 */ /* 0x000fe80000100a00 */
[----:B------:R-:W-:Y:S04]  /*84ab0*/  STL.64 [R1+0x258], R34 ;  /* 0x0002582201007387 */ /* 0x000fe80000100a00 */
[----:B------:R-:W0:Y:S04]  /*84ac0*/  LDSM.16.M88.4 R32, [R4+UR4+0x2000] ;  /* 0x002000040420783b */ /* 0x000e280008000200 */
[----:B------:R-:W4:Y:S04]  /*84ad0*/  LDL.LU.64 R42, [R1+0x298] ;  /* 0x00029800012a7983 */ /* 0x000f280000300a00 */
[----:B------:R-:W-:Y:S04]  /*84ae0*/  STL [R1+0xec], R19 ;  /* 0x0000ec1301007387 */ /* 0x000fe80000100800 */
[----:B0-----:R0:W-:Y:S01]  /*84af0*/  STL.64 [R1+0x1ce0], R32 ;  /* 0x001ce02001007387 */ /* 0x0011e20000100a00 */
[----:B------:R-:W-:-:S02]  /*84b00*/  IMAD.MOV.U32 R16, RZ, RZ, R32 ;  /* 0x000000ffff107224 */ /* 0x000fc400078e0020 */
[----:B------:R-:W-:Y:S01]  /*84b10*/  IMAD.MOV.U32 R17, RZ, RZ, R33 ;  /* 0x000000ffff117224 */ /* 0x000fe200078e0021 */
[----:B------:R1:W-:Y:S04]  /*84b20*/  STL.64 [R1+0x1ce8], R34 ;  /* 0x001ce82201007387 */ /* 0x0003e80000100a00 */
[----:B0-----:R-:W2:Y:S04]  /*84b30*/  LDL.LU.64 R32, [R1+0x2b0] ;  /* 0x0002b00001207983 */ /* 0x001ea80000300a00 */
[----:B-1----:R-:W2:Y:S01]  /*84b40*/  LDL.LU.64 R34, [R1+0x2b8] ;  /* 0x0002b80001227983 */ /* 0x002ea20000300a00 */
[----:B------:R-:W-:-:S02]  /*84b50*/  F2FP.F16.E4M3.UNPACK_B R36, R25 ;  /* 0x00000019ff24723e */ /* 0x000fc400020006ff */
[----:B------:R-:W-:Y:S02]  /*84b60*/  F2FP.F16.E4M3.UNPACK_B R37, R24 ;  /* 0x00000018ff25723e */ /* 0x000fe400020006ff */
[----:B------:R-:W0:Y:S01]  /*84b70*/  LDSM.16.M88.4 R24, [R4+UR4+0x2200] ;  /* 0x002200040418783b */ /* 0x000e220008000200 */
[----:B---3--:R-:W-:-:S15]  /*84b80*/  HMMA.16816.F32 R44, R28, R18, R20 ;  /* 0x000000121c2c723c */ /* 0x008fde0000001814 */
[----:B------:R-:W-:-:S08]  /*84b90*/  NOP ;  /* 0x0000000000007918 */ /* 0x000fd00000000000 */
[----:B------:R-:W-:Y:S04]  /*84ba0*/  STL.64 [R1+0x270], R44 ;  /* 0x0002702c01007387 */ /* 0x000fe80000100a00 */
[----:B------:R-:W-:Y:S04]  /*84bb0*/  STL.64 [R1+0x278], R46 ;  /* 0x0002782e01007387 */ /* 0x000fe80000100a00 */
[----:B0-----:R0:W-:Y:S01]  /*84bc0*/  STL.64 [R1+0x1cf0], R24 ;  /* 0x001cf01801007387 */ /* 0x0011e20000100a00 */
[----:B------:R-:W-:Y:S02]  /*84bd0*/  IMAD.MOV.U32 R22, RZ, RZ, R24 ;  /* 0x000000ffff167224 */ /* 0x000fe400078e0018 */
[----:B------:R-:W-:Y:S01]  /*84be0*/  IMAD.MOV.U32 R21, RZ, RZ, R25 ;  /* 0x000000ffff157224 */ /* 0x000fe200078e0019 */
[----:B------:R1:W-:Y:S04]  /*84bf0*/  STL.64 [R1+0x1cf8], R26 ;  /* 0x001cf81a01007387 */ /* 0x0003e80000100a00 */
[----:B------:R-:W-:Y:S04]  /*84c00*/  STL.64 [R1+0xe0], R36 ;  /* 0x0000e02401007387 */ /* 0x000fe80000100a00 */
[----:B0-----:R-:W3:Y:S04]  /*84c10*/  LDL.LU.64 R24, [R1+0x2d0] ;  /* 0x0002d00001187983 */ /* 0x001ee80000300a00 */
[----:B-1----:R-:W3:Y:S01]  /*84c20*/  LDL.LU.64 R26, [R1+0x2d8] ;  /* 0x0002d800011a7983 */ /* 0x002ee20000300a00 */
[----:B------:R-:W-:-:S02]  /*84c30*/  F2FP.F16.E4M3.UNPACK_B R18, R6 ;  /* 0x00000006ff12723e */ /* 0x000fc400020006ff */
[----:B------:R-:W-:-:S03]  /*84c40*/  F2FP.F16.E4M3.UNPACK_B R19, R5 ;  /* 0x00000005ff13723e */ /* 0x000fc600020006ff */
[----:B------:R-:W-:Y:S01]  /*84c50*/  STL [R1+0xd8], R18 ;  /* 0x0000d81201007387 */ /* 0x000fe20000100800 */
[----:B------:R-:W-:-:S03]  /*84c60*/  F2FP.F16.E4M3.UNPACK_B R12, R12 ;  /* 0x0000000cff0c723e */ /* 0x000fc600020006ff */
[----:B------:R-:W-:Y:S01]  /*84c70*/  STL [R1+0xdc], R19 ;  /* 0x0000dc1301007387 */ /* 0x000fe20000100800 */
[----:B----4-:R-:W-:Y:S03]  /*84c80*/  HMMA.16816.F32 R40, R28, R36, R40 ;  /* 0x000000241c28723c */ /* 0x010fe60000001828 */
[----:B------:R-:W0:-:S15]  /*84c90*/  LDSM.16.M88.4 R36, [R4+UR4+0x2400] ;  /* 0x002400040424783b */ /* 0x000e1e0008000200 */
[----:B------:R-:W-:-:S05]  /*84ca0*/  NOP ;  /* 0x0000000000007918 */ /* 0x000fca0000000000 */
[----:B------:R1:W-:Y:S04]  /*84cb0*/  STL.64 [R1+0x290], R40 ;  /* 0x0002902801007387 */ /* 0x0003e80000100a00 */
[----:B------:R4:W-:Y:S01]  /*84cc0*/  STL.64 [R1+0x298], R42 ;  /* 0x0002982a01007387 */ /* 0x0009e20000100a00 */
[----:B--2---:R-:W-:Y:S03]  /*84cd0*/  HMMA.16816.F32 R32, R28, R18, R32 ;  /* 0x000000121c20723c */ /* 0x004fe60000001820 */
[----:B0-----:R-:W-:Y:S04]  /*84ce0*/  STL.64 [R1+0x1d00], R36 ;  /* 0x001d002401007387 */ /* 0x001fe80000100a00 */
[----:B------:R-:W-:Y:S04]  /*84cf0*/  STL.64 [R1+0x1d08], R38 ;  /* 0x001d082601007387 */ /* 0x000fe80000100a00 */
[----:B-1----:R-:W2:Y:S04]  /*84d00*/  LDL.LU.64 R40, [R1+0x2f0] ;  /* 0x0002f00001287983 */ /* 0x002ea80000300a00 */
[----:B------:R-:W-:Y:S08]  /*84d10*/  STL [R1+0xd0], R12 ;  /* 0x0000d00c01007387 */ /* 0x000ff00000100800 */
[----:B------:R-:W-:Y:S04]  /*84d20*/  STL.64 [R1+0x2b0], R32 ;  /* 0x0002b02001007387 */ /* 0x000fe80000100a00 */
[----:B------:R-:W-:Y:S04]  /*84d30*/  STL.64 [R1+0x2b8], R34 ;  /* 0x0002b82201007387 */ /* 0x000fe80000100a00 */
[----:B----4-:R-:W2:Y:S04]  /*84d40*/  LDL.LU.64 R42, [R1+0x2f8] ;  /* 0x0002f800012a7983 */ /* 0x010ea80000300a00 */
[----:B------:R-:W0:Y:S01]  /*84d50*/  LDSM.16.M88.4 R32, [R4+UR4+0x2600] ;  /* 0x002600040420783b */ /* 0x000e220008000200 */
[----:B------:R-:W-:-:S05]  /*84d60*/  F2FP.F16.E4M3.UNPACK_B R13, R13 ;  /* 0x0000000dff0d723e */ /* 0x000fca00020006ff */
[----:B------:R-:W-:Y:S01]  /*84d70*/  STL [R1+0xd4], R13 ;  /* 0x0000d40d01007387 */ /* 0x000fe20000100800 */
[----:B------:R-:W-:Y:S01]  /*84d80*/  IMAD.MOV.U32 R6, RZ, RZ, R36 ;  /* 0x000000ffff067224 */ /* 0x000fe200078e0024 */
[----:B---3--:R-:W-:Y:S01]  /*84d90*/  HMMA.16816.F32 R24, R28, R12, R24 ;  /* 0x0000000c1c18723c */ /* 0x008fe20000001818 */
[----:B------:R-:W-:Y:S02]  /*84da0*/  IMAD.MOV.U32 R5, RZ, RZ, R37 ;  /* 0x000000ffff057224 */ /* 0x000fe400078e0025 */
[----:B0-----:R-:W-:Y:S01]  /*84db0*/  IMAD.MOV.U32 R18, RZ, RZ, R32 ;  /* 0x000000ffff127224 */ /* 0x001fe200078e0020 */
[----:B------:R0:W-:Y:S04]  /*84dc0*/  STL.64 [R1+0x1d10], R32 ;  /* 0x001d102001007387 */ /* 0x0001e80000100a00 */
[----:B------:R-:W-:Y:S04]  /*84dd0*/  STL.64 [R1+0x1d18], R34 ;  /* 0x001d182201007387 */ /* 0x000fe80000100a00 */
[----:B------:R-:W3:Y:S01]  /*84de0*/  LDL.LU.64 R36, [R1+0x310] ;  /* 0x0003100001247983 */ /* 0x000ee20000300a00 */
[----:B0-----:R-:W-:-:S05]  /*84df0*/  F2FP.F16.E4M3.UNPACK_B R32, R15 ;  /* 0x0000000fff20723e */ /* 0x001fca00020006ff */
[----:B------:R-:W-:Y:S05]  /*84e00*/  STL [R1+0xc8], R32 ;  /* 0x0000c82001007387 */ /* 0x000fea0000100800 */
[----:B------:R-:W-:Y:S04]  /*84e10*/  STL.64 [R1+0x2d0], R24 ;  /* 0x0002d01801007387 */ /* 0x000fe80000100a00 */
[----:B------:R-:W-:Y:S04]  /*84e20*/  STL.64 [R1+0x2d8], R26 ;  /* 0x0002d81a01007387 */ /* 0x000fe80000100a00 */
[----:B------:R-:W3:Y:S04]  /*84e30*/  LDL.LU.64 R38, [R1+0x318] ;  /* 0x0003180001267983 */ /* 0x000ee80000300a00 */
[----:B------:R-:W0:Y:S01]  /*84e40*/  LDSM.16.M88.4 R24, [R4+UR4+0x2800] ;  /* 0x002800040418783b */ /* 0x000e220008000200 */
[----:B------:R-:W-:Y:S01]  /*84e50*/  IMAD.MOV.U32 R19, RZ, RZ, R33 ;  /* 0x000000ffff137224 */ /* 0x000fe200078e0021 */
[----:B------:R-:W-:-:S05]  /*84e60*/  F2FP.F16.E4M3.UNPACK_B R33, R7 ;  /* 0x00000007ff21723e */ /* 0x000fca00020006ff */
[----:B------:R-:W-:Y:S04]  /*84e70*/  STL [R1+0xcc], R33 ;  /* 0x0000cc2101007387 */ /* 0x000fe80000100800 */
[----:B0-----:R0:W-:Y:S01]  /*84e80*/  STL.64 [R1+0x1d20], R24 ;  /* 0x001d201801007387 */ /* 0x0011e20000100a00 */
[----:B------:R-:W-:Y:S02]  /*84e90*/  IMAD.MOV.U32 R12, RZ, RZ, R24 ;  /* 0x000000ffff0c7224 */ /* 0x000fe400078e0018 */
        /* <DEDUP_REMOVED lines=18> */
[----:B---3--:R-:W-:Y:S03]  /*84fc0*/  HMMA.16816.F32 R40, R28, R2, R36 ;  /* 0x000000021c28723c */ /* 0x008fe60000001824 */
[----:B------:R-:W0:Y:S01]  /*84fd0*/  LDSM.16.M88.4 R36, [R4+UR4+0x2c00] ;  /* 0x002c00040424783b */ /* 0x000e220008000200 */
[----:B------:R-:W-:-:S02]  /*84fe0*/  F2FP.F16.E4M3.UNPACK_B R8, R8 ;  /* 0x00000008ff08723e */ /* 0x000fc400020006ff */
[----:B------:R-:W-:-:S15]  /*84ff0*/  F2FP.F16.E4M3.UNPACK_B R9, R9 ;  /* 0x00000009ff09723e */ /* 0x000fde00020006ff */
[----:B------:R-:W-:-:S02]  /*85000*/  NOP ;  /* 0x0000000000007918 */ /* 0x000fc40000000000 */
[----:B------:R-:W-:Y:S04]  /*85010*/  STL.64 [R1+0x320], R40 ;  /* 0x0003202801007387 */ /* 0x000fe80000100a00 */
[----:B------:R-:W-:Y:S04]  /*85020*/  STL.64 [R1+0x328], R42 ;  /* 0x0003282a01007387 */ /* 0x000fe80000100a00 */
[----:B0-----:R-:W-:Y:S01]  /*85030*/  STL.64 [R1+0x1d40], R36 ;  /* 0x001d402401007387 */ /* 0x001fe20000100a00 */
[----:B------:R-:W-:Y:S02]  /*85040*/  IMAD.MOV.U32 R2, RZ, RZ, R36 ;  /* 0x000000ffff027224 */ /* 0x000fe400078e0024 */
[----:B------:R-:W-:Y:S01]  /*85050*/  IMAD.MOV.U32 R3, RZ, RZ, R37 ;  /* 0x000000ffff037224 */ /* 0x000fe200078e0025 */
[----:B------:R4:W-:Y:S02]  /*85060*/  STL.64 [R1+0x1d48], R38 ;  /* 0x001d482601007387 */ /* 0x0009e40000100a00 */
[----:B----4-:R-:W-:Y:S01]  /*85070*/  HMMA.16816.F32 R36, R28, R8, R24 ;  /* 0x000000081c24723c */ /* 0x010fe20000001818 */
[----:B------:R-:W-:-:S05]  /*85080*/  F2FP.F16.E4M3.UNPACK_B R10, R10 ;  /* 0x0000000aff0a723e */ /* 0x000fca00020006ff */
[----:B------:R-:W-:Y:S04]  /*85090*/  STL.64 [R1+0xb8], R8 ;  /* 0x0000b80801007387 */ /* 0x000fe80000100a00 */
[----:B------:R-:W3:Y:S04]  /*850a0*/  LDL.LU.64 R24, [R1+0x440] ;  /* 0x0004400001187983 */ /* 0x000ee80000300a00 */
[----:B------:R-:W-:Y:S09]  /*850b0*/  STL [R1+0xb0], R10 ;  /* 0x0000b00a01007387 */ /* 0x000ff20000100800 */
[----:B------:R-:W-:Y:S04]  /*850c0*/  STL.64 [R1+0x340], R36 ;  /* 0x0003402401007387 */ /* 0x000fe80000100a00 */
[----:B------:R-:W-:Y:S04]  /*850d0*/  STL.64 [R1+0x348], R38 ;  /* 0x0003482601007387 */ /* 0x000fe80000100a00 */
[----:B------:R-:W3:Y:S04]  /*850e0*/  LDL.LU.64 R26, [R1+0x448] ;  /* 0x00044800011a7983 */ /* 0x000ee80000300a00 */
[----:B------:R-:W0:Y:S01]  /*850f0*/  LDSM.16.M88.4 R36, [R4+UR4+0x2e00] ;  /* 0x002e00040424783b */ /* 0x000e220008000200 */
[----:B------:R-:W-:-:S02]  /*85100*/  F2FP.F16.E4M3.UNPACK_B R11, R11 ;  /* 0x0000000bff0b723e */ /* 0x000fc400020006ff */
[----:B------:R-:W-:-:S03]  /*85110*/  F2FP.F16.E4M3.UNPACK_B R14, R14 ;  /* 0x0000000eff0e723e */ /* 0x000fc600020006ff */
[----:B------:R-:W-:Y:S01]  /*85120*/  STL [R1+0xb4], R11 ;  /* 0x0000b40b01007387 */ /* 0x000fe20000100800 */
[----:B------:R-:W-:-:S03]  /*85130*/  F2FP.F16.E4M3.UNPACK_B R15, R0 ;  /* 0x00000000ff0f723e */ /* 0x000fc600020006ff */
[----:B0-----:R-:W-:Y:S04]  /*85140*/  STL.64 [R1+0x1d50], R36 ;  /* 0x001d502401007387 */ /* 0x001fe80000100a00 */
[----:B------:R-:W-:Y:S04]  /*85150*/  STL.64 [R1+0x1d58], R38 ;  /* 0x001d582601007387 */ /* 0x000fe80000100a00 */
[----:B------:R-:W-:Y:S01]  /*85160*/  STL [R1+0xa8], R14 ;  /* 0x0000a80e01007387 */ /* 0x000fe20000100800 */
[----:B------:R-:W-:Y:S02]  /*85170*/  IMAD.MOV.U32 R8, RZ, RZ, R36 ;  /* 0x000000ffff087224 */ /* 0x000fe400078e0024 */
[----:B------:R-:W-:Y:S01]  /*85180*/  IMAD.MOV.U32 R9, RZ, RZ, R37 ;  /* 0x000000ffff097224 */ /* 0x000fe200078e0025 */
[----:B--2---:R-:W-:-:S15]  /*85190*/  HMMA.16816.F32 R32, R28, R10, R32 ;  /* 0x0000000a1c20723c */ /* 0x004fde0000001820 */
[----:B------:R-:W-:-:S08]  /*851a0*/  NOP ;  /* 0x0000000000007918 */ /* 0x000fd00000000000 */
[----:B------:R-:W-:Y:S04]  /*851b0*/  STL.64 [R1+0x370], R32 ;  /* 0x0003702001007387 */ /* 0x000fe80000100a00 */
[----:B------:R-:W-:Y:S04]  /*851c0*/  STL.64 [R1+0x378], R34 ;  /* 0x0003782201007387 */ /* 0x000fe80000100a00 */
[----:B------:R-:W0:Y:S04]  /*851d0*/  LDSM.16.M88.4 R32, [R4+UR4+0x3000] ;  /* 0x003000040420783b */ /* 0x000e280008000200 */
[----:B------:R-:W2:Y:S04]  /*851e0*/  LDL.LU.64 R40, [R1+0x510] ;  /* 0x0005100001287983 */ /* 0x000ea80000300a00 */
[----:B------:R-:W-:Y:S04]  /*851f0*/  STL [R1+0xac], R15 ;  /* 0x0000ac0f01007387 */ /* 0x000fe80000100800 */
[----:B------:R-:W2:Y:S04]  /*85200*/  LDL.LU.64 R42, [R1+0x518] ;  /* 0x00051800012a7983 */ /* 0x000ea80000300a00 */
[----:B0-----:R-:W-:Y:S04]  /*85210*/  STL.64 [R1+0x1d60], R32 ;  /* 0x001d602001007387 */ /* 0x001fe80000100a00 */
[----:B------:R3:W-:Y:S04]  /*85220*/  STL.64 [R1+0x1d68], R34 ;  /* 0x001d682201007387 */ /* 0x0007e80000100a00 */
[----:B------:R-:W4:Y:S04]  /*85230*/  LDL.LU.64 R36, [R1+0x560] ;  /* 0x0005600001247983 */ /* 0x000f280000300a00 */
[----:B------:R-:W4:Y:S01]  /*85240*/  LDL.LU.64 R38, [R1+0x568] ;  /* 0x0005680001267983 */ /* 0x000f220000300a00 */
[----:B------:R-:W-:-:S02]  /*85250*/  IMAD.MOV.U32 R0, RZ, RZ, R11 ;  /* 0x000000ffff007224 */ /* 0x000fc400078e000b */
[----:B------:R-:W-:Y:S02]  /*85260*/  IMAD.MOV.U32 R10, RZ, RZ, R32 ;  /* 0x000000ffff0a7224 */ /* 0x000fe400078e0020 */
[----:B------:R-:W-:Y:S02]  /*85270*/  IMAD.MOV.U32 R11, RZ, RZ, R33 ;  /* 0x000000ffff0b7224 */ /* 0x000fe400078e0021 */
[----:B---3--:R-:W-:Y:S01]  /*85280*/  HMMA.16816.F32 R32, R28, R14, R24 ;  /* 0x0000000e1c20723c */ /* 0x008fe20000001818 */
[----:B------:R-:W0:Y:S01]  /*85290*/  LDSM.16.M88.4 R24, [R4+UR4+0x3200] ;  /* 0x003200040418783b */ /* 0x000e220008000200 */
[----:B------:R-:W-:Y:S02]  /*852a0*/  F2FP.F16.E4M3.UNPACK_B R16, R16 ;  /* 0x00000010ff10723e */ /* 0x000fe400020006ff */
[----:B------:R-:W-:-:S15]  /*852b0*/  F2FP.F16.E4M3.UNPACK_B R17, R17 ;  /* 0x00000011ff11723e */ /* 0x000fde00020006ff */
[----:B------:R-:W-:-:S04]  /*852c0*/  NOP ;  /* 0x0000000000007918 */ /* 0x000fc80000000000 */
[----:B------:R1:W-:Y:S04]  /*852d0*/  STL.64 [R1+0x390], R32 ;  /* 0x0003902001007387 */ /* 0x0003e80000100a00 */
[----:B------:R3:W-:Y:S04]  /*852e0*/  STL.64 [R1+0x398], R34 ;  /* 0x0003982201007387 */ /* 0x0007e80000100a00 */
[----:B0-----:R0:W-:Y:S04]  /*852f0*/  STL.64 [R1+0x1d70], R24 ;  /* 0x001d701801007387 */ /* 0x0011e80000100a00 */
[----:B------:R-:W-:Y:S04]  /*85300*/  STL.64 [R1+0x1d78], R26 ;  /* 0x001d781a01007387 */ /* 0x000fe80000100a00 */
[----:B------:R5:W-:Y:S04]  /*85310*/  STL.64 [R1+0xa0], R16 ;  /* 0x0000a01001007387 */ /* 0x000be80000100a00 */
[----:B-1----:R-:W4:Y:S04]  /*85320*/  LDL.LU.64 R32, [R1+0x5b0] ;  /* 0x0005b00001207983 */ /* 0x002f280000300a00 */
[----:B---3--:R-:W3:Y:S01]  /*85330*/  LDL.LU.64 R34, [R1+0x5b8] ;  /* 0x0005b80001227983 */ /* 0x008ee20000300a00 */
[----:B------:R-:W-:Y:S01]  /*85340*/  IMAD.MOV.U32 R14, RZ, RZ, R24 ;  /* 0x000000ffff0e7224 */ /* 0x000fe200078e0018 */
[----:B0-----:R-:W-:Y:S01]  /*85350*/  F2FP.F16.E4M3.UNPACK_B R24, R22 ;  /* 0x00000016ff18723e */ /* 0x001fe200020006ff */
[----:B------:R-:W-:Y:S01]  /*85360*/  IMAD.MOV.U32 R15, RZ, RZ, R25 ;  /* 0x000000ffff0f7224 */ /* 0x000fe200078e0019 */
[----:B------:R-:W-:Y:S01]  /*85370*/  F2FP.F16.E4M3.UNPACK_B R25, R21 ;  /* 0x00000015ff19723e */ /* 0x000fe200020006ff */
[----:B--2---:R-:W-:Y:S01]  /*85380*/  HMMA.16816.F32 R44, R28, R16, R40 ;  /* 0x000000101c2c723c */ /* 0x004fe20000001828 */
[----:B------:R-:W0:Y:S06]  /*85390*/  LDSM.16.M88.4 R40, [R4+UR4+0x3400] ;  /* 0x003400040428783b */ /* 0x000e2c0008000200 */
[----:B-----5:R-:W-:-:S15]  /*853a0*/  F2FP.F16.E4M3.UNPACK_B R16, R6 ;  /* 0x00000006ff10723e */ /* 0x020fde00020006ff */
[----:B------:R-:W-:-:S01]  /*853b0*/  NOP ;  /* 0x0000000000007918 */ /* 0x000fc20000000000 */
[----:B------:R-:W-:Y:S01]  /*853c0*/  STL.64 [R1+0x3b0], R44 ;  /* 0x0003b02c01007387 */ /* 0x000fe20000100a00 */
[----:B----4-:R-:W-:Y:S03]  /*853d0*/  HMMA.16816.F32 R36, R28, R24, R36 ;  /* 0x000000181c24723c */ /* 0x010fe60000001824 */
[----:B------:R-:W-:Y:S04]  /*853e0*/  STL.64 [R1+0x3b8], R46 ;  /* 0x0003b82e01007387 */ /* 0x000fe80000100a00 */
[----:B0-----:R-:W-:Y:S04]  /*853f0*/  STL.64 [R1+0x1d80], R40 ;  /* 0x001d802801007387 */ /* 0x001fe80000100a00 */
[----:B------:R-:W-:Y:S04]  /*85400*/  STL.64 [R1+0x1d88], R42 ;  /* 0x001d882a01007387 */ /* 0x000fe80000100a00 */
[----:B------:R0:W-:Y:S04]  /*85410*/  STL.64 [R1+0x98], R24 ;  /* 0x0000981801007387 */ /* 0x0001e80000100a00 */
[----:B0-----:R-:W2:Y:S04]  /*85420*/  LDL.LU.64 R24, [R1+0x600] ;  /* 0x0006000001187983 */ /* 0x001ea80000300a00 */
[----:B------:R-:W-:Y:S04]  /*85430*/  STL [R1+0x90], R16 ;  /* 0x0000901001007387 */ /* 0x000fe80000100800 */
[----:B------:R-:W-:Y:S04]  /*85440*/  STL.64 [R1+0x3d0], R36 ;  /* 0x0003d02401007387 */ /* 0x000fe80000100a00 */
[----:B------:R-:W-:Y:S04]  /*85450*/  STL.64 [R1+0x3d8], R38 ;  /* 0x0003d82601007387 */ /* 0x000fe80000100a00 */
[----:B------:R-:W2:Y:S04]  /*85460*/  LDL.LU.64 R26, [R1+0x608] ;  /* 0x00060800011a7983 */ /* 0x000ea80000300a00 */
[----:B------:R-:W0:Y:S01]  /*85470*/  LDSM.16.M88.4 R36, [R4+UR4+0x3600] ;  /* 0x003600040424783b */ /* 0x000e220008000200 */
[----:B------:R-:W-:-:S02]  /*85480*/  F2FP.F16.E4M3.UNPACK_B R17, R5 ;  /* 0x00000005ff11723e */ /* 0x000fc400020006ff */
[----:B------:R-:W-:Y:S01]  /*85490*/  F2FP.F16.E4M3.UNPACK_B R18, R18 ;  /* 0x00000012ff12723e */ /* 0x000fe200020006ff */
[----:B------:R-:W-:Y:S02]  /*854a0*/  IMAD.MOV.U32 R22, RZ, RZ, R40 ;  /* 0x000000ffff167224 */ /* 0x000fe400078e0028 */
[----:B------:R-:W-:Y:S01]  /*854b0*/  STL [R1+0x94], R17 ;  /* 0x0000941101007387 */ /* 0x000fe20000100800 */
[----:B------:R-:W-:Y:S01]  /*854c0*/  IMAD.MOV.U32 R21, RZ, RZ, R41 ;  /* 0x000000ffff157224 */ /* 0x000fe200078e0029 */
[----:B---3--:R-:W-:Y:S02]  /*854d0*/  HMMA.16816.F32 R32, R28, R16, R32 ;  /* 0x000000101c20723c */ /* 0x008fe40000001820 */
[----:B0-----:R-:W-:Y:S04]  /*854e0*/  STL.64 [R1+0x1d90], R36 ;  /* 0x001d902401007387 */ /* 0x001fe80000100a00 */
[----:B------:R-:W-:Y:S04]  /*854f0*/  STL.64 [R1+0x1d98], R38 ;  /* 0x001d982601007387 */ /* 0x000fe80000100a00 */
[----:B------:R-:W3:Y:S04]  /*85500*/  LDL.LU.64 R40, [R1+0x650] ;  /* 0x0006500001287983 */ /* 0x000ee80000300a00 */
[----:B------:R-:W-:Y:S09]  /*85510*/  STL [R1+0x88], R18 ;  /* 0x0000881201007387 */ /* 0x000ff20000100800 */
[----:B------:R-:W-:Y:S04]  /*85520*/  STL.64 [R1+0x3f0], R32 ;  /* 0x0003f02001007387 */ /* 0x000fe80000100a00 */
[----:B------:R-:W-:Y:S04]  /*85530*/  STL.64 [R1+0x3f8], R34 ;  /* 0x0003f82201007387 */ /* 0x000fe80000100a00 */
[----:B------:R-:W3:Y:S04]  /*85540*/  LDL.LU.64 R42, [R1+0x658] ;  /* 0x00065800012a7983 */ /* 0x000ee80000300a00 */
[----:B------:R-:W0:Y:S01]  /*85550*/  LDSM.16.M88.4 R32, [R4+UR4+0x3800] ;  /* 0x003800040420783b */ /* 0x000e220008000200 */
[----:B------:R-:W-:Y:S01]  /*85560*/  F2FP.F16.E4M3.UNPACK_B R19, R19 ;  /* 0x00000013ff13723e */ /* 0x000fe200020006ff */
[----:B------:R-:W-:-:S02]  /*85570*/  IMAD.MOV.U32 R6, RZ, RZ, R36 ;  /* 0x000000ffff067224 */ /* 0x000fc400078e0024 */
[----:B------:R-:W-:Y:S02]  /*85580*/  IMAD.MOV.U32 R5, RZ, RZ, R37 ;  /* 0x000000ffff057224 */ /* 0x000fe400078e0025 */
[----:B------:R-:W-:Y:S04]  /*85590*/  STL [R1+0x8c], R19 ;  /* 0x00008c1301007387 */ /* 0x000fe80000100800 */
[----:B0-----:R-:W-:Y:S04]  /*855a0*/  STL.64 [R1+0x1da0], R32 ;  /* 0x001da02001007387 */ /* 0x001fe80000100a00 */
[----:B------:R2:W-:Y:S04]  /*855b0*/  STL.64 [R1+0x1da8], R34 ;  /* 0x001da82201007387 */ /* 0x0005e80000100a00 */
[----:B------:R-:W4:Y:S04]  /*855c0*/  LDL.LU.64 R36, [R1+0x6a0] ;  /* 0x0006a00001247983 */ /* 0x000f280000300a00 */
[----:B------:R-:W4:Y:S01]  /*855d0*/  LDL.LU.64 R38, [R1+0x6a8] ;  /* 0x0006a80001267983 */ /* 0x000f220000300a00 */
[----:B------:R-:W-:-:S02]  /*855e0*/  IMAD.MOV.U32 R16, RZ, RZ, R32 ;  /* 0x000000ffff107224 */ /* 0x000fc400078e0020 */
[----:B------:R-:W-:Y:S01]  /*855f0*/  IMAD.MOV.U32 R17, RZ, RZ, R33 ;  /* 0x000000ffff117224 */ /* 0x000fe200078e0021 */
[----:B------:R-:W-:Y:S02]  /*85600*/  F2FP.F16.E4M3.UNPACK_B R12, R12 ;  /* 0x0000000cff0c723e */ /* 0x000fe400020006ff */
        /* <DEDUP_REMOVED lines=20> */
[----:B0-----:R-:W-:Y:S04]  /*85750*/  STL.64 [R1+0x1dc0], R40 ;  /* 0x001dc02801007387 */ /* 0x001fe80000100a00 */
[----:B------:R-:W-:Y:S04]  /*85760*/  STL.64 [R1+0x1dc8], R42 ;  /* 0x001dc82a01007387 */ /* 0x000fe80000100a00 */
[----:B------:R4:W-:Y:S02]  /*85770*/  STL.64 [R1+0x78], R32 ;  /* 0x0000782001007387 */ /* 0x0009e40000100a00 */
[----:B----4-:R-:W-:Y:S01]  /*85780*/  HMMA.16816.F32 R32, R28, R32, R36 ;  /* 0x000000201c20723c */ /* 0x010fe20000001824 */
[----:B------:R-:W-:Y:S01]  /*85790*/  F2FP.F16.E4M3.UNPACK_B R2, R2 ;  /* 0x00000002ff02723e */ /* 0x000fe200020006ff */
[----:B------:R-:W3:Y:S04]  /*857a0*/  LDL.LU.64 R36, [R1+0x480] ;  /* 0x0004800001247983 */ /* 0x000ee80000300a00 */
[----:B------:R-:W-:-:S15]  /*857b0*/  STL [R1+0x70], R2 ;  /* 0x0000700201007387 */ /* 0x000fde0000100800 */
[----:B------:R-:W-:-:S02]  /*857c0*/  NOP ;  /* 0x0000000000007918 */ /* 0x000fc40000000000 */
[----:B------:R-:W-:Y:S04]  /*857d0*/  STL.64 [R1+0x450], R32 ;  /* 0x0004502001007387 */ /* 0x000fe80000100a00 */
[----:B------:R-:W-:Y:S04]  /*857e0*/  STL.64 [R1+0x458], R34 ;  /* 0x0004582201007387 */ /* 0x000fe80000100a00 */
[----:B------:R-:W3:Y:S04]  /*857f0*/  LDL.LU.64 R38, [R1+0x488] ;  /* 0x0004880001267983 */ /* 0x000ee80000300a00 */
[----:B------:R-:W0:Y:S01]  /*85800*/  LDSM.16.M88.4 R32, [R4+UR4+0x3e00] ;  /* 0x003e00040420783b */ /* 0x000e220008000200 */
[----:B------:R-:W-:-:S02]  /*85810*/  F2FP.F16.E4M3.UNPACK_B R3, R3 ;  /* 0x00000003ff03723e */ /* 0x000fc400020006ff */
[----:B------:R-:W-:-:S03]  /*85820*/  F2FP.F16.E4M3.UNPACK_B R8, R8 ;  /* 0x00000008ff08723e */ /* 0x000fc600020006ff */
[----:B------:R-:W-:Y:S04]  /*85830*/  STL [R1+0x74], R3 ;  /* 0x0000740301007387 */ /* 0x000fe80000100800 */
[----:B0-----:R0:W-:Y:S01]  /*85840*/  STL.64 [R1+0x1dd0], R32 ;  /* 0x001dd02001007387 */ /* 0x0011e20000100a00 */
[----:B------:R-:W-:Y:S02]  /*85850*/  IMAD.MOV.U32 R20, RZ, RZ, R32 ;  /* 0x000000ffff147224 */ /* 0x000fe400078e0020 */
[----:B------:R-:W-:Y:S01]  /*85860*/  IMAD.MOV.U32 R7, RZ, RZ, R33 ;  /* 0x000000ffff077224 */ /* 0x000fe200078e0021 */
[----:B------:R1:W-:Y:S04]  /*85870*/  STL.64 [R1+0x1dd8], R34 ;  /* 0x001dd82201007387 */ /* 0x0003e80000100a00 */
[----:B0-----:R-:W4:Y:S04]  /*85880*/  LDL.LU.64 R32, [R1+0x4a0] ;  /* 0x0004a00001207983 */ /* 0x001f280000300a00 */
[----:B------:R-:W-:Y:S01]  /*85890*/  STL [R1+0x68], R8 ;  /* 0x0000680801007387 */ /* 0x000fe20000100800 */
[----:B------:R-:W-:Y:S01]  /*858a0*/  F2FP.F16.E4M3.UNPACK_B R9, R9 ;  /* 0x00000009ff09723e */ /* 0x000fe200020006ff */
[----:B--2---:R-:W-:-:S15]  /*858b0*/  HMMA.16816.F32 R24, R28, R2, R24 ;  /* 0x000000021c18723c */ /* 0x004fde0000001818 */
[----:B------:R-:W-:-:S08]  /*858c0*/  NOP ;  /* 0x0000000000007918 */ /* 0x000fd00000000000 */
[----:B------:R-:W-:Y:S04]  /*858d0*/  STL.64 [R1+0x470], R24 ;  /* 0x0004701801007387 */ /* 0x000fe80000100a00 */
[----:B------:R-:W-:Y:S04]  /*858e0*/  STL.64 [R1+0x478], R26 ;  /* 0x0004781a01007387 */ /* 0x000fe80000100a00 */
[----:B------:R-:W0:Y:S04]  /*858f0*/  LDSM.16.M88.4 R24, [R4+UR4+0x4000] ;  /* 0x004000040418783b */ /* 0x000e280008000200 */
[----:B-1----:R-:W4:Y:S04]  /*85900*/  LDL.LU.64 R34, [R1+0x4a8] ;  /* 0x0004a80001227983 */ /* 0x002f280000300a00 */
[----:B------:R-:W-:Y:S04]  /*85910*/  STL [R1+0x6c], R9 ;  /* 0x00006c0901007387 */ /* 0x000fe80000100800 */
[----:B0-----:R0:W-:Y:S01]  /*85920*/  STL.64 [R1+0x1de0], R24 ;  /* 0x001de01801007387 */ /* 0x0011e20000100a00 */
[----:B------:R-:W-:-:S02]  /*85930*/  IMAD.MOV.U32 R2, RZ, RZ, R24 ;  /* 0x000000ffff027224 */ /* 0x000fc400078e0018 */
[----:B------:R-:W-:Y:S01]  /*85940*/  IMAD.MOV.U32 R3, RZ, RZ, R25 ;  /* 0x000000ffff037224 */ /* 0x000fe200078e0019 */
[----:B------:R1:W-:Y:S04]  /*85950*/  STL.64 [R1+0x1de8], R26 ;  /* 0x001de81a01007387 */ /* 0x0003e80000100a00 */
[----:B0-----:R-:W2:Y:S04]  /*85960*/  LDL.LU.64 R24, [R1+0x4c0] ;  /* 0x0004c00001187983 */ /* 0x001ea80000300a00 */
[----:B-1----:R-:W2:Y:S01]  /*85970*/  LDL.LU.64 R26, [R1+0x4c8] ;  /* 0x0004c800011a7983 */ /* 0x002ea20000300a00 */
[----:B------:R-:W-:-:S02]  /*85980*/  IMAD.MOV.U32 R12, RZ, RZ, R40 ;  /* 0x000000ffff0c7224 */ /* 0x000fc400078e0028 */
[----:B------:R-:W-:Y:S02]  /*85990*/  IMAD.MOV.U32 R13, RZ, RZ, R41 ;  /* 0x000000ffff0d7224 */ /* 0x000fe400078e0029 */
[----:B---3--:R-:W-:Y:S01]  /*859a0*/  HMMA.16816.F32 R40, R28, R8, R36 ;  /* 0x000000081c28723c */ /* 0x008fe20000001824 */
[----:B------:R-:W0:Y:S01]  /*859b0*/  LDSM.16.M88.4 R36, [R4+UR4+0x4200] ;  /* 0x004200040424783b */ /* 0x000e220008000200 */
[----:B------:R-:W-:Y:S02]  /*859c0*/  F2FP.F16.E4M3.UNPACK_B R10, R10 ;  /* 0x0000000aff0a723e */ /* 0x000fe400020006ff */
[----:B------:R-:W-:-:S03]  /*859d0*/  F2FP.F16.E4M3.UNPACK_B R11, R11 ;  /* 0x0000000bff0b723e */ /* 0x000fc600020006ff */
[----:B------:R-:W-:Y:S04]  /*859e0*/  STL [R1+0x60], R10 ;  /* 0x0000600a01007387 */ /* 0x000fe80000100800 */
[----:B------:R-:W-:-:S12]  /*859f0*/  STL [R1+0x64], R11 ;  /* 0x0000640b01007387 */ /* 0x000fd80000100800 */
[----:B------:R-:W-:Y:S04]  /*85a00*/  STL.64 [R1+0x490], R40 ;  /* 0x0004902801007387 */ /* 0x000fe80000100a00 */
[----:B------:R-:W-:Y:S04]  /*85a10*/  STL.64 [R1+0x498], R42 ;  /* 0x0004982a01007387 */ /* 0x000fe80000100a00 */
[----:B0-----:R0:W-:Y:S01]  /*85a20*/  STL.64 [R1+0x1df0], R36 ;  /* 0x001df02401007387 */ /* 0x0011e20000100a00 */
[----:B------:R-:W-:Y:S02]  /*85a30*/  IMAD.MOV.U32 R8, RZ, RZ, R36 ;  /* 0x000000ffff087224 */ /* 0x000fe400078e0024 */
[----:B------:R-:W-:Y:S01]  /*85a40*/  IMAD.MOV.U32 R9, RZ, RZ, R37 ;  /* 0x000000ffff097224 */ /* 0x000fe200078e0025 */
[----:B------:R1:W-:Y:S04]  /*85a50*/  STL.64 [R1+0x1df8], R38 ;  /* 0x001df82601007387 */ /* 0x0003e80000100a00 */
[----:B0-----:R-:W3:Y:S04]  /*85a60*/  LDL.LU.64 R36, [R1+0x4e0] ;  /* 0x0004e00001247983 */ /* 0x001ee80000300a00 */
[----:B-1----:R-:W3:Y:S01]  /*85a70*/  LDL.LU.64 R38, [R1+0x4e8] ;  /* 0x0004e80001267983 */ /* 0x002ee20000300a00 */
[----:B------:R-:W-:-:S02]  /*85a80*/  F2FP.F16.E4M3.UNPACK_B R14, R14 ;  /* 0x0000000eff0e723e */ /* 0x000fc400020006ff */
[----:B------:R-:W-:-:S03]  /*85a90*/  F2FP.F16.E4M3.UNPACK_B R15, R15 ;  /* 0x0000000fff0f723e */ /* 0x000fc600020006ff */
[----:B------:R-:W-:Y:S04]  /*85aa0*/  STL [R1+0x58], R14 ;  /* 0x0000580e01007387 */ /* 0x000fe80000100800 */
[----:B------:R-:W-:Y:S01]  /*85ab0*/  STL [R1+0x5c], R15 ;  /* 0x00005c0f01007387 */ /* 0x000fe20000100800 */
[----:B----4-:R-:W-:Y:S03]  /*85ac0*/  HMMA.16816.F32 R40, R28, R10, R32 ;  /* 0x0000000a1c28723c */ /* 0x010fe60000001820 */
[----:B------:R-:W0:-:S15]  /*85ad0*/  LDSM.16.M88.4 R32, [R4+UR4+0x4400] ;  /* 0x004400040420783b */ /* 0x000e1e0008000200 */
[----:B------:R-:W-:-:S05]  /*85ae0*/  NOP ;  /* 0x0000000000007918 */ /* 0x000fca0000000000 */
[----:B------:R-:W-:Y:S04]  /*85af0*/  STL.64 [R1+0x4b0], R40 ;  /* 0x0004b02801007387 */ /* 0x000fe80000100a00 */
[----:B------:R2:W-:Y:S02]  /*85b00*/  STL.64 [R1+0x4b8], R42 ;  /* 0x0004b82a01007387 */ /* 0x0005e40000100a00 */
[----:B--2---:R-:W-:Y:S01]  /*85b10*/  HMMA.16816.F32 R40, R28, R14, R24 ;  /* 0x0000000e1c28723c */ /* 0x004fe20000001818 */
[----:B0-----:R-:W-:Y:S01]  /*85b20*/  IMAD.MOV.U32 R10, RZ, RZ, R32 ;  /* 0x000000ffff0a7224 */ /* 0x001fe200078e0020 */
[----:B------:R0:W-:Y:S04]  /*85b30*/  STL.64 [R1+0x1e00], R32 ;  /* 0x001e002001007387 */ /* 0x0001e80000100a00 */
[----:B------:R-:W-:Y:S04]  /*85b40*/  STL.64 [R1+0x1e08], R34 ;  /* 0x001e082201007387 */ /* 0x000fe80000100a00 */
[----:B------:R-:W2:Y:S01]  /*85b50*/  LDL.LU.64 R24, [R1+0x500] ;  /* 0x0005000001187983 */ /* 0x000ea20000300a00 */
[----:B0-----:R-:W-:-:S05]  /*85b60*/  F2FP.F16.E4M3.UNPACK_B R32, R22 ;  /* 0x00000016ff20723e */ /* 0x001fca00020006ff */
[----:B------:R-:W-:Y:S07]  /*85b70*/  STL [R1+0x50], R32 ;  /* 0x0000502001007387 */ /* 0x000fee0000100800 */
[----:B------:R-:W-:Y:S04]  /*85b80*/  STL.64 [R1+0x4d0], R40 ;  /* 0x0004d02801007387 */ /* 0x000fe80000100a00 */
[----:B------:R-:W-:Y:S04]  /*85b90*/  STL.64 [R1+0x4d8], R42 ;  /* 0x0004d82a01007387 */ /* 0x000fe80000100a00 */
[----:B------:R-:W2:Y:S04]  /*85ba0*/  LDL.LU.64 R26, [R1+0x508] ;  /* 0x00050800011a7983 */ /* 0x000ea80000300a00 */
[----:B------:R-:W0:Y:S01]  /*85bb0*/  LDSM.16.M88.4 R40, [R4+UR4+0x4600] ;  /* 0x004600040428783b */ /* 0x000e220008000200 */
[----:B------:R-:W-:Y:S01]  /*85bc0*/  IMAD.MOV.U32 R11, RZ, RZ, R33 ;  /* 0x000000ffff0b7224 */ /* 0x000fe200078e0021 */
[----:B------:R-:W-:-:S05]  /*85bd0*/  F2FP.F16.E4M3.UNPACK_B R33, R21 ;  /* 0x00000015ff21723e */ /* 0x000fca00020006ff */
[----:B------:R3:W-:Y:S01]  /*85be0*/  STL [R1+0x54], R33 ;  /* 0x0000542101007387 */ /* 0x0007e20000100800 */
[----:B------:R-:W-:Y:S01]  /*85bf0*/  F2FP.F16.E4M3.UNPACK_B R22, R6 ;  /* 0x00000006ff16723e */ /* 0x000fe200020006ff */
[----:B---3--:R-:W-:Y:S02]  /*85c00*/  HMMA.16816.F32 R32, R28, R32, R36 ;  /* 0x000000201c20723c */ /* 0x008fe40000001824 */
[----:B0-----:R0:W-:Y:S01]  /*85c10*/  STL.64 [R1+0x1e10], R40 ;  /* 0x001e102801007387 */ /* 0x0011e20000100a00 */
[----:B------:R-:W-:Y:S02]  /*85c20*/  IMAD.MOV.U32 R15, RZ, RZ, R40 ;  /* 0x000000ffff0f7224 */ /* 0x000fe400078e0028 */
[----:B------:R-:W-:Y:S01]  /*85c30*/  IMAD.MOV.U32 R14, RZ, RZ, R41 ;  /* 0x000000ffff0e7224 */ /* 0x000fe200078e0029 */
[----:B------:R1:W-:Y:S04]  /*85c40*/  STL.64 [R1+0x1e18], R42 ;  /* 0x001e182a01007387 */ /* 0x0003e80000100a00 */
[----:B0-----:R-:W3:Y:S04]  /*85c50*/  LDL.LU.64 R40, [R1+0x530] ;  /* 0x0005300001287983 */ /* 0x001ee80000300a00 */
[----:B------:R-:W-:Y:S09]  /*85c60*/  STL [R1+0x48], R22 ;  /* 0x0000481601007387 */ /* 0x000ff20000100800 */
[----:B------:R-:W-:Y:S04]  /*85c70*/  STL.64 [R1+0x4f0], R32 ;  /* 0x0004f02001007387 */ /* 0x000fe80000100a00 */
[----:B------:R-:W-:Y:S04]  /*85c80*/  STL.64 [R1+0x4f8], R34 ;  /* 0x0004f82201007387 */ /* 0x000fe80000100a00 */
[----:B------:R-:W0:Y:S04]  /*85c90*/  LDSM.16.M88.4 R32, [R4+UR4+0x4800] ;  /* 0x004800040420783b */ /* 0x000e280008000200 */
[----:B-1----:R-:W3:Y:S01]  /*85ca0*/  LDL.LU.64 R42, [R1+0x538] ;  /* 0x00053800012a7983 */ /* 0x002ee20000300a00 */
[----:B------:R-:W-:-:S05]  /*85cb0*/  F2FP.F16.E4M3.UNPACK_B R23, R5 ;  /* 0x00000005ff17723e */ /* 0x000fca00020006ff */
[----:B------:R-:W-:Y:S04]  /*85cc0*/  STL [R1+0x4c], R23 ;  /* 0x00004c1701007387 */ /* 0x000fe80000100800 */
[----:B0-----:R-:W-:Y:S04]  /*85cd0*/  STL.64 [R1+0x1e20], R32 ;  /* 0x001e202001007387 */ /* 0x001fe80000100a00 */
[----:B------:R-:W-:Y:S04]  /*85ce0*/  STL.64 [R1+0x1e28], R34 ;  /* 0x001e282201007387 */ /* 0x000fe80000100a00 */
[----:B------:R-:W4:Y:S04]  /*85cf0*/  LDL.LU.64 R36, [R1+0x550] ;  /* 0x0005500001247983 */ /* 0x000f280000300a00 */
[----:B------:R-:W4:Y:S01]  /*85d00*/  LDL.LU.64 R38, [R1+0x558] ;  /* 0x0005580001267983 */ /* 0x000f220000300a00 */
[----:B------:R-:W-:-:S02]  /*85d10*/  IMAD.MOV.U32 R6, RZ, RZ, R32 ;  /* 0x000000ffff067224 */ /* 0x000fc400078e0020 */
[----:B------:R-:W-:Y:S02]  /*85d20*/  IMAD.MOV.U32 R5, RZ, RZ, R33 ;  /* 0x000000ffff057224 */ /* 0x000fe400078e0021 */
[----:B------:R-:W0:Y:S01]  /*85d30*/  LDSM.16.M88.4 R32, [R4+UR4+0x4a00] ;  /* 0x004a00040420783b */ /* 0x000e220008000200 */
[----:B------:R-:W-:Y:S02]  /*85d40*/  F2FP.F16.E4M3.UNPACK_B R16, R16 ;  /* 0x00000010ff10723e */ /* 0x000fe400020006ff */
[----:B------:R-:W-:-:S03]  /*85d50*/  F2FP.F16.E4M3.UNPACK_B R17, R17 ;  /* 0x00000011ff11723e */ /* 0x000fc600020006ff */
[----:B------:R-:W-:Y:S04]  /*85d60*/  STL [R1+0x40], R16 ;  /* 0x0000401001007387 */ /* 0x000fe80000100800 */
[----:B------:R-:W-:Y:S01]  /*85d70*/  STL [R1+0x44], R17 ;  /* 0x0000441101007387 */ /* 0x000fe20000100800 */
[----:B--2---:R-:W-:-:S15]  /*85d80*/  HMMA.16816.F32 R24, R28, R22, R24 ;  /* 0x000000161c18723c */ /* 0x004fde0000001818 */
[----:B------:R-:W-:-:S08]  /*85d90*/  NOP ;  /* 0x0000000000007918 */ /* 0x000fd00000000000 */
[----:B------:R1:W-:Y:S04]  /*85da0*/  STL.64 [R1+0x510], R24 ;  /* 0x0005101801007387 */ /* 0x0003e80000100a00 */
[----:B------:R2:W-:Y:S04]  /*85db0*/  STL.64 [R1+0x518], R26 ;  /* 0x0005181a01007387 */ /* 0x0005e80000100a00 */
[----:B0-----:R0:W-:Y:S04]  /*85dc0*/  STL.64 [R1+0x1e30], R32 ;  /* 0x001e302001007387 */ /* 0x0011e80000100a00 */
[----:B------:R5:W-:Y:S01]  /*85dd0*/  STL.64 [R1+0x1e38], R34 ;  /* 0x001e382201007387 */ /* 0x000be20000100a00 */
[----:B-1----:R-:W-:-:S02]  /*85de0*/  IMAD.MOV.U32 R25, RZ, RZ, R33 ;  /* 0x000000ffff197224 */ /* 0x002fc400078e0021 */
[----:B--2---:R-:W-:Y:S02]  /*85df0*/  IMAD.MOV.U32 R26, RZ, RZ, R32 ;  /* 0x000000ffff1a7224 */ /* 0x004fe400078e0020 */
[----:B0-----:R-:W2:Y:S04]  /*85e00*/  LDL.LU.64 R32, [R1+0x580] ;  /* 0x0005800001207983 */ /* 0x001ea80000300a00 */
[----:B-----5:R-:W2:Y:S01]  /*85e10*/  LDL.LU.64 R34, [R1+0x588] ;  /* 0x0005880001227983 */ /* 0x020ea20000300a00 */
[----:B------:R-:W-:Y:S02]  /*85e20*/  F2FP.F16.E4M3.UNPACK_B R18, R18 ;  /* 0x00000012ff12723e */ /* 0x000fe400020006ff */
[----:B------:R-:W-:Y:S01]  /*85e30*/  F2FP.F16.E4M3.UNPACK_B R19, R19 ;  /* 0x00000013ff13723e */ /* 0x000fe200020006ff */
[----:B---3--:R-:W-:Y:S01]  /*85e40*/  HMMA.16816.F32 R44, R28, R16, R40 ;  /* 0x000000101c2c723c */ /* 0x008fe20000001828 */
[----:B------:R-:W0:Y:S01]  /*85e50*/  LDSM.16.M88.4 R40, [R4+UR4+0x4c00] ;  /* 0x004c00040428783b */ /* 0x000e220008000200 */
[----:B------:R-:W-:-:S03]  /*85e60*/  F2FP.F16.E4M3.UNPACK_B R12, R12 ;  /* 0x0000000cff0c723e */ /* 0x000fc600020006ff */
[----:B------:R-:W-:Y:S04]  /*85e70*/  STL [R1+0x38], R18 ;  /* 0x0000381201007387 */ /* 0x000fe80000100800 */
[----:B------:R-:W-:-:S14]  /*85e80*/  STL [R1+0x3c], R19 ;  /* 0x00003c1301007387 */ /* 0x000fdc0000100800 */
[----:B------:R-:W-:Y:S04]  /*85e90*/  STL.64 [R1+0x540], R44 ;  /* 0x0005402c01007387 */ /* 0x000fe80000100a00 */
[----:B------:R-:W-:Y:S01]  /*85ea0*/  STL.64 [R1+0x548], R46 ;  /* 0x0005482e01007387 */ /* 0x000fe20000100a00 */
[----:B----4-:R-:W-:Y:S03]  /*85eb0*/  HMMA.16816.F32 R36, R28, R18, R36 ;  /* 0x000000121c24723c */ /* 0x010fe60000001824 */
[----:B0-----:R0:W-:Y:S01]  /*85ec0*/  STL.64 [R1+0x1e40], R40 ;  /* 0x001e402801007387 */ /* 0x0011e20000100a00 */
[----:B------:R-:W-:Y:S02]  /*85ed0*/  IMAD.MOV.U32 R17, RZ, RZ, R40 ;  /* 0x000000ffff117224 */ /* 0x000fe400078e0028 */
[----:B------:R-:W-:Y:S01]  /*85ee0*/  IMAD.MOV.U32 R16, RZ, RZ, R41 ;  /* 0x000000ffff107224 */ /* 0x000fe200078e0029 */
[----:B------:R1:W-:Y:S04]  /*85ef0*/  STL.64 [R1+0x1e48], R42 ;  /* 0x001e482a01007387 */ /* 0x0003e80000100a00 */
[----:B0-----:R-:W3:Y:S04]  /*85f00*/  LDL.LU.64 R40, [R1+0x5a0] ;  /* 0x0005a00001287983 */ /* 0x001ee80000300a00 */
[----:B------:R-:W-:Y:S08]  /*85f10*/  STL [R1+0x30], R12 ;  /* 0x0000300c01007387 */ /* 0x000ff00000100800 */
[----:B------:R-:W-:Y:S04]  /*85f20*/  STL.64 [R1+0x560], R36 ;  /* 0x0005602401007387 */ /* 0x000fe80000100a00 */
[----:B------:R-:W-:Y:S04]  /*85f30*/  STL.64 [R1+0x568], R38 ;  /* 0x0005682601007387 */ /* 0x000fe80000100a00 */
[----:B-1----:R-:W3:Y:S04]  /*85f40*/  LDL.LU.64 R42, [R1+0x5a8] ;  /* 0x0005a800012a7983 */ /* 0x002ee80000300a00 */
        /* <DEDUP_REMOVED lines=49> */
[----:B0-----:R0:W-:Y:S04]  /*86260*/  STL.64 [R1+0x1e80], R36 ;  /* 0x001e802401007387 */ /* 0x0011e80000100a00 */
[----:B------:R-:W-:Y:S04]  /*86270*/  STL.64 [R1+0x1e88], R38 ;  /* 0x001e882601007387 */ /* 0x000fe80000100a00 */
[----:B-1----:R-:W2:Y:S04]  /*86280*/  LDL.LU.64 R40, [R1+0x640] ;  /* 0x0006400001287983 */ /* 0x002ea80000300a00 */
[----:B------:R-:W-:Y:S08]  /*86290*/  STL [R1+0x10], R10 ;  /* 0x0000100a01007387 */ /* 0x000ff00000100800 */
[----:B------:R-:W-:Y:S04]  /*862a0*/  STL.64 [R1+0x5f0], R32 ;  /* 0x0005f02001007387 */ /* 0x000fe80000100a00 */
[----:B------:R-:W-:Y:S04]  /*862b0*/  STL.64 [R1+0x5f8], R34 ;  /* 0x0005f82201007387 */ /* 0x000fe80000100a00 */
[----:B----4-:R-:W2:Y:S04]  /*862c0*/  LDL.LU.64 R42, [R1+0x648] ;  /* 0x00064800012a7983 */ /* 0x010ea80000300a00 */
[----:B------:R-:W1:Y:S01]  /*862d0*/  LDSM.16.M88.4 R32, [R4+UR4+0x5600] ;  /* 0x005600040420783b */ /* 0x000e620008000200 */
[----:B------:R-:W-:-:S05]  /*862e0*/  F2FP.F16.E4M3.UNPACK_B R11, R11 ;  /* 0x0000000bff0b723e */ /* 0x000fca00020006ff */
[----:B------:R-:W-:Y:S01]  /*862f0*/  STL [R1+0x14], R11 ;  /* 0x0000140b01007387 */ /* 0x000fe20000100800 */
[----:B------:R-:W-:Y:S01]  /*86300*/  IMAD.MOV.U32 R2, RZ, RZ, R36 ;  /* 0x000000ffff027224 */ /* 0x000fe200078e0024 */
[----:B0-----:R-:W-:Y:S02]  /*86310*/  F2FP.F16.E4M3.UNPACK_B R36, R15 ;  /* 0x0000000fff24723e */ /* 0x001fe400020006ff */
[----:B-1----:R-:W-:Y:S01]  /*86320*/  STL.64 [R1+0x1e90], R32 ;  /* 0x001e902001007387 */ /* 0x002fe20000100a00 */
[----:B------:R-:W-:Y:S02]  /*86330*/  IMAD.MOV.U32 R8, RZ, RZ, R32 ;  /* 0x000000ffff087224 */ /* 0x000fe400078e0020 */
[----:B------:R-:W-:Y:S01]  /*86340*/  IMAD.MOV.U32 R9, RZ, RZ, R33 ;  /* 0x000000ffff097224 */ /* 0x000fe200078e0021 */
[----:B------:R3:W-:Y:S02]  /*86350*/  STL.64 [R1+0x1e98], R34 ;  /* 0x001e982201007387 */ /* 0x0007e40000100a00 */
[----:B---3--:R-:W-:Y:S02]  /*86360*/  HMMA.16816.F32 R32, R28, R10, R20 ;  /* 0x0000000a1c20723c */ /* 0x008fe40000001814 */
[----:B------:R-:W3:Y:S04]  /*86370*/  LDL.LU.64 R20, [R1+0x670] ;  /* 0x0006700001147983 */ /* 0x000ee80000300a00 */
[----:B------:R-:W-:-:S15]  /*86380*/  STL [R1+0x8], R36 ;  /* 0x0000082401007387 */ /* 0x000fde0000100800 */
[----:B------:R-:W-:-:S02]  /*86390*/  NOP ;  /* 0x0000000000007918 */ /* 0x000fc40000000000 */
        /* <DEDUP_REMOVED lines=14> */
[----:B------:R-:W-:-:S03]  /*86480*/  F2FP.F16.E4M3.UNPACK_B R15, R5 ;  /* 0x00000005ff0f723e */ /* 0x000fc600020006ff */
[----:B------:R-:W-:Y:S04]  /*86490*/  STL [R1], R14 ;  /* 0x0000000e01007387 */ /* 0x000fe80000100800 */
[----:B------:R-:W-:Y:S01]  /*864a0*/  STL [R1+0x4], R15 ;  /* 0x0000040f01007387 */ /* 0x000fe20000100800 */
[----:B--2---:R-:W-:Y:S03]  /*864b0*/  HMMA.16816.F32 R40, R28, R36, R40 ;  /* 0x000000241c28723c */ /* 0x004fe60000001828 */
[----:B------:R-:W0:-:S15]  /*864c0*/  LDSM.16.M88.4 R36, [R4+UR4+0x5a00] ;  /* 0x005a00040424783b */ /* 0x000e1e0008000200 */
[----:B------:R-:W-:-:S05]  /*864d0*/  NOP ;  /* 0x0000000000007918 */ /* 0x000fca0000000000 */
[----:B------:R-:W-:Y:S04]  /*864e0*/  STL.64 [R1+0x630], R40 ;  /* 0x0006302801007387 */ /* 0x000fe80000100a00 */
[----:B------:R-:W-:Y:S04]  /*864f0*/  STL.64 [R1+0x638], R42 ;  /* 0x0006382a01007387 */ /* 0x000fe80000100a00 */
[----:B0-----:R0:W-:Y:S01]  /*86500*/  STL.64 [R1+0x1eb0], R36 ;  /* 0x001eb02401007387 */ /* 0x0011e20000100a00 */
[----:B------:R-:W-:Y:S02]  /*86510*/  IMAD.MOV.U32 R6, RZ, RZ, R36 ;  /* 0x000000ffff067224 */ /* 0x000fe400078e0024 */
        /* <DEDUP_REMOVED lines=17> */
[----:B----4-:R-:W-:Y:S03]  /*86630*/  HMMA.16816.F32 R40, R28, R60, R32 ;  /* 0x0000003c1c28723c */ /* 0x010fe60000001820 */
        /* <DEDUP_REMOVED lines=10> */
[----:B0-----:R-:W4:Y:S04]  /*866e0*/  LDL.LU.64 R32, [R1+0x6f0] ;  /* 0x0006f00001207983 */ /* 0x001f280000300a00 */
[----:B-1----:R-:W4:Y:S01]  /*866f0*/  LDL.LU.64 R34, [R1+0x6f8] ;  /* 0x0006f80001227983 */ /* 0x002f220000300a00 */
[----:B------:R-:W-:Y:S01]  /*86700*/  F2FP.F16.E4M3.UNPACK_B R54, R24 ;  /* 0x00000018ff36723e */ /* 0x000fe200020006ff */
[----:B--2---:R-:W-:Y:S02]  /*86710*/  HMMA.16816.F32 R40, R28, R58, R36 ;  /* 0x0000003a1c28723c */ /* 0x004fe40000001824 */
[----:B------:R-:W0:-:S15]  /*86720*/  LDSM.16.M88.4 R36, [R4+UR4+0x6000] ;  /* 0x006000040424783b */ /* 0x000e1e0008000200 */
[----:B------:R-:W-:-:S06]  /*86730*/  NOP ;  /* 0x0000000000007918 */ /* 0x000fcc0000000000 */
[----:B------:R-:W-:Y:S04]  /*86740*/  STL.64 [R1+0x690], R40 ;  /* 0x0006902801007387 */ /* 0x000fe80000100a00 */
[----:B------:R-:W-:Y:S01]  /*86750*/  STL.64 [R1+0x698], R42 ;  /* 0x0006982a01007387 */ /* 0x000fe20000100a00 */
[----:B------:R-:W-:Y:S02]  /*86760*/  F2FP.F16.E4M3.UNPACK_B R56, R19 ;  /* 0x00000013ff38723e */ /* 0x000fe400020006ff */
[----:B------:R-:W-:Y:S01]  /*86770*/  F2FP.F16.E4M3.UNPACK_B R57, R18 ;  /* 0x00000012ff39723e */ /* 0x000fe200020006ff */
[----:B------:R-:W-:Y:S04]  /*86780*/  LDSM.16.M88.4 R40, [R4+UR4+0x6600] ;  /* 0x006600040428783b */ /* 0x000fe80008000200 */
[----:B0-----:R-:W-:Y:S04]  /*86790*/  STL.64 [R1+0x1ee0], R36 ;  /* 0x001ee02401007387 */ /* 0x001fe80000100a00 */
[----:B------:R-:W-:Y:S04]  /*867a0*/  STL.64 [R1+0x1ee8], R38 ;  /* 0x001ee82601007387 */ /* 0x000fe80000100a00 */
[----:B------:R-:W2:Y:S04]  /*867b0*/  LDL.LU.64 R24, [R1+0x710] ;  /* 0x0007100001187983 */ /* 0x000ea80000300a00 */
[----:B------:R-:W2:Y:S01]  /*867c0*/  LDL.LU.64 R26, [R1+0x718] ;  /* 0x00071800011a7983 */ /* 0x000ea20000300a00 */
[----:B------:R-:W-:-:S02]  /*867d0*/  IMAD.MOV.U32 R18, RZ, RZ, R36 ;  /* 0x000000ffff127224 */ /* 0x000fc400078e0024 */
[----:B------:R-:W-:Y:S02]  /*867e0*/  IMAD.MOV.U32 R19, RZ, RZ, R37 ;  /* 0x000000ffff137224 */ /* 0x000fe400078e0025 */
[----:B------:R-:W0:Y:S01]  /*867f0*/  LDSM.16.M88.4 R36, [R4+UR4+0x6200] ;  /* 0x006200040424783b */ /* 0x000e220008000200 */
[----:B---3--:R-:W-:-:S15]  /*86800*/  HMMA.16816.F32 R20, R28, R56, R20 ;  /* 0x000000381c14723c */ /* 0x008fde0000001814 */
[----:B------:R-:W-:-:S08]  /*86810*/  NOP ;  /* 0x0000000000007918 */ /* 0x000fd00000000000 */
[----:B------:R0:W-:Y:S04]  /*86820*/  STL.64 [R1+0x6b0], R20 ;  /* 0x0006b01401007387 */ /* 0x0001e80000100a00 */
[----:B------:R-:W-:Y:S04]  /*86830*/  STL.64 [R1+0x6b8], R22 ;  /* 0x0006b81601007387 */ /* 0x000fe80000100a00 */
[----:B------:R-:W-:Y:S04]  /*86840*/  STL.64 [R1+0x65d0], R58 ;  /* 0x0065d03a01007387 */ /* 0x000fe80000100a00 */
[----:B------:R-:W-:Y:S01]  /*86850*/  STL.64 [R1+0x65c8], R56 ;  /* 0x0065c83801007387 */ /* 0x000fe20000100a00 */
[----:B0-----:R-:W-:-:S02]  /*86860*/  IMAD.MOV.U32 R20, RZ, RZ, R36 ;  /* 0x000000ffff147224 */ /* 0x001fc400078e0024 */
[----:B------:R-:W-:Y:S01]  /*86870*/  IMAD.MOV.U32 R21, RZ, RZ, R37 ;  /* 0x000000ffff157224 */ /* 0x000fe200078e0025 */
[----:B------:R0:W-:Y:S04]  /*86880*/  STL.64 [R1+0x1ef0], R36 ;  /* 0x001ef02401007387 */ /* 0x0001e80000100a00 */
[----:B------:R1:W-:Y:S04]  /*86890*/  STL.64 [R1+0x1ef8], R38 ;  /* 0x001ef82601007387 */ /* 0x0003e80000100a00 */
[----:B0-----:R-:W3:Y:S04]  /*868a0*/  LDL.LU.64 R36, [R1+0x730] ;  /* 0x0007300001247983 */ /* 0x001ee80000300a00 */
[----:B-1----:R-:W3:Y:S01]  /*868b0*/  LDL.LU.64 R38, [R1+0x738] ;  /* 0x0007380001267983 */ /* 0x002ee20000300a00 */
[----:B------:R-:W-:-:S07]  /*868c0*/  F2FP.F16.E4M3.UNPACK_B R55, R13 ;  /* 0x0000000dff37723e */ /* 0x000fce00020006ff */
[----:B----4-:R-:W-:Y:S01]  /*868d0*/  HMMA.16816.F32 R32, R28, R54, R32 ;  /* 0x000000361c20723c */ /* 0x010fe20000001820 */
[----:B------:R-:W-:Y:S02]  /*868e0*/  F2FP.F16.E4M3.UNPACK_B R52, R12 ;  /* 0x0000000cff34723e */ /* 0x000fe400020006ff */
[----:B------:R-:W-:-:S15]  /*868f0*/  F2FP.F16.E4M3.UNPACK_B R53, R7 ;  /* 0x00000007ff35723e */ /* 0x000fde00020006ff */
[----:B------:R-:W-:-:S05]  /*86900*/  NOP ;  /* 0x0000000000007918 */ /* 0x000fca0000000000 */
[----:B------:R-:W-:Y:S04]  /*86910*/  STL.64 [R1+0x6d0], R32 ;  /* 0x0006d02001007387 */ /* 0x000fe80000100a00 */
[----:B------:R-:W-:Y:S04]  /*86920*/  STL.64 [R1+0x6d8], R34 ;  /* 0x0006d82201007387 */ /* 0x000fe80000100a00 */
[----:B------:R-:W0:Y:S04]  /*86930*/  LDSM.16.M88.4 R32, [R4+UR4+0x6400] ;  /* 0x006400040420783b */ /* 0x000e280008000200 */
[----:B0-----:R0:W-:Y:S01]  /*86940*/  STL.64 [R1+0x1f00], R32 ;  /* 0x001f002001007387 */ /* 0x0011e20000100a00 */
[----:B------:R-:W-:-:S02]  /*86950*/  IMAD.MOV.U32 R22, RZ, RZ, R32 ;  /* 0x000000ffff167224 */ /* 0x000fc400078e0020 */
[----:B------:R-:W-:Y:S01]  /*86960*/  IMAD.MOV.U32 R23, RZ, RZ, R33 ;  /* 0x000000ffff177224 */ /* 0x000fe200078e0021 */
[----:B------:R1:W-:Y:S04]  /*86970*/  STL.64 [R1+0x1f08], R34 ;  /* 0x001f082201007387 */ /* 0x0003e80000100a00 */
[----:B0-----:R-:W4:Y:S04]  /*86980*/  LDL.LU.64 R32, [R1+0x750] ;  /* 0x0007500001207983 */ /* 0x001f280000300a00 */
[----:B-1----:R-:W4:Y:S04]  /*86990*/  LDL.LU.64 R34, [R1+0x758] ;  /* 0x0007580001227983 */ /* 0x002f280000300a00 */
[----:B------:R-:W-:Y:S04]  /*869a0*/  STL.64 [R1+0x65e0], R54 ;  /* 0x0065e03601007387 */ /* 0x000fe80000100a00 */
[----:B------:R-:W-:Y:S01]  /*869b0*/  STL.64 [R1+0x65d8], R52 ;  /* 0x0065d83401007387 */ /* 0x000fe20000100a00 */
[----:B--2---:R-:W-:-:S15]  /*869c0*/  HMMA.16816.F32 R24, R28, R52, R24 ;  /* 0x000000341c18723c */ /* 0x004fde0000001818 */
[----:B------:R-:W-:-:S08]  /*869d0*/  NOP ;  /* 0x0000000000007918 */ /* 0x000fd00000000000 */
[----:B------:R0:W-:Y:S04]  /*869e0*/  STL.64 [R1+0x6f0], R24 ;  /* 0x0006f01801007387 */ /* 0x0001e80000100a00 */
[----:B------:R-:W-:Y:S04]  /*869f0*/  STL.64 [R1+0x6f8], R26 ;  /* 0x0006f81a01007387 */ /* 0x000fe80000100a00 */
[----:B------:R-:W-:Y:S04]  /*86a00*/  STL.64 [R1+0x1f10], R40 ;  /* 0x001f102801007387 */ /* 0x000fe80000100a00 */
[----:B------:R-:W-:Y:S04]  /*86a10*/  STL.64 [R1+0x1f18], R42 ;  /* 0x001f182a01007387 */ /* 0x000fe80000100a00 */
[----:B------:R-:W2:Y:S04]  /*86a20*/  LDL.LU.64 R44, [R1+0x770] ;  /* 0x00077000012c7983 */ /* 0x000ea80000300a00 */
[----:B------:R-:W2:Y:S01]  /*86a30*/  LDL.LU.64 R46, [R1+0x778] ;  /* 0x00077800012e7983 */ /* 0x000ea20000300a00 */
[----:B------:R-:W-:-:S02]  /*86a40*/  F2FP.F16.E4M3.UNPACK_B R2, R2 ;  /* 0x00000002ff02723e */ /* 0x000fc400020006ff */
[----:B------:R-:W-:-:S07]  /*86a50*/  F2FP.F16.E4M3.UNPACK_B R3, R3 ;  /* 0x00000003ff03723e */ /* 0x000fce00020006ff */
[----:B---3--:R-:W-:-:S15]  /*86a60*/  HMMA.16816.F32 R36, R28, R2, R36 ;  /* 0x000000021c24723c */ /* 0x008fde0000001824 */
[----:B------:R-:W-:-:S08]  /*86a70*/  NOP ;  /* 0x0000000000007918 */ /* 0x000fd00000000000 */
[----:B------:R-:W-:Y:S04]  /*86a80*/  STL.64 [R1+0x710], R36 ;  /* 0x0007102401007387 */ /* 0x000fe80000100a00 */
[----:B------:R-:W-:Y:S04]  /*86a90*/  STL.64 [R1+0x718], R38 ;  /* 0x0007182601007387 */ /* 0x000fe80000100a00 */
[----:B------:R-:W1:Y:S01]  /*86aa0*/  LDSM.16.M88.4 R36, [R4+UR4+0x6800] ;  /* 0x006800040424783b */ /* 0x000e620008000200 */
[----:B0-----:R-:W-:Y:S02]  /*86ab0*/  IMAD.MOV.U32 R24, RZ, RZ, R40 ;  /* 0x000000ffff187224 */ /* 0x001fe400078e0028 */
[----:B------:R-:W-:-:S02]  /*86ac0*/  IMAD.MOV.U32 R7, RZ, RZ, R41 ;  /* 0x000000ffff077224 */ /* 0x000fc400078e0029 */
[----:B------:R-:W0:Y:S01]  /*86ad0*/  LDSM.16.M88.4 R40, [R4+UR4+0x6a00] ;  /* 0x006a00040428783b */ /* 0x000e220008000200 */
[----:B------:R-:W-:Y:S02]  /*86ae0*/  F2FP.F16.E4M3.UNPACK_B R8, R8 ;  /* 0x00000008ff08723e */ /* 0x000fe400020006ff */
[----:B------:R-:W-:Y:S01]  /*86af0*/  F2FP.F16.E4M3.UNPACK_B R9, R9 ;  /* 0x00000009ff09723e */ /* 0x000fe200020006ff */
[----:B-1----:R1:W-:Y:S01]  /*86b00*/  STL.64 [R1+0x1f20], R36 ;  /* 0x001f202401007387 */ /* 0x0023e20000100a00 */
[----:B------:R-:W-:Y:S02]  /*86b10*/  IMAD.MOV.U32 R26, RZ, RZ, R36 ;  /* 0x000000ffff1a7224 */ /* 0x000fe400078e0024 */
[----:B------:R-:W-:Y:S01]  /*86b20*/  IMAD.MOV.U32 R27, RZ, RZ, R37 ;  /* 0x000000ffff1b7224 */ /* 0x000fe200078e0025 */
[----:B------:R3:W-:Y:S04]  /*86b30*/  STL.64 [R1+0x1f28], R38 ;  /* 0x001f282601007387 */ /* 0x0007e80000100a00 */
[----:B-1----:R-:W5:Y:S04]  /*86b40*/  LDL.LU.64 R36, [R1+0x790] ;  /* 0x0007900001247983 */ /* 0x002f680000300a00 */
[----:B---3--:R-:W5:Y:S01]  /*86b50*/  LDL.LU.64 R38, [R1+0x798] ;  /* 0x0007980001267983 */ /* 0x008f620000300a00 */
[----:B------:R-:W-:-:S02]  /*86b60*/  F2FP.F16.E4M3.UNPACK_B R10, R10 ;  /* 0x0000000aff0a723e */ /* 0x000fc400020006ff */
[----:B------:R-:W-:Y:S01]  /*86b70*/  F2FP.F16.E4M3.UNPACK_B R11, R11 ;  /* 0x0000000bff0b723e */ /* 0x000fe200020006ff */
[----:B----4-:R-:W-:-:S15]  /*86b80*/  HMMA.16816.F32 R32, R28, R8, R32 ;  /* 0x000000081c20723c */ /* 0x010fde0000001820 */
[----:B------:R-:W-:-:S08]  /*86b90*/  NOP ;  /* 0x0000000000007918 */ /* 0x000fd00000000000 */
[----:B------:R1:W-:Y:S04]  /*86ba0*/  STL.64 [R1+0x730], R32 ;  /* 0x0007302001007387 */ /* 0x0003e80000100a00 */
[----:B------:R-:W-:Y:S04]  /*86bb0*/  STL.64 [R1+0x738], R34 ;  /* 0x0007382201007387 */ /* 0x000fe80000100a00 */
[----:B0-----:R0:W-:Y:S01]  /*86bc0*/  STL.64 [R1+0x1f30], R40 ;  /* 0x001f302801007387 */ /* 0x0011e20000100a00 */
[----:B-1----:R-:W-:-:S03]  /*86bd0*/  IMAD.MOV.U32 R32, RZ, RZ, R40 ;  /* 0x000000ffff207224 */ /* 0x002fc600078e0028 */
[----:B------:R1:W-:Y:S01]  /*86be0*/  STL.64 [R1+0x1f38], R42 ;  /* 0x001f382a01007387 */ /* 0x0003e20000100a00 */
[----:B------:R-:W-:-:S03]  /*86bf0*/  IMAD.MOV.U32 R33, RZ, RZ, R41 ;  /* 0x000000ffff217224 */ /* 0x000fc600078e0029 */
[----:B0-----:R-:W3:Y:S04]  /*86c00*/  LDL.LU.64 R40, [R1+0x7b0] ;  /* 0x0007b00001287983 */ /* 0x001ee80000300a00 */
[----:B-1----:R-:W3:Y:S04]  /*86c10*/  LDL.LU.64 R42, [R1+0x7b8] ;  /* 0x0007b800012a7983 */ /* 0x002ee80000300a00 */
[----:B------:R-:W-:Y:S04]  /*86c20*/  STL.64 [R1+0x65b0], R10 ;  /* 0x0065b00a01007387 */ /* 0x000fe80000100a00 */
[----:B------:R-:W-:Y:S01]  /*86c30*/  STL.64 [R1+0x65a8], R8 ;  /* 0x0065a80801007387 */ /* 0x000fe20000100a00 */
[----:B--2---:R-:W-:-:S15]  /*86c40*/  HMMA.16816.F32 R44, R28, R10, R44 ;  /* 0x0000000a1c2c723c */ /* 0x004fde000000182c */
[----:B------:R-:W-:-:S08]  /*86c50*/  NOP ;  /* 0x0000000000007918 */ /* 0x000fd00000000000 */
[----:B------:R-:W-:Y:S04]  /*86c60*/  STL.64 [R1+0x750], R44 ;  /* 0x0007502c01007387 */ /* 0x000fe80000100a00 */
[----:B------:R-:W-:Y:S04]  /*86c70*/  STL.64 [R1+0x758], R46 ;  /* 0x0007582e01007387 */ /* 0x000fe80000100a00 */
[----:B------:R-:W0:Y:S04]  /*86c80*/  LDSM.16.M88.4 R44, [R4+UR4+0x6c00] ;  /* 0x006c0004042c783b */ /* 0x000e280008000200 */
[----:B0-----:R-:W-:Y:S04]  /*86c90*/  STL.64 [R1+0x1f40], R44 ;  /* 0x001f402c01007387 */ /* 0x001fe80000100a00 */
[----:B------:R-:W-:Y:S04]  /*86ca0*/  STL.64 [R1+0x1f48], R46 ;  /* 0x001f482e01007387 */ /* 0x000fe80000100a00 */
[----:B------:R-:W2:Y:S04]  /*86cb0*/  LDL.LU.64 R8, [R1+0x7f0] ;  /* 0x0007f00001087983 */ /* 0x000ea80000300a00 */
[----:B------:R-:W2:Y:S01]  /*86cc0*/  LDL.LU.64 R10, [R1+0x7f8] ;  /* 0x0007f800010a7983 */ /* 0x000ea20000300a00 */
[----:B------:R-:W-:Y:S01]  /*86cd0*/  F2FP.F16.E4M3.UNPACK_B R12, R6 ;  /* 0x00000006ff0c723e */ /* 0x000fe200020006ff */
[----:B------:R-:W-:Y:S01]  /*86ce0*/  IMAD.MOV.U32 R6, RZ, RZ, R44 ;  /* 0x000000ffff067224 */ /* 0x000fe200078e002c */
[----:B------:R-:W-:Y:S01]  /*86cf0*/  F2FP.F16.E4M3.UNPACK_B R13, R5 ;  /* 0x00000005ff0d723e */ /* 0x000fe200020006ff */
[----:B------:R-:W-:-:S02]  /*86d00*/  IMAD.MOV.U32 R5, RZ, RZ, R45 ;  /* 0x000000ffff057224 */ /* 0x000fc400078e002d */
[----:B------:R-:W0:Y:S04]  /*86d10*/  LDSM.16.M88.4 R44, [R4+UR4+0x6e00] ;  /* 0x006e0004042c783b */ /* 0x000e280008000200 */
[----:B-----5:R-:W-:-:S15]  /*86d20*/  HMMA.16816.F32 R48, R28, R12, R36 ;  /* 0x0000000c1c30723c */ /* 0x020fde0000001824 */
[----:B------:R-:W-:-:S08]  /*86d30*/  NOP ;  /* 0x0000000000007918 */ /* 0x000fd00000000000 */
[----:B------:R1:W-:Y:S04]  /*86d40*/  STL.64 [R1+0x770], R48 ;  /* 0x0007703001007387 */ /* 0x0003e80000100a00 */
[----:B------:R4:W-:Y:S04]  /*86d50*/  STL.64 [R1+0x778], R50 ;  /* 0x0007783201007387 */ /* 0x0009e80000100a00 */
[----:B0-----:R-:W-:Y:S04]  /*86d60*/  STL.64 [R1+0x1f50], R44 ;  /* 0x001f502c01007387 */ /* 0x001fe80000100a00 */
[----:B------:R-:W-:Y:S04]  /*86d70*/  STL.64 [R1+0x1f58], R46 ;  /* 0x001f582e01007387 */ /* 0x000fe80000100a00 */
[----:B-1----:R-:W5:Y:S04]  /*86d80*/  LDL.LU.64 R48, [R1+0x810] ;  /* 0x0008100001307983 */ /* 0x002f680000300a00 */
[----:B----4-:R-:W5:Y:S01]  /*86d90*/  LDL.LU.64 R50, [R1+0x818] ;  /* 0x0008180001327983 */ /* 0x010f620000300a00 */
[----:B------:R-:W-:-:S02]  /*86da0*/  F2FP.F16.E4M3.UNPACK_B R14, R14 ;  /* 0x0000000eff0e723e */ /* 0x000fc400020006ff */
[----:B------:R-:W-:-:S07]  /*86db0*/  F2FP.F16.E4M3.UNPACK_B R15, R15 ;  /* 0x0000000fff0f723e */ /* 0x000fce00020006ff */
[----:B---3--:R-:W-:Y:S01]  /*86dc0*/  HMMA.16816.F32 R40, R28, R14, R40 ;  /* 0x0000000e1c28723c */ /* 0x008fe20000001828 */
[----:B------:R-:W-:Y:S02]  /*86dd0*/  F2FP.F16.E4M3.UNPACK_B R16, R16 ;  /* 0x00000010ff10723e */ /* 0x000fe400020006ff */
[----:B------:R-:W-:-:S15]  /*86de0*/  F2FP.F16.E4M3.UNPACK_B R17, R17 ;  /* 0x00000011ff11723e */ /* 0x000fde00020006ff */
[----:B------:R-:W-:-:S05]  /*86df0*/  NOP ;  /* 0x0000000000007918 */ /* 0x000fca0000000000 */
[----:B------:R-:W-:Y:S04]  /*86e00*/  STL.64 [R1+0x7a0], R40 ;  /* 0x0007a02801007387 */ /* 0x000fe80000100a00 */
[----:B------:R-:W-:Y:S04]  /*86e10*/  STL.64 [R1+0x7a8], R42 ;  /* 0x0007a82a01007387 */ /* 0x000fe80000100a00 */
[----:B------:R-:W0:Y:S01]  /*86e20*/  LDSM.16.M88.4 R40, [R4+UR4+0x7000] ;  /* 0x007000040428783b */ /* 0x000e220008000200 */
[----:B------:R-:W-:-:S03]  /*86e30*/  IMAD.MOV.U32 R36, RZ, RZ, R44 ;  /* 0x000000ffff247224 */ /* 0x000fc600078e002c */
[----:B------:R-:W-:Y:S01]  /*86e40*/  STL.64 [R1+0x6590], R14 ;  /* 0x0065900e01007387 */ /* 0x000fe20000100a00 */
[----:B------:R-:W-:-:S03]  /*86e50*/  IMAD.MOV.U32 R37, RZ, RZ, R45 ;  /* 0x000000ffff257224 */ /* 0x000fc600078e002d */
[----:B------:R-:W-:Y:S04]  /*86e60*/  STL.64 [R1+0x6588], R12 ;  /* 0x0065880c01007387 */ /* 0x000fe80000100a00 */
[----:B0-----:R-:W-:Y:S04]  /*86e70*/  STL.64 [R1+0x1f60], R40 ;  /* 0x001f602801007387 */ /* 0x001fe80000100a00 */
[----:B------:R-:W-:Y:S04]  /*86e80*/  STL.64 [R1+0x1f68], R42 ;  /* 0x001f682a01007387 */ /* 0x000fe80000100a00 */
[----:B------:R-:W3:Y:S04]  /*86e90*/  LDL.LU.64 R44, [R1+0x830] ;  /* 0x00083000012c7983 */ /* 0x000ee80000300a00 */
[----:B------:R-:W3:Y:S01]  /*86ea0*/  LDL.LU.64 R46, [R1+0x838] ;  /* 0x00083800012e7983 */ /* 0x000ee20000300a00 */
[----:B------:R-:W-:-:S02]  /*86eb0*/  IMAD.MOV.U32 R38, RZ, RZ, R40 ;  /* 0x000000ffff267224 */ /* 0x000fc400078e0028 */
[----:B------:R-:W-:Y:S01]  /*86ec0*/  IMAD.MOV.U32 R39, RZ, RZ, R41 ;  /* 0x000000ffff277224 */ /* 0x000fe200078e0029 */
[----:B--2---:R-:W-:-:S15]  /*86ed0*/  HMMA.16816.F32 R8, R28, R16, R8 ;  /* 0x000000101c08723c */ /* 0x004fde0000001808 */
[----:B------:R-:W-:-:S08]  /*86ee0*/  NOP ;  /* 0x0000000000007918 */ /* 0x000fd00000000000 */
[----:B------:R-:W-:Y:S04]  /*86ef0*/  STL.64 [R1+0x7c0], R8 ;  /* 0x0007c00801007387 */ /* 0x000fe80000100a00 */
[----:B------:R-:W-:Y:S04]  /*86f00*/  STL.64 [R1+0x7c8], R10 ;  /* 0x0007c80a01007387 */ /* 0x000fe80000100a00 */
[----:B------:R-:W0:Y:S04]  /*86f10*/  LDSM.16.M88.4 R8, [R4+UR4+0x7200] ;  /* 0x007200040408783b */ /* 0x000e280008000200 */
[----:B0-----:R0:W-:Y:S01]  /*86f20*/  STL.64 [R1+0x1f70], R8 ;  /* 0x001f700801007387 */ /* 0x0011e20000100a00 */
[----:B------:R-:W-:-:S02]  /*86f30*/  IMAD.MOV.U32 R40, RZ, RZ, R8 ;  /* 0x000000ffff287224 */ /* 0x000fc400078e0008 */
[----:B------:R-:W-:Y:S01]  /*86f40*/  IMAD.MOV.U32 R41, RZ, RZ, R9 ;  /* 0x000000ffff297224 */ /* 0x000fe200078e0009 */
[----:B------:R1:W-:Y:S04]  /*86f50*/  STL.64 [R1+0x1f78], R10 ;  /* 0x001f780a01007387 */ /* 0x0003e80000100a00 */
[----:B0-----:R-:W2:Y:S04]  /*86f60*/  LDL.LU.64 R8, [R1+0x850] ;  /* 0x0008500001087983 */ /* 0x001ea80000300a00 */
[----:B-1----:R-:W2:Y:S01]  /*86f70*/  LDL.LU.64 R10, [R1+0x858] ;  /* 0x00085800010a7983 */ /* 0x002ea20000300a00 */
[----:B------:R-:W-:-:S02]  /*86f80*/  F2FP.F16.E4M3.UNPACK_B R18, R18 ;  /* 0x00000012ff12723e */ /* 0x000fc400020006ff */
[----:B------:R-:W-:-:S07]  /*86f90*/  F2FP.F16.E4M3.UNPACK_B R19, R19 ;  /* 0x00000013ff13723e */ /* 0x000fce00020006ff */
[----:B-----5:R-:W-:Y:S06]  /*86fa0*/  HMMA.16816.F32 R12, R28, R18, R48 ;  /* 0x000000121c0c723c */ /* 0x020fec0000001830 */
[----:B------:R-:W-:Y:S04]  /*86fb0*/  STL.64 [R1+0x6580], R18 ;  /* 0x0065801201007387 */ /* 0x000fe80000100a00 */
[----:B------:R-:W-:Y:S04]  /*86fc0*/  STL.64 [R1+0x6578], R16 ;  /* 0x0065781001007387 */ /* 0x000fe80000100a00 */
[----:B------:R-:W-:Y:S09]  /*86fd0*/  LDSM.16.M88.4 R16, [R4+UR4+0x7600] ;  /* 0x007600040410783b */ /* 0x000ff20008000200 */
        /* <DEDUP_REMOVED lines=8> */
[----:B-1----:R-:W4:Y:S01]  /*87060*/  LDL.LU.64 R14, [R1+0x8d8] ;  /* 0x0008d800010e7983 */ /* 0x002f220000300a00 */
[----:B------:R-:W-:-:S02]  /*87070*/  F2FP.F16.E4M3.UNPACK_B R20, R20 ;  /* 0x00000014ff14723e */ /* 0x000fc400020006ff */
[----:B------:R-:W-:-:S07]  /*87080*/  F2FP.F16.E4M3.UNPACK_B R21, R21 ;  /* 0x00000015ff15723e */ /* 0x000fce00020006ff */
[----:B---3--:R-:W-:Y:S01]  /*87090*/  HMMA.16816.F32 R48, R28, R20, R44 ;  /* 0x000000141c30723c */ /* 0x008fe2000000182c */
[----:B------:R-:W-:Y:S02]  /*870a0*/  F2FP.F16.E4M3.UNPACK_B R22, R22 ;  /* 0x00000016ff16723e */ /* 0x000fe400020006ff */
[----:B------:R-:W-:-:S04]  /*870b0*/  F2FP.F16.E4M3.UNPACK_B R23, R23 ;  /* 0x00000017ff17723e */ /* 0x000fc800020006ff */
[----:B------:R-:W-:Y:S02]  /*870c0*/  IMAD.MOV.U32 R44, RZ, RZ, R16 ;  /* 0x000000ffff2c7224 */ /* 0x000fe400078e0010 */
[----:B------:R-:W-:-:S14]  /*870d0*/  IMAD.MOV.U32 R45, RZ, RZ, R17 ;  /* 0x000000ffff2d7224 */ /* 0x000fdc00078e0011 */
[----:B------:R-:W-:Y:S04]  /*870e0*/  STL.64 [R1+0x810], R48 ;  /* 0x0008103001007387 */ /* 0x000fe80000100a00 */
[----:B------:R-:W-:Y:S04]  /*870f0*/  STL.64 [R1+0x818], R50 ;  /* 0x0008183201007387 */ /* 0x000fe80000100a00 */
[----:B------:R-:W-:Y:S04]  /*87100*/  STL.64 [R1+0x1f90], R16 ;  /* 0x001f901001007387 */ /* 0x000fe80000100a00 */
[----:B------:R2:W-:Y:S02]  /*87110*/  STL.64 [R1+0x1f98], R18 ;  /* 0x001f981201007387 */ /* 0x0005e40000100a00 */
[----:B--2---:R-:W-:Y:S02]  /*87120*/  HMMA.16816.F32 R16, R28, R22, R8 ;  /* 0x000000161c10723c */ /* 0x004fe40000001808 */
[----:B------:R-:W2:Y:S04]  /*87130*/  LDL.LU.64 R8, [R1+0x890] ;  /* 0x0008900001087983 */ /* 0x000ea80000300a00 */
[----:B------:R-:W2:-:S15]  /*87140*/  LDL.LU.64 R10, [R1+0x898] ;  /* 0x00089800010a7983 */ /* 0x000e9e0000300a00 */
[----:B------:R-:W-:-:S02]  /*87150*/  NOP ;  /* 0x0000000000007918 */ /* 0x000fc40000000000 */
[----:B------:R-:W-:Y:S04]  /*87160*/  STL.64 [R1+0x840], R16 ;  /* 0x0008401001007387 */ /* 0x000fe80000100a00 */
[----:B------:R-:W-:Y:S04]  /*87170*/  STL.64 [R1+0x848], R18 ;  /* 0x0008481201007387 */ /* 0x000fe80000100a00 */
[----:B------:R-:W0:Y:S01]  /*87180*/  LDSM.16.M88.4 R16, [R4+UR4+0x7800] ;  /* 0x007800040410783b */ /* 0x000e220008000200 */
[----:B------:R-:W-:Y:S02]  /*87190*/  F2FP.F16.E4M3.UNPACK_B R24, R24 ;  /* 0x00000018ff18723e */ /* 0x000fe400020006ff */
[----:B------:R-:W-:Y:S01]  /*871a0*/  F2FP.F16.E4M3.UNPACK_B R25, R7 ;  /* 0x00000007ff19723e */ /* 0x000fe200020006ff */
[----:B------:R-:W-:Y:S04]  /*871b0*/  STL.64 [R1+0x65a0], R22 ;  /* 0x0065a01601007387 */ /* 0x000fe80000100a00 */
[----:B------:R-:W-:Y:S01]  /*871c0*/  STL.64 [R1+0x6598], R20 ;  /* 0x0065981401007387 */ /* 0x000fe20000100a00 */
[----:B------:R-:W-:-:S02]  /*871d0*/  F2FP.F16.E4M3.UNPACK_B R26, R26 ;  /* 0x0000001aff1a723e */ /* 0x000fc400020006ff */
[----:B------:R-:W-:Y:S01]  /*871e0*/  F2FP.F16.E4M3.UNPACK_B R27, R27 ;  /* 0x0000001bff1b723e */ /* 0x000fe200020006ff */
[----:B------:R-:W-:Y:S04]  /*871f0*/  LDSM.16.M88.4 R20, [R4+UR4+0x7e00] ;  /* 0x007e00040414783b */ /* 0x000fe80008000200 */
[----:B0-----:R-:W-:Y:S01]  /*87200*/  STL.64 [R1+0x1fa0], R16 ;  /* 0x001fa01001007387 */ /* 0x001fe20000100a00 */
[----:B------:R-:W-:Y:S02]  /*87210*/  IMAD.MOV.U32 R46, RZ, RZ, R16 ;  /* 0x000000ffff2e7224 */ /* 0x000fe400078e0010 */
[----:B------:R-:W-:Y:S01]  /*87220*/  IMAD.MOV.U32 R7, RZ, RZ, R17 ;  /* 0x000000ffff077224 */ /* 0x000fe200078e0011 */
[----:B------:R4:W-:Y:S02]  /*87230*/  STL.64 [R1+0x1fa8], R18 ;  /* 0x001fa81201007387 */ /* 0x0009e40000100a00 */
[----:B----4-:R-:W-:Y:S02]  /*87240*/  HMMA.16816.F32 R16, R28, R24, R12 ;  /* 0x000000181c10723c */ /* 0x010fe4000000180c */
[----:B------:R-:W0:-:S15]  /*87250*/  LDSM.16.M88.4 R12, [R4+UR4+0x7a00] ;  /* 0x007a0004040c783b */ /* 0x000e1e0008000200 */
[----:B------:R-:W-:-:S06]  /*87260*/  NOP ;  /* 0x0000000000007918 */ /* 0x000fcc0000000000 */
[----:B------:R-:W-:Y:S04]  /*87270*/  STL.64 [R1+0x860], R16 ;  /* 0x0008601001007387 */ /* 0x000fe80000100a00 */
[----:B------:R-:W-:Y:S04]  /*87280*/  STL.64 [R1+0x868], R18 ;  /* 0x0008681201007387 */ /* 0x000fe80000100a00 */
[----:B0-----:R-:W-:Y:S01]  /*87290*/  STL.64 [R1+0x1fb0], R12 ;  /* 0x001fb00c01007387 */ /* 0x001fe20000100a00 */
[----:B------:R-:W-:Y:S02]  /*872a0*/  IMAD.MOV.U32 R48, RZ, RZ, R12 ;  /* 0x000000ffff307224 */ /* 0x000fe400078e000c */
[----:B------:R-:W-:Y:S01]  /*872b0*/  IMAD.MOV.U32 R49, RZ, RZ, R13 ;  /* 0x000000ffff317224 */ /* 0x000fe200078e000d */
[----:B------:R-:W-:Y:S04]  /*872c0*/  STL.64 [R1+0x1fb8], R14 ;  /* 0x001fb80e01007387 */ /* 0x000fe80000100a00 */
[----:B------:R-:W0:Y:S04]  /*872d0*/  LDSM.16.M88.4 R12, [R4+UR4+0x7c00] ;  /* 0x007c0004040c783b */ /* 0x000e280008000200 */
[----:B0-----:R-:W-:Y:S01]  /*872e0*/  STL.64 [R1+0x1fc0], R12 ;  /* 0x001fc00c01007387 */ /* 0x001fe20000100a00 */
[----:B------:R-:W-:-:S02]  /*872f0*/  IMAD.MOV.U32 R19, RZ, RZ, R12 ;  /* 0x000000ffff137224 */ /* 0x000fc400078e000c */
[----:B------:R-:W-:Y:S01]  /*87300*/  IMAD.MOV.U32 R18, RZ, RZ, R13 ;  /* 0x000000ffff127224 */ /* 0x000fe200078e000d */
[----:B------:R2:W-:Y:S02]  /*87310*/  STL.64 [R1+0x1fc8], R14 ;  /* 0x001fc80e01007387 */ /* 0x0005e40000100a00 */
[----:B--2---:R-:W-:Y:S02]  /*87320*/  HMMA.16816.F32 R12, R28, R26, R8 ;  /* 0x0000001a1c0c723c */ /* 0x004fe40000001808 */
[----:B------:R-:W2:Y:S04]  /*87330*/  LDL.LU.64 R8, [R1+0x8b0] ;  /* 0x0008b00001087983 */ /* 0x000ea80000300a00 */
[----:B------:R-:W2:-:S15]  /*87340*/  LDL.LU.64 R10, [R1+0x8b8] ;  /* 0x0008b800010a7983 */ /* 0x000e9e0000300a00 */
[----:B------:R-:W-:-:S02]  /*87350*/  NOP ;  /* 0x0000000000007918 */ /* 0x000fc40000000000 */
[----:B------:R0:W-:Y:S04]  /*87360*/  STL.64 [R1+0x890], R12 ;  /* 0x0008900c01007387 */ /* 0x0001e80000100a00 */
[----:B------:R1:W-:Y:S04]  /*87370*/  STL.64 [R1+0x898], R14 ;  /* 0x0008980e01007387 */ /* 0x0003e80000100a00 */
[----:B------:R-:W-:Y:S04]  /*87380*/  STL.64 [R1+0x65c0], R26 ;  /* 0x0065c01a01007387 */ /* 0x000fe80000100a00 */
[----:B------:R3:W-:Y:S04]  /*87390*/  STL.64 [R1+0x65b8], R24 ;  /* 0x0065b81801007387 */ /* 0x0007e80000100a00 */
[----:B0-----:R-:W4:Y:S04]  /*873a0*/  LDL.LU.64 R12, [R1+0x8e0] ;  /* 0x0008e000010c7983 */ /* 0x001f280000300a00 */
[----:B-1----:R-:W4:Y:S04]  /*873b0*/  LDL.LU.64 R14, [R1+0x8e8] ;  /* 0x0008e800010e7983 */ /* 0x002f280000300a00 */
[----:B------:R-:W-:Y:S04]  /*873c0*/  STL.64 [R1+0x1fd0], R20 ;  /* 0x001fd01401007387 */ /* 0x000fe80000100a00 */
[----:B------:R2:W-:Y:S04]  /*873d0*/  STL.64 [R1+0x1fd8], R22 ;  /* 0x001fd81601007387 */ /* 0x0005e80000100a00 */
[----:B---3--:R-:W3:Y:S04]  /*873e0*/  LDL.LU.64 R24, [R1+0x900] ;  /* 0x0009000001187983 */ /* 0x008ee80000300a00 */
[----:B------:R-:W3:Y:S01]  /*873f0*/  LDL.LU.64 R26, [R1+0x908] ;  /* 0x00090800011a7983 */ /* 0x000ee20000300a00 */
[----:B------:R-:W-:-:S02]  /*87400*/  F2FP.F16.E4M3.UNPACK_B R32, R32 ;  /* 0x00000020ff20723e */ /* 0x000fc400020006ff */
[----:B------:R-:W-:Y:S01]  /*87410*/  F2FP.F16.E4M3.UNPACK_B R33, R33 ;  /* 0x00000021ff21723e */ /* 0x000fe200020006ff */
[----:B------:R-:W5:Y:S01]  /*87420*/  LDL.LU R58, [R1+0x1ff4] ;  /* 0x001ff400013a7983 */ /* 0x000f620000300800 */
[----:B------:R-:W-:-:S03]  /*87430*/  F2FP.F16.E4M3.UNPACK_B R35, R5 ;  /* 0x00000005ff23723e */ /* 0x000fc600020006ff */
[----:B------:R-:W5:Y:S01]  /*87440*/  LDL.LU R4, [R1+0x1ff0] ;  /* 0x001ff00001047983 */ /* 0x000f620000300800 */
[----:B------:R-:W-:Y:S01]  /*87450*/  F2FP.F16.E4M3.UNPACK_B R34, R6 ;  /* 0x00000006ff22723e */ /* 0x000fe200020006ff */
[----:B------:R-:W-:Y:S02]  /*87460*/  IMAD.MOV.U32 R17, RZ, RZ, R20 ;  /* 0x000000ffff117224 */ /* 0x000fe400078e0014 */
[----:B------:R-:W5:Y:S01]  /*87470*/  LDL.LU R59, [R1+0x1ffc] ;  /* 0x001ffc00013b7983 */ /* 0x000f620000300800 */
[----:B------:R-:W-:-:S03]  /*87480*/  IMAD.MOV.U32 R16, RZ, RZ, R21 ;  /* 0x000000ffff107224 */ /* 0x000fc600078e0015 */
[----:B------:R-:W5:Y:S04]  /*87490*/  LDL.LU R5, [R1+0x1ff8] ;  /* 0x001ff80001057983 */ /* 0x000f680000300800 */
[----:B------:R-:W5:Y:S04]  /*874a0*/  LDL.LU R6, [R1+0x2004] ;  /* 0x0020040001067983 */ /* 0x000f680000300800 */
[----:B------:R-:W5:Y:S01]  /*874b0*/  LDL.LU R47, [R1+0x2000] ;  /* 0x00200000012f7983 */ /* 0x000f620000300800 */
[----:B--2---:R-:W-:Y:S03]  /*874c0*/  HMMA.16816.F32 R20, R28, R32, R8 ;  /* 0x000000201c14723c */ /* 0x004fe60000001808 */
[----:B------:R-:W2:Y:S04]  /*874d0*/  LDL.LU.64 R8, [R1+0x920] ;  /* 0x0009200001087983 */ /* 0x000ea80000300a00 */
[----:B------:R-:W2:Y:S01]  /*874e0*/  LDL.LU.64 R10, [R1+0x928] ;  /* 0x00092800010a7983 */ /* 0x000ea20000300a00 */
[----:B------:R-:W-:-:S02]  /*874f0*/  F2FP.F16.E4M3.UNPACK_B R36, R36 ;  /* 0x00000024ff24723e */ /* 0x000fc400020006ff */
[----:B------:R-:W-:Y:S01]  /*87500*/  F2FP.F16.E4M3.UNPACK_B R37, R37 ;  /* 0x00000025ff25723e */ /* 0x000fe200020006ff */
[----:B----4-:R-:W-:-:S12]  /*87510*/  HMMA.16816.F32 R12, R28, R34, R12 ;  /* 0x000000221c0c723c */ /* 0x010fd8000000180c */
[----:B------:R0:W-:Y:S04]  /*87520*/  STL.64 [R1+0x8b0], R20 ;  /* 0x0008b01401007387 */ /* 0x0001e80000100a00 */
[----:B------:R1:W-:Y:S04]  /*87530*/  STL.64 [R1+0x8b8], R22 ;  /* 0x0008b81601007387 */ /* 0x0003e80000100a00 */
[----:B0-----:R-:W4:Y:S04]  /*87540*/  LDL.LU.64 R20, [R1+0x940] ;  /* 0x0009400001147983 */ /* 0x001f280000300a00 */
[----:B-1----:R-:W4:Y:S04]  /*87550*/  LDL.LU.64 R22, [R1+0x948] ;  /* 0x0009480001167983 */ /* 0x002f280000300a00 */
[----:B------:R0:W-:Y:S04]  /*87560*/  STL.64 [R1+0x8e0], R12 ;  /* 0x0008e00c01007387 */ /* 0x0001e80000100a00 */
[----:B------:R1:W-:Y:S01]  /*87570*/  STL.64 [R1+0x8e8], R14 ;  /* 0x0008e80e01007387 */ /* 0x0003e20000100a00 */
[----:B---3--:R-:W-:Y:S03]  /*87580*/  HMMA.16816.F32 R24, R28, R36, R24 ;  /* 0x000000241c18723c */ /* 0x008fe60000001818 */
[----:B0-----:R-:W3:Y:S04]  /*87590*/  LDL.LU.64 R12, [R1+0x970] ;  /* 0x00097000010c7983 */ /* 0x001ee80000300a00 */
[----:B-1----:R-:W3:Y:S01]  /*875a0*/  LDL.LU.64 R14, [R1+0x978] ;  /* 0x00097800010e7983 */ /* 0x002ee20000300a00 */
[----:B------:R-:W-:-:S02]  /*875b0*/  F2FP.F16.E4M3.UNPACK_B R38, R38 ;  /* 0x00000026ff26723e */ /* 0x000fc400020006ff */
[----:B------:R-:W-:Y:S01]  /*875c0*/  F2FP.F16.E4M3.UNPACK_B R39, R39 ;  /* 0x00000027ff27723e */ /* 0x000fe200020006ff */
[----:B------:R-:W5:Y:S04]  /*875d0*/  LDL.LU R50, [R1+0x200c] ;  /* 0x00200c0001327983 */ /* 0x000f680000300800 */
[----:B------:R-:W5:Y:S04]  /*875e0*/  LDL.LU R51, [R1+0x2008] ;  /* 0x0020080001337983 */ /* 0x000f680000300800 */
[----:B------:R-:W-:Y:S04]  /*875f0*/  STL.64 [R1+0x65f0], R34 ;  /* 0x0065f02201007387 */ /* 0x000fe80000100a00 */
[----:B------:R-:W-:Y:S04]  /*87600*/  STL.64 [R1+0x65e8], R32 ;  /* 0x0065e82001007387 */ /* 0x000fe80000100a00 */
[----:B------:R-:W-:Y:S04]  /*87610*/  STL.64 [R1+0x900], R24 ;  /* 0x0009001801007387 */ /* 0x000fe80000100a00 */
[----:B------:R2:W-:Y:S02]  /*87620*/  STL.64 [R1+0x908], R26 ;  /* 0x0009081a01007387 */ /* 0x0005e40000100a00 */
[----:B--2---:R-:W-:Y:S02]  /*87630*/  HMMA.16816.F32 R24, R28, R38, R8 ;  /* 0x000000261c18723c */ /* 0x004fe40000001808 */
[----:B------:R-:W2:Y:S04]  /*87640*/  LDL.LU.64 R8, [R1+0x990] ;  /* 0x0009900001087983 */ /* 0x000ea80000300a00 */
[----:B------:R-:W2:Y:S01]  /*87650*/  LDL.LU.64 R10, [R1+0x998] ;  /* 0x00099800010a7983 */ /* 0x000ea20000300a00 */
[----:B------:R-:W-:-:S02]  /*87660*/  F2FP.F16.E4M3.UNPACK_B R40, R40 ;  /* 0x00000028ff28723e */ /* 0x000fc400020006ff */
[----:B------:R-:W-:Y:S02]  /*87670*/  F2FP.F16.E4M3.UNPACK_B R41, R41 ;  /* 0x00000029ff29723e */ /* 0x000fe400020006ff */
[----:B------:R-:W-:Y:S02]  /*87680*/  F2FP.F16.E4M3.UNPACK_B R42, R42 ;  /* 0x0000002aff2a723e */ /* 0x000fe400020006ff */
[----:B------:R-:W-:Y:S02]  /*87690*/  F2FP.F16.E4M3.UNPACK_B R43, R43 ;  /* 0x0000002bff2b723e */ /* 0x000fe400020006ff */
[----:B------:R-:W-:-:S08]  /*876a0*/  F2FP.F16.E4M3.UNPACK_B R44, R44 ;  /* 0x0000002cff2c723e */ /* 0x000fd000020006ff */
[----:B------:R-:W-:Y:S04]  /*876b0*/  STL.64 [R1+0x930], R24 ;  /* 0x0009301801007387 */ /* 0x000fe80000100a00 */
[----:B------:R-:W-:Y:S01]  /*876c0*/  STL.64 [R1+0x938], R26 ;  /* 0x0009381a01007387 */ /* 0x000fe20000100a00 */
[C---:B----4-:R-:W-:Y:S03]  /*876d0*/  HMMA.16816.F32 R20, R28.reuse, R40, R20 ;  /* 0x000000281c14723c */ /* 0x050fe60000001814 */
[----:B------:R-:W-:Y:S03]  /*876e0*/  STL.64 [R1+0x6600], R38 ;  /* 0x0066002601007387 */ /* 0x000fe60000100a00 */
[----:B---3--:R-:W-:Y:S01]  /*876f0*/  HMMA.16816.F32 R12, R28, R42, R12 ;  /* 0x0000002a1c0c723c */ /* 0x008fe2000000180c */
[----:B------:R-:W-:-:S15]  /*87700*/  STL.64 [R1+0x65f8], R36 ;  /* 0x0065f82401007387 */ /* 0x000fde0000100a00 */
[----:B------:R-:W-:-:S01]  /*87710*/  NOP ;  /* 0x0000000000007918 */ /* 0x000fc20000000000 */
[----:B------:R0:W-:Y:S01]  /*87720*/  STL.64 [R1+0x950], R20 ;  /* 0x0009501401007387 */ /* 0x0001e20000100a00 */
[----:B------:R-:W-:-:S03]  /*87730*/  F2FP.F16.E4M3.UNPACK_B R45, R45 ;  /* 0x0000002dff2d723e */ /* 0x000fc600020006ff */
[----:B------:R1:W-:Y:S04]  /*87740*/  STL.64 [R1+0x958], R22 ;  /* 0x0009581601007387 */ /* 0x0003e80000100a00 */
[----:B0-----:R-:W3:Y:S04]  /*87750*/  LDL.LU.64 R20, [R1+0x9c0] ;  /* 0x0009c00001147983 */ /* 0x001ee80000300a00 */
[----:B-1----:R-:W3:Y:S04]  /*87760*/  LDL.LU.64 R22, [R1+0x9c8] ;  /* 0x0009c80001167983 */ /* 0x002ee80000300a00 */
[----:B------:R0:W-:Y:S04]  /*87770*/  STL.64 [R1+0x980], R12 ;  /* 0x0009800c01007387 */ /* 0x0001e80000100a00 */
[----:B------:R1:W-:Y:S04]  /*87780*/  STL.64 [R1+0x988], R14 ;  /* 0x0009880e01007387 */ /* 0x0003e80000100a00 */
[----:B------:R-:W-:Y:S04]  /*87790*/  STL.64 [R1+0x6610], R42 ;  /* 0x0066102a01007387 */ /* 0x000fe80000100a00 */
[----:B------:R-:W-:Y:S04]  /*877a0*/  STL.64 [R1+0x6608], R40 ;  /* 0x0066082801007387 */ /* 0x000fe80000100a00 */
[----:B0-----:R-:W4:Y:S04]  /*877b0*/  LDL.LU.64 R12, [R1+0x1210] ;  /* 0x00121000010c7983 */ /* 0x001f280000300a00 */
[----:B-1----:R-:W4:Y:S01]  /*877c0*/  LDL.LU.64 R14, [R1+0x1218] ;  /* 0x00121800010e7983 */ /* 0x002f220000300a00 */
[----:B--2---:R-:W-:Y:S03]  /*877d0*/  HMMA.16816.F32 R24, R28, R44, R8 ;  /* 0x0000002c1c18723c */ /* 0x004fe60000001808 */
[----:B------:R-:W2:Y:S04]  /*877e0*/  LDL.LU.64 R8, [R1+0x1200] ;  /* 0x0012000001087983 */ /* 0x000ea80000300a00 */
[----:B------:R-:W2:Y:S01]  /*877f0*/  LDL.LU.64 R10, [R1+0x1208] ;  /* 0x00120800010a7983 */ /* 0x000ea20000300a00 */
[----:B-----5:R-:W-:Y:S01]  /*87800*/  IMAD R6, R47, 0x100, R6 ;  /* 0x000001002f067824 */ /* 0x020fe200078e0206 */
[----:B------:R-:W-:-:S02]  /*87810*/  F2FP.F16.E4M3.UNPACK_B R46, R46 ;  /* 0x0000002eff2e723e */ /* 0x000fc400020006ff */
[----:B------:R-:W-:Y:S02]  /*87820*/  F2FP.F16.E4M3.UNPACK_B R47, R7 ;  /* 0x00000007ff2f723e */ /* 0x000fe400020006ff */
[----:B------:R-:W-:Y:S02]  /*87830*/  F2FP.F16.E4M3.UNPACK_B R48, R48 ;  /* 0x00000030ff30723e */ /* 0x000fe400020006ff */
[----:B------:R-:W-:Y:S01]  /*87840*/  F2FP.F16.E4M3.UNPACK_B R49, R49 ;  /* 0x00000031ff31723e */ /* 0x000fe200020006ff */
[----:B------:R-:W-:Y:S01]  /*87850*/  IMAD R7, R51, 0x100, R50 ;  /* 0x0000010033077824 */ /* 0x000fe200078e0232 */
[----:B------:R-:W-:Y:S02]  /*87860*/  F2FP.F16.E4M3.UNPACK_B R50, R19 ;  /* 0x00000013ff32723e */ /* 0x000fe400020006ff */
[----:B------:R-:W-:-:S04]  /*87870*/  F2FP.F16.E4M3.UNPACK_B R51, R18 ;  /* 0x00000012ff33723e */ /* 0x000fc800020006ff */
[----:B------:R0:W-:Y:S04]  /*87880*/  STL.64 [R1+0x9a0], R24 ;  /* 0x0009a01801007387 */ /* 0x0001e80000100a00 */
[----:B------:R-:W-:Y:S04]  /*87890*/  STL.64 [R1+0x9a8], R26 ;  /* 0x0009a81a01007387 */ /* 0x000fe80000100a00 */
[----:B------:R-:W-:Y:S01]  /*878a0*/  STL.64 [R1+0x6620], R46 ;  /* 0x0066202e01007387 */ /* 0x000fe20000100a00 */
[----:B0-----:R-:W-:-:S03]  /*878b0*/  F2FP.F16.E4M3.UNPACK_B R24, R17 ;  /* 0x00000011ff18723e */ /* 0x001fc600020006ff */
[----:B------:R-:W-:Y:S01]  /*878c0*/  STL.64 [R1+0x6618], R44 ;  /* 0x0066182c01007387 */ /* 0x000fe20000100a00 */
[----:B------:R-:W-:Y:S01]  /*878d0*/  F2FP.F16.E4M3.UNPACK_B R25, R16 ;  /* 0x00000010ff19723e */ /* 0x000fe200020006ff */
[C---:B---3--:R-:W-:Y:S06]  /*878e0*/  HMMA.16816.F32 R20, R28.reuse, R46, R20 ;  /* 0x0000002e1c14723c */ /* 0x048fec0000001814 */
[----:B----4-:R-:W-:-:S15]  /*878f0*/  HMMA.16816.F32 R12, R28, R48, R12 ;  /* 0x000000301c0c723c */ /* 0x010fde000000180c */
[----:B------:R-:W-:-:S02]  /*87900*/  NOP ;  /* 0x0000000000007918 */ /* 0x000fc40000000000 */
[----:B------:R-:W-:Y:S04]  /*87910*/  STL.64 [R1+0x9e0], R20 ;  /* 0x0009e01401007387 */ /* 0x000fe80000100a00 */
[----:B------:R-:W-:Y:S04]  /*87920*/  STL.64 [R1+0x9e8], R22 ;  /* 0x0009e81601007387 */ /* 0x000fe80000100a00 */
[----:B------:R-:W-:Y:S04]  /*87930*/  STL [R1+0x130], R24 ;  /* 0x0001301801007387 */ /* 0x000fe80000100800 */
[----:B------:R-:W-:Y:S04]  /*87940*/  STL.64 [R1+0x1230], R12 ;  /* 0x0012300c01007387 */ /* 0x000fe80000100a00 */
[----:B------:R-:W-:Y:S04]  /*87950*/  STL.64 [R1+0x1238], R14 ;  /* 0x0012380e01007387 */ /* 0x000fe80000100a00 */
[----:B------:R-:W-:Y:S04]  /*87960*/  STL [R1+0x134], R25 ;  /* 0x0001341901007387 */ /* 0x000fe80000100800 */
[----:B------:R-:W3:Y:S01]  /*87970*/  LDL R52, [R1+0xc0] ;  /* 0x0000c00001347983 */ /* 0x000ee20000100800 */
[----:B--2---:R-:W-:-:S15]  /*87980*/  HMMA.16816.F32 R8, R28, R50, R8 ;  /* 0x000000321c08723c */ /* 0x004fde0000001808 */
[----:B------:R-:W-:-:S08]  /*87990*/  NOP ;  /* 0x0000000000007918 */ /* 0x000fd00000000000 */
[----:B------:R0:W-:Y:S04]  /*879a0*/  STL.64 [R1+0x1220], R8 ;  /* 0x0012200801007387 */ /* 0x0001e80000100a00 */
[----:B------:R1:W-:Y:S04]  /*879b0*/  STL.64 [R1+0x1228], R10 ;  /* 0x0012280a01007387 */ /* 0x0003e80000100a00 */
[----:B------:R-:W3:Y:S04]  /*879c0*/  LDL R53, [R1+0xc4] ;  /* 0x0000c40001357983 */ /* 0x000ee80000100800 */
[----:B0-----:R-:W2:Y:S04]  /*879d0*/  LDL.64 R8, [R1+0xd0] ;  /* 0x0000d00001087983 */ /* 0x001ea80000100a00 */
[----:B-1----:R-:W4:Y:S04]  /*879e0*/  LDL R10, [R1+0xc8] ;  /* 0x0000c800010a7983 */ /* 0x002f280000100800 */
[----:B------:R-:W4:Y:S04]  /*879f0*/  LDL R11, [R1+0xcc] ;  /* 0x0000cc00010b7983 */ /* 0x000f280000100800 */
[----:B----4-:R-:W-:Y:S04]  /*87a00*/  STL.64 [R1+0x6698], R10 ;  /* 0x0066980a01007387 */ /* 0x010fe80000100a00 */
[----:B--2---:R-:W-:Y:S04]  /*87a10*/  STL.64 [R1+0x6690], R8 ;  /* 0x0066900801007387 */ /* 0x004fe80000100a00 */
[----:B------:R-:W2:Y:S04]  /*87a20*/  LDL R34, [R1+0xd8] ;  /* 0x0000d80001227983 */ /* 0x000ea80000100800 */
[----:B------:R-:W2:Y:S04]  /*87a30*/  LDL R35, [R1+0xdc] ;  /* 0x0000dc0001237983 */ /* 0x000ea80000100800 */
[----:B------:R-:W4:Y:S04]  /*87a40*/  LDL R32, [R1+0xe0] ;  /* 0x0000e00001207983 */ /* 0x000f280000100800 */
[----:B------:R-:W4:Y:S04]  /*87a50*/  LDL R33, [R1+0xe4] ;  /* 0x0000e40001217983 */ /* 0x000f280000100800 */
[----:B------:R-:W5:Y:S04]  /*87a60*/  LDL R22, [R1+0x118] ;  /* 0x0001180001167983 */ /* 0x000f680000100800 */
[----:B------:R-:W5:Y:S04]  /*87a70*/  LDL R23, [R1+0x11c] ;  /* 0x00011c0001177983 */ /* 0x000f680000100800 */
[----:B------:R-:W3:Y:S04]  /*87a80*/  LDL.LU.64 R40, [R1+0x1190] ;  /* 0x0011900001287983 */ /* 0x000ee80000300a00 */
[----:B------:R-:W3:Y:S04]  /*87a90*/  LDL.LU.64 R42, [R1+0x1198] ;  /* 0x00119800012a7983 */ /* 0x000ee80000300a00 */
[----:B------:R-:W5:Y:S04]  /*87aa0*/  LDL R20, [R1+0x120] ;  /* 0x0001200001147983 */ /* 0x000f680000100800 */
[----:B------:R-:W5:Y:S04]  /*87ab0*/  LDL R21, [R1+0x124] ;  /* 0x0001240001157983 */ /* 0x000f680000100800 */
[----:B------:R-:W5:Y:S04]  /*87ac0*/  LDL.LU.64 R36, [R1+0x1180] ;  /* 0x0011800001247983 */ /* 0x000f680000300a00 */
[----:B------:R-:W5:Y:S04]  /*87ad0*/  LDL.LU.64 R38, [R1+0x1188] ;  /* 0x0011880001267983 */ /* 0x000f680000300a00 */
[----:B--2---:R-:W-:Y:S04]  /*87ae0*/  STL.64 [R1+0x66a8], R34 ;  /* 0x0066a82201007387 */ /* 0x004fe80000100a00 */
[----:B----4-:R-:W-:Y:S04]  /*87af0*/  STL.64 [R1+0x66a0], R32 ;  /* 0x0066a02001007387 */ /* 0x010fe80000100a00 */
[----:B------:R-:W2:Y:S04]  /*87b00*/  LDL R14, [R1+0xe8] ;  /* 0x0000e800010e7983 */ /* 0x000ea80000100800 */
[----:B------:R-:W2:Y:S04]  /*87b10*/  LDL R15, [R1+0xec] ;  /* 0x0000ec00010f7983 */ /* 0x000ea80000100800 */
[----:B------:R-:W4:Y:S04]  /*87b20*/  LDL R12, [R1+0xf0] ;  /* 0x0000f000010c7983 */ /* 0x000f280000100800 */
[----:B------:R-:W4:Y:S01]  /*87b30*/  LDL R13, [R1+0xf4] ;  /* 0x0000f400010d7983 */ /* 0x000f220000100800 */
[----:B---3--:R-:W-:Y:S03]  /*87b40*/  HMMA.16816.F32 R28, R28, R24, R40 ;  /* 0x000000181c1c723c */ /* 0x008fe60000001828 */
[----:B--2---:R-:W-:Y:S04]  /*87b50*/  STL.64 [R1+0x66b8], R14 ;  /* 0x0066b80e01007387 */ /* 0x004fe80000100a00 */
[----:B----4-:R0:W-:Y:S04]  /*87b60*/  STL.64 [R1+0x66b0], R12 ;  /* 0x0066b00c01007387 */ /* 0x0101e80000100a00 */
[----:B------:R-:W2:Y:S04]  /*87b70*/  LDL R54, [R1+0xb8] ;  /* 0x0000b80001367983 */ /* 0x000ea80000100800 */
[----:B------:R-:W2:Y:S04]  /*87b80*/  LDL R55, [R1+0xbc] ;  /* 0x0000bc0001377983 */ /* 0x000ea80000100800 */
[----:B0-----:R-:W5:Y:S04]  /*87b90*/  LDL.LU.64 R12, [R1+0x1170] ;  /* 0x00117000010c7983 */ /* 0x001f680000300a00 */
[----:B------:R-:W5:Y:S01]  /*87ba0*/  LDL.LU.64 R14, [R1+0x1178] ;  /* 0x00117800010e7983 */ /* 0x000f620000300a00 */
[----:B------:R-:W-:-:S02]  /*87bb0*/  IMAD R4, R4, 0x100, R58 ;  /* 0x0000010004047824 */ /* 0x000fc400078e023a */
[----:B------:R-:W-:Y:S01]  /*87bc0*/  IMAD R5, R5, 0x100, R59 ;  /* 0x0000010005057824 */ /* 0x000fe200078e023b */
[----:B------:R-:W-:Y:S02]  /*87bd0*/  F2FP.F16.E4M3.UNPACK_B R6, R6 ;  /* 0x00000006ff06723e */ /* 0x000fe400020006ff */
[----:B------:R-:W-:Y:S02]  /*87be0*/  F2FP.F16.E4M3.UNPACK_B R4, R4 ;  /* 0x00000004ff04723e */ /* 0x000fe400020006ff */
[----:B------:R-:W-:Y:S02]  /*87bf0*/  F2FP.F16.E4M3.UNPACK_B R5, R5 ;  /* 0x00000005ff05723e */ /* 0x000fe400020006ff */
[----:B------:R-:W-:Y:S01]  /*87c00*/  F2FP.F16.E4M3.UNPACK_B R7, R7 ;  /* 0x00000007ff07723e */ /* 0x000fe200020006ff */
[----:B------:R-:W-:Y:S02]  /*87c10*/  IMAD.MOV.U32 R59, RZ, RZ, R0 ;  /* 0x000000ffff3b7224 */ /* 0x000fe400078e0000 */
[----:B------:R-:W-:Y:S01]  /*87c20*/  IMAD.MOV.U32 R0, RZ, RZ, R25 ;  /* 0x000000ffff007224 */ /* 0x000fe200078e0019 */
[----:B--2---:R-:W-:Y:S04]  /*87c30*/  STL.64 [R1+0x66c8], R54 ;  /* 0x0066c83601007387 */ /* 0x004fe80000100a00 */
[----:B------:R-:W-:Y:S04]  /*87c40*/  STL.64 [R1+0x66c0], R52 ;  /* 0x0066c03401007387 */ /* 0x000fe80000100a00 */
[----:B------:R-:W2:Y:S04]  /*87c50*/  LDL R18, [R1+0x100] ;  /* 0x0001000001127983 */ /* 0x000ea80000100800 */
[----:B------:R-:W2:Y:S04]  /*87c60*/  LDL R19, [R1+0x104] ;  /* 0x0001040001137983 */ /* 0x000ea80000100800 */
[----:B------:R-:W3:Y:S04]  /*87c70*/  LDL R26, [R1+0x110] ;  /* 0x00011000011a7983 */ /* 0x000ee80000100800 */
[----:B------:R-:W3:Y:S04]  /*87c80*/  LDL R27, [R1+0x114] ;  /* 0x00011400011b7983 */ /* 0x000ee80000100800 */
[----:B------:R-:W4:Y:S04]  /*87c90*/  LDL R16, [R1+0x108] ;  /* 0x0001080001107983 */ /* 0x000f280000100800 */
[----:B------:R-:W4:Y:S04]  /*87ca0*/  LDL R17, [R1+0x10c] ;  /* 0x00010c0001117983 */ /* 0x000f280000100800 */
[----:B------:R-:W2:Y:S04]  /*87cb0*/  LDL R10, [R1+0xf8] ;  /* 0x0000f800010a7983 */ /* 0x000ea80000100800 */
[----:B------:R-:W2:Y:S04]  /*87cc0*/  LDL R11, [R1+0xfc] ;  /* 0x0000fc00010b7983 */ /* 0x000ea80000100800 */
[----:B------:R-:W2:Y:S04]  /*87cd0*/  LDL R58, [R1+0xb0] ;  /* 0x0000b000013a7983 */ /* 0x000ea80000100800 */
[----:B------:R-:W-:Y:S04]  /*87ce0*/  STL.64 [R1+0x6630], R50 ;  /* 0x0066303201007387 */ /* 0x000fe80000100a00 */
[----:B------:R-:W-:Y:S04]  /*87cf0*/  STL.64 [R1+0x6628], R48 ;  /* 0x0066283001007387 */ /* 0x000fe80000100a00 */
[----:B------:R-:W2:Y:S04]  /*87d00*/  LDL R56, [R1+0xa8] ;  /* 0x0000a80001387983 */ /* 0x000ea80000100800 */
[----:B------:R-:W-:Y:S04]  /*87d10*/  STL.64 [R1+0x11c0], R28 ;  /* 0x0011c01c01007387 */ /* 0x000fe80000100a00 */
[----:B------:R0:W-:Y:S01]  /*87d20*/  STL.64 [R1+0x11c8], R30 ;  /* 0x0011c81e01007387 */ /* 0x0001e20000100a00 */
[C---:B-----5:R-:W-:Y:S03]  /*87d30*/  HMMA.16816.F32 R12, R4.reuse, R22, R12 ;  /* 0x00000016040c723c */ /* 0x060fe6000000180c */
[----:B------:R-:W5:Y:S03]  /*87d40*/  LDL R57, [R1+0xac] ;  /* 0x0000ac0001397983 */ /* 0x000f660000100800 */
[----:B0-----:R-:W-:Y:S01]  /*87d50*/  HMMA.16816.F32 R28, R4, R20, R36 ;  /* 0x00000014041c723c */ /* 0x001fe20000001824 */
[----:B------:R-:W-:Y:S04]  /*87d60*/  STL [R1+0x6570], R0 ;  /* 0x0065700001007387 */ /* 0x000fe80000100800 */
[----:B------:R-:W3:-:S15]  /*87d70*/  LDL.LU.64 R52, [R1+0x1160] ;  /* 0x0011600001347983 */ /* 0x000ede0000300a00 */
[----:B------:R-:W-:-:S03]  /*87d80*/  NOP ;  /* 0x0000000000007918 */ /* 0x000fc60000000000 */
[----:B------:R-:W-:Y:S04]  /*87d90*/  STL.64 [R1+0x11b0], R28 ;  /* 0x0011b01c01007387 */ /* 0x000fe80000100a00 */
[----:B------:R-:W-:Y:S04]  /*87da0*/  STL.64 [R1+0x11b8], R30 ;  /* 0x0011b81e01007387 */ /* 0x000fe80000100a00 */
[----:B------:R-:W3:Y:S04]  /*87db0*/  LDL.LU.64 R54, [R1+0x1168] ;  /* 0x0011680001367983 */ /* 0x000ee80000300a00 */
[----:B------:R0:W-:Y:S04]  /*87dc0*/  STL.64 [R1+0x11a0], R12 ;  /* 0x0011a00c01007387 */ /* 0x0001e80000100a00 */
[----:B------:R1:W-:Y:S04]  /*87dd0*/  STL.64 [R1+0x11a8], R14 ;  /* 0x0011a80e01007387 */ /* 0x0003e80000100a00 */
[----:B------:R-:W4:Y:S04]  /*87de0*/  LDL.LU.64 R20, [R1+0x1150] ;  /* 0x0011500001147983 */ /* 0x000f280000300a00 */
[----:B------:R-:W4:Y:S04]  /*87df0*/  LDL.LU.64 R22, [R1+0x1158] ;  /* 0x0011580001167983 */ /* 0x000f280000300a00 */
[----:B0-----:R-:W2:Y:S04]  /*87e00*/  LDL.LU.64 R12, [R1+0x1140] ;  /* 0x00114000010c7983 */ /* 0x001ea80000300a00 */
[----:B-1----:R-:W2:Y:S04]  /*87e10*/  LDL.LU.64 R14, [R1+0x1148] ;  /* 0x00114800010e7983 */ /* 0x002ea80000300a00 */
[----:B------:R-:W5:Y:S04]  /*87e20*/  LDL.LU.64 R32, [R1+0x1130] ;  /* 0x0011300001207983 */ /* 0x000f680000300a00 */
        /* <DEDUP_REMOVED lines=10> */
[----:B------:R-:W5:Y:S01]  /*87ed0*/  LDL.LU.64 R30, [R1+0x10e8] ;  /* 0x0010e800011e7983 */ /* 0x000f620000300a00 */
[C---:B---3--:R-:W-:Y:S03]  /*87ee0*/  HMMA.16816.F32 R24, R4.reuse, R26, R52 ;  /* 0x0000001a0418723c */ /* 0x048fe60000001834 */
[----:B------:R-:W3:Y:S04]  /*87ef0*/  LDL.LU.64 R54, [R1+0x66c8] ;  /* 0x0066c80001367983 */ /* 0x000ee80000300a00 */
[----:B------:R-:W3:Y:S01]  /*87f00*/  LDL.LU.64 R52, [R1+0x66c0] ;  /* 0x0066c00001347983 */ /* 0x000ee20000300a00 */
[C---:B----4-:R-:W-:Y:S06]  /*87f10*/  HMMA.16816.F32 R20, R4.reuse, R16, R20 ;  /* 0x000000100414723c */ /* 0x050fec0000001814 */
[C---:B--2---:R-:W-:Y:S09]  /*87f20*/  HMMA.16816.F32 R16, R4.reuse, R18, R12 ;  /* 0x000000120410723c */ /* 0x044ff2000000180c */
[----:B------:R0:W-:Y:S01]  /*87f30*/  STL.64 [R1+0x1190], R24 ;  /* 0x0011901801007387 */ /* 0x0001e20000100a00 */
[C---:B-----5:R-:W-:Y:S03]  /*87f40*/  HMMA.16816.F32 R8, R4.reuse, R10, R32 ;  /* 0x0000000a0408723c */ /* 0x060fe60000001820 */
[----:B------:R1:W-:Y:S04]  /*87f50*/  STL.64 [R1+0x1198], R26 ;  /* 0x0011981a01007387 */ /* 0x0003e80000100a00 */
[----:B0-----:R-:W2:Y:S04]  /*87f60*/  LDL.LU.64 R24, [R1+0x10d0] ;  /* 0x0010d00001187983 */ /* 0x001ea80000300a00 */
[----:B-1----:R-:W2:Y:S04]  /*87f70*/  LDL.LU.64 R26, [R1+0x10d8] ;  /* 0x0010d800011a7983 */ /* 0x002ea80000300a00 */
[----:B------:R0:W-:Y:S04]  /*87f80*/  STL.64 [R1+0x1180], R20 ;  /* 0x0011801401007387 */ /* 0x0001e80000100a00 */
[----:B------:R1:W-:Y:S04]  /*87f90*/  STL.64 [R1+0x1188], R22 ;  /* 0x0011881601007387 */ /* 0x0003e80000100a00 */
[----:B0-----:R-:W4:Y:S04]  /*87fa0*/  LDL.LU.64 R20, [R1+0x10c0] ;  /* 0x0010c00001147983 */ /* 0x001f280000300a00 */
[----:B-1----:R-:W4:Y:S04]  /*87fb0*/  LDL.LU.64 R22, [R1+0x10c8] ;  /* 0x0010c80001167983 */ /* 0x002f280000300a00 */
[----:B------:R-:W5:Y:S04]  /*87fc0*/  LDL.LU.64 R14, [R1+0x66b8] ;  /* 0x0066b800010e7983 */ /* 0x000f680000300a00 */
[----:B------:R-:W3:Y:S04]  /*87fd0*/  LDL.LU.64 R12, [R1+0x66b0] ;  /* 0x0066b000010c7983 */ /* 0x000ee80000300a00 */
[----:B------:R0:W-:Y:S04]  /*87fe0*/  STL.64 [R1+0x1170], R16 ;  /* 0x0011701001007387 */ /* 0x0001e80000100a00 */
[----:B------:R1:W-:Y:S04]  /*87ff0*/  STL.64 [R1+0x1178], R18 ;  /* 0x0011781201007387 */ /* 0x0003e80000100a00 */
[----:B0-----:R-:W4:Y:S04]  /*88000*/  LDL.LU.64 R16, [R1+0x10b0] ;  /* 0x0010b00001107983 */ /* 0x001f280000300a00 */
[----:B-1----:R-:W4:Y:S04]  /*88010*/  LDL.LU.64 R18, [R1+0x10b8] ;  /* 0x0010b80001127983 */ /* 0x002f280000300a00 */
[----:B------:R-:W2:Y:S04]  /*88020*/  LDL.LU.64 R34, [R1+0x66a8] ;  /* 0x0066a80001227983 */ /* 0x000ea80000300a00 */
[----:B------:R-:W4:Y:S04]  /*88030*/  LDL.LU.64 R32, [R1+0x66a0] ;  /* 0x0066a00001207983 */ /* 0x000f280000300a00 */
[----:B------:R-:W-:Y:S04]  /*88040*/  STL.64 [R1+0x1160], R8 ;  /* 0x0011600801007387 */ /* 0x000fe80000100a00 */
[----:B------:R0:W-:Y:S04]  /*88050*/  STL.64 [R1+0x1168], R10 ;  /* 0x0011680a01007387 */ /* 0x0001e80000100a00 */
[----:B0-----:R-:W2:Y:S04]  /*88060*/  LDL.LU.64 R10, [R1+0x6698] ;  /* 0x00669800010a7983 */ /* 0x001ea80000300a00 */
[----:B------:R-:W2:Y:S01]  /*88070*/  LDL.LU.64 R8, [R1+0x6690] ;  /* 0x0066900001087983 */ /* 0x000ea20000300a00 */
[C---:B-----5:R-:W-:Y:S06]  /*88080*/  HMMA.16816.F32 R44, R4.reuse, R14, R44 ;  /* 0x0000000e042c723c */ /* 0x060fec000000182c */
[C---:B---3--:R-:W-:Y:S01]  /*88090*/  HMMA.16816.F32 R48, R4.reuse, R12, R48 ;  /* 0x0000000c0430723c */ /* 0x048fe20000001830 */
[----:B------:R-:W3:Y:S05]  /*880a0*/  LDL.LU.64 R12, [R1+0x10a0] ;  /* 0x0010a000010c7983 */ /* 0x000eea0000300a00 */
[C---:B----4-:R-:W-:Y:S06]  /*880b0*/  HMMA.16816.F32 R40, R4.reuse, R32, R40 ;  /* 0x000000200428723c */ /* 0x050fec0000001828 */
[C---:B--2---:R-:W-:Y:S11]  /*880c0*/  HMMA.16816.F32 R32, R4.reuse, R34, R36 ;  /* 0x000000220420723c */ /* 0x044ff60000001824 */
[----:B------:R-:W-:Y:S01]  /*880d0*/  STL.64 [R1+0x1150], R48 ;  /* 0x0011503001007387 */ /* 0x000fe20000100a00 */
[C---:B------:R-:W-:Y:S06]  /*880e0*/  HMMA.16816.F32 R24, R4.reuse, R10, R24 ;  /* 0x0000000a0418723c */ /* 0x040fec0000001818 */
[C---:B------:R-:W-:Y:S01]  /*880f0*/  HMMA.16816.F32 R28, R4.reuse, R8, R28 ;  /* 0x00000008041c723c */ /* 0x040fe2000000181c */
[----:B------:R-:W-:Y:S05]  /*88100*/  STL.64 [R1+0x1158], R50 ;  /* 0x0011583201007387 */ /* 0x000fea0000100a00 */
[----:B------:R-:W-:Y:S01]  /*88110*/  IMAD.MOV.U32 R0, RZ, RZ, R9 ;  /* 0x000000ffff007224 */ /* 0x000fe200078e0009 */
[----:B------:R-:W3:Y:S04]  /*88120*/  LDL.LU.64 R14, [R1+0x10a8] ;  /* 0x0010a800010e7983 */ /* 0x000ee80000300a00 */
[----:B------:R-:W-:Y:S04]  /*88130*/  STL.64 [R1+0x1140], R44 ;  /* 0x0011402c01007387 */ /* 0x000fe80000100a00 */
[----:B------:R-:W-:Y:S04]  /*88140*/  STL.64 [R1+0x1148], R46 ;  /* 0x0011482e01007387 */ /* 0x000fe80000100a00 */
[----:B------:R-:W-:Y:S04]  /*88150*/  STL.64 [R1+0x1130], R40 ;  /* 0x0011302801007387 */ /* 0x000fe80000100a00 */
[----:B------:R-:W-:Y:S04]  /*88160*/  STL.64 [R1+0x1138], R42 ;  /* 0x0011382a01007387 */ /* 0x000fe80000100a00 */
[----:B------:R-:W-:Y:S04]  /*88170*/  STL.64 [R1+0x1120], R32 ;  /* 0x0011202001007387 */ /* 0x000fe80000100a00 */
[----:B------:R-:W-:Y:S04]  /*88180*/  STL.64 [R1+0x1128], R34 ;  /* 0x0011282201007387 */ /* 0x000fe80000100a00 */
[----:B------:R-:W-:Y:S04]  /*88190*/  STL [R1+0x6574], R0 ;  /* 0x0065740001007387 */ /* 0x000fe80000100800 */
[----:B------:R-:W-:Y:S04]  /*881a0*/  STL.64 [R1+0x1110], R28 ;  /* 0x0011101c01007387 */ /* 0x000fe80000100a00 */
[----:B------:R-:W-:Y:S04]  /*881b0*/  STL.64 [R1+0x1118], R30 ;  /* 0x0011181e01007387 */ /* 0x000fe80000100a00 */
[----:B------:R-:W2:Y:S04]  /*881c0*/  LDL.LU.64 R8, [R1+0x1090] ;  /* 0x0010900001087983 */ /* 0x000ea80000300a00 */
[----:B------:R-:W2:Y:S04]  /*881d0*/  LDL.LU.64 R10, [R1+0x1098] ;  /* 0x00109800010a7983 */ /* 0x000ea80000300a00 */
[----:B------:R-:W-:Y:S04]  /*881e0*/  STL.64 [R1+0x1100], R24 ;  /* 0x0011001801007387 */ /* 0x000fe80000100a00 */
[----:B------:R0:W-:Y:S01]  /*881f0*/  STL.64 [R1+0x1108], R26 ;  /* 0x0011081a01007387 */ /* 0x0001e20000100a00 */
[C---:B------:R-:W-:Y:S06]  /*88200*/  HMMA.16816.F32 R16, R4.reuse, R54, R16 ;  /* 0x000000360410723c */ /* 0x040fec0000001810 */
[----:B0-----:R-:W-:Y:S01]  /*88210*/  HMMA.16816.F32 R24, R4, R52, R20 ;  /* 0x000000340418723c */ /* 0x001fe20000001814 */
[----:B------:R-:W4:-:S15]  /*88220*/  LDL R22, [R1] ;  /* 0x0000000001167983 */ /* 0x000f1e0000100800 */
[----:B------:R-:W-:-:S07]  /*88230*/  NOP ;  /* 0x0000000000007918 */ /* 0x000fce0000000000 */
[----:B------:R-:W-:Y:S04]  /*88240*/  STL.64 [R1+0x10f0], R24 ;  /* 0x0010f01801007387 */ /* 0x000fe80000100a00 */
[----:B------:R-:W-:Y:S04]  /*88250*/  STL.64 [R1+0x10f8], R26 ;  /* 0x0010f81a01007387 */ /* 0x000fe80000100a00 */
[----:B------:R-:W4:Y:S04]  /*88260*/  LDL R23, [R1+0x4] ;  /* 0x0000040001177983 */ /* 0x000f280000100800 */
[----:B------:R-:W5:Y:S04]  /*88270*/  LDL R20, [R1+0x8] ;  /* 0x0000080001147983 */ /* 0x000f680000100800 */
[----:B------:R-:W-:Y:S04]  /*88280*/  STL.64 [R1+0x10e0], R16 ;  /* 0x0010e01001007387 */ /* 0x000fe80000100a00 */
[----:B------:R-:W-:Y:S04]  /*88290*/  STL.64 [R1+0x10e8], R18 ;  /* 0x0010e81201007387 */ /* 0x000fe80000100a00 */
[----:B------:R-:W5:Y:S01]  /*882a0*/  LDL R21, [R1+0xc] ;  /* 0x00000c0001157983 */ /* 0x000f620000100800 */
[C---:B---3--:R-:W-:Y:S06]  /*882b0*/  HMMA.16816.F32 R12, R4.reuse, R58, R12 ;  /* 0x0000003a040c723c */ /* 0x048fec000000180c */
[C---:B--2---:R-:W-:Y:S01]  /*882c0*/  HMMA.16816.F32 R8, R4.reuse, R56, R8 ;  /* 0x000000380408723c */ /* 0x044fe20000001808 */
[----:B----4-:R-:W-:Y:S04]  /*882d0*/  STL.64 [R1+0x6640], R22 ;  /* 0x0066401601007387 */ /* 0x010fe80000100a00 */
[----:B-----5:R-:W-:Y:S04]  /*882e0*/  STL.64 [R1+0x6638], R20 ;  /* 0x0066381401007387 */ /* 0x020fe80000100a00 */
[----:B------:R-:W2:Y:S04]  /*882f0*/  LDL.64 R34, [R1+0xa0] ;  /* 0x0000a00001227983 */ /* 0x000ea80000100a00 */
[----:B------:R-:W3:Y:S04]  /*88300*/  LDL R58, [R1+0x10] ;  /* 0x00001000013a7983 */ /* 0x000ee80000100800 */
[----:B------:R0:W-:Y:S04]  /*88310*/  STL.64 [R1+0x10d0], R12 ;  /* 0x0010d00c01007387 */ /* 0x0001e80000100a00 */
[----:B------:R1:W-:Y:S04]  /*88320*/  STL.64 [R1+0x10d8], R14 ;  /* 0x0010d80e01007387 */ /* 0x0003e80000100a00 */
[----:B------:R-:W3:Y:S04]  /*88330*/  LDL R59, [R1+0x14] ;  /* 0x00001400013b7983 */ /* 0x000ee80000100800 */
[----:B0-----:R-:W4:Y:S04]  /*88340*/  LDL R12, [R1+0x98] ;  /* 0x00009800010c7983 */ /* 0x001f280000100800 */
[----:B------:R-:W4:Y:S04]  /*88350*/  LDL R13, [R1+0x9c] ;  /* 0x00009c00010d7983 */ /* 0x000f280000100800 */
[----:B-1----:R-:W5:Y:S04]  /*88360*/  LDL R14, [R1+0x90] ;  /* 0x00009000010e7983 */ /* 0x002f680000100800 */
[----:B------:R-:W5:Y:S04]  /*88370*/  LDL R15, [R1+0x94] ;  /* 0x00009400010f7983 */ /* 0x000f680000100800 */
[----:B------:R-:W2:Y:S04]  /*88380*/  LDL.LU.64 R28, [R1+0x1080] ;  /* 0x00108000011c7983 */ /* 0x000ea80000300a00 */
[----:B------:R-:W2:Y:S04]  /*88390*/  LDL.LU.64 R30, [R1+0x1088] ;  /* 0x00108800011e7983 */ /* 0x000ea80000300a00 */
[----:B------:R0:W-:Y:S04]  /*883a0*/  STL.64 [R1+0x10c0], R8 ;  /* 0x0010c00801007387 */ /* 0x0001e80000100a00 */
[----:B------:R1:W-:Y:S04]  /*883b0*/  STL.64 [R1+0x10c8], R10 ;  /* 0x0010c80a01007387 */ /* 0x0003e80000100a00 */
[----:B------:R-:W4:Y:S04]  /*883c0*/  LDL.LU.64 R20, [R1+0x1070] ;  /* 0x0010700001147983 */ /* 0x000f280000300a00 */
[----:B------:R-:W4:Y:S04]  /*883d0*/  LDL.LU.64 R22, [R1+0x1078] ;  /* 0x0010780001167983 */ /* 0x000f280000300a00 */
[----:B------:R-:W5:Y:S04]  /*883e0*/  LDL R56, [R1+0x18] ;  /* 0x0000180001387983 */ /* 0x000f680000100800 */
[----:B------:R-:W5:Y:S04]  /*883f0*/  LDL R57, [R1+0x1c] ;  /* 0x00001c0001397983 */ /* 0x000f680000100800 */
[----:B------:R-:W4:Y:S04]  /*88400*/  LDL R54, [R1+0x58] ;  /* 0x0000580001367983 */ /* 0x000f280000100800 */
[----:B------:R-:W4:Y:S04]  /*88410*/  LDL R55, [R1+0x5c] ;  /* 0x00005c0001377983 */ /* 0x000f280000100800 */
[----:B------:R-:W4:Y:S04]  /*88420*/  LDL R52, [R1+0x60] ;  /* 0x0000600001347983 */ /* 0x000f280000100800 */
[----:B------:R-:W4:Y:S04]  /*88430*/  LDL R53, [R1+0x64] ;  /* 0x0000640001357983 */ /* 0x000f280000100800 */
[----:B0-----:R-:W4:Y:S04]  /*88440*/  LDL R8, [R1+0x68] ;  /* 0x0000680001087983 */ /* 0x001f280000100800 */
[----:B------:R-:W4:Y:S04]  /*88450*/  LDL R9, [R1+0x6c] ;  /* 0x00006c0001097983 */ /* 0x000f280000100800 */
[----:B------:R-:W4:Y:S04]  /*88460*/  LDL.LU.64 R16, [R1+0x1060] ;  /* 0x0010600001107983 */ /* 0x000f280000300a00 */
[----:B------:R-:W4:Y:S04]  /*88470*/  LDL.LU.64 R18, [R1+0x1068] ;  /* 0x0010680001127983 */ /* 0x000f280000300a00 */
[----:B---3--:R-:W-:Y:S01]  /*88480*/  STL.64 [R1+0x6650], R58 ;  /* 0x0066503a01007387 */ /* 0x008fe20000100a00 */
[C---:B--2---:R-:W-:Y:S03]  /*88490*/  HMMA.16816.F32 R28, R4.reuse, R34, R28 ;  /* 0x00000022041c723c */ /* 0x044fe6000000181c */
[----:B-----5:R-:W-:Y:S04]  /*884a0*/  STL.64 [R1+0x6648], R56 ;  /* 0x0066483801007387 */ /* 0x020fe80000100a00 */
[----:B------:R-:W2:Y:S04]  /*884b0*/  LDL R38, [R1+0x20] ;  /* 0x0000200001267983 */ /* 0x000ea80000100800 */
[----:B------:R-:W2:Y:S04]  /*884c0*/  LDL R39, [R1+0x24] ;  /* 0x0000240001277983 */ /* 0x000ea80000100800 */
[----:B------:R-:W3:Y:S04]  /*884d0*/  LDL R26, [R1+0x70] ;  /* 0x00007000011a7983 */ /* 0x000ee80000100800 */
[----:B------:R-:W3:Y:S04]  /*884e0*/  LDL R27, [R1+0x74] ;  /* 0x00007400011b7983 */ /* 0x000ee80000100800 */
[----:B-1----:R-:W5:Y:S04]  /*884f0*/  LDL R10, [R1+0x88] ;  /* 0x00008800010a7983 */ /* 0x002f680000100800 */
[----:B------:R-:W5:Y:S04]  /*88500*/  LDL R11, [R1+0x8c] ;  /* 0x00008c00010b7983 */ /* 0x000f680000100800 */
[----:B------:R-:W3:Y:S04]  /*88510*/  LDL R24, [R1+0x78] ;  /* 0x0000780001187983 */ /* 0x000ee80000100800 */
[----:B------:R-:W3:Y:S04]  /*88520*/  LDL R25, [R1+0x7c] ;  /* 0x00007c0001197983 */ /* 0x000ee80000100800 */
[----:B------:R-:W3:Y:S04]  /*88530*/  LDL R42, [R1+0x80] ;  /* 0x00008000012a7983 */ /* 0x000ee80000100800 */
[----:B------:R-:W3:Y:S04]  /*88540*/  LDL R43, [R1+0x84] ;  /* 0x00008400012b7983 */ /* 0x000ee80000100800 */
[----:B------:R-:W5:Y:S04]  /*88550*/  LDL R36, [R1+0x28] ;  /* 0x0000280001247983 */ /* 0x000f680000100800 */
[----:B------:R-:W-:Y:S04]  /*88560*/  STL.64 [R1+0x10b0], R28 ;  /* 0x0010b01c01007387 */ /* 0x000fe80000100a00 */
[----:B------:R-:W-:Y:S04]  /*88570*/  STL.64 [R1+0x10b8], R30 ;  /* 0x0010b81e01007387 */ /* 0x000fe80000100a00 */
[----:B------:R-:W5:Y:S01]  /*88580*/  LDL R37, [R1+0x2c] ;  /* 0x00002c0001257983 */ /* 0x000f620000100800 */
[C---:B----4-:R-:W-:Y:S06]  /*88590*/  HMMA.16816.F32 R20, R4.reuse, R12, R20 ;  /* 0x0000000c0414723c */ /* 0x050fec0000001814 */
[C---:B------:R-:W-:Y:S01]  /*885a0*/  HMMA.16816.F32 R12, R4.reuse, R14, R16 ;  /* 0x0000000e040c723c */ /* 0x040fe20000001810 */
[----:B------:R-:W-:Y:S01]  /*885b0*/  IMAD.MOV.U32 R0, RZ, RZ, R35 ;  /* 0x000000ffff007224 */ /* 0x000fe200078e0023 */
[----:B--2---:R-:W-:Y:S04]  /*885c0*/  STL.64 [R1+0x6660], R38 ;  /* 0x0066602601007387 */ /* 0x004fe80000100a00 */
[----:B-----5:R0:W-:Y:S04]  /*885d0*/  STL.64 [R1+0x6658], R36 ;  /* 0x0066582401007387 */ /* 0x0201e80000100a00 */
[----:B------:R-:W2:Y:S07]  /*885e0*/  LDL R50, [R1+0x30] ;  /* 0x0000300001327983 */ /* 0x000eae0000100800 */
[----:B------:R1:W-:Y:S04]  /*885f0*/  STL.64 [R1+0x10a0], R20 ;  /* 0x0010a01401007387 */ /* 0x0003e80000100a00 */
[----:B------:R4:W-:Y:S04]  /*88600*/  STL.64 [R1+0x10a8], R22 ;  /* 0x0010a81601007387 */ /* 0x0009e80000100a00 */
[----:B------:R-:W2:Y:S04]  /*88610*/  LDL R51, [R1+0x34] ;  /* 0x0000340001337983 */ /* 0x000ea80000100800 */
[----:B0-----:R-:W5:Y:S04]  /*88620*/  LDL.LU.64 R36, [R1+0x1050] ;  /* 0x0010500001247983 */ /* 0x001f680000300a00 */
[----:B------:R-:W5:Y:S04]  /*88630*/  LDL.LU.64 R38, [R1+0x1058] ;  /* 0x0010580001267983 */ /* 0x000f680000300a00 */
[----:B------:R0:W-:Y:S04]  /*88640*/  STL.64 [R1+0x1090], R12 ;  /* 0x0010900c01007387 */ /* 0x0001e80000100a00 */
[----:B------:R3:W-:Y:S04]  /*88650*/  STL.64 [R1+0x1098], R14 ;  /* 0x0010980e01007387 */ /* 0x0007e80000100a00 */
[----:B------:R-:W5:Y:S04]  /*88660*/  LDL.LU.64 R44, [R1+0x1040] ;  /* 0x00104000012c7983 */ /* 0x000f680000300a00 */
[----:B------:R-:W5:Y:S04]  /*88670*/  LDL.LU.64 R46, [R1+0x1048] ;  /* 0x00104800012e7983 */ /* 0x000f680000300a00 */
[----:B------:R-:W5:Y:S04]  /*88680*/  LDL.LU.64 R32, [R1+0x1030] ;  /* 0x0010300001207983 */ /* 0x000f680000300a00 */
[----:B------:R-:W5:Y:S04]  /*88690*/  LDL.LU.64 R34, [R1+0x1038] ;  /* 0x0010380001227983 */ /* 0x000f680000300a00 */
[----:B------:R-:W5:Y:S04]  /*886a0*/  LDL.LU.64 R28, [R1+0x1020] ;  /* 0x00102000011c7983 */ /* 0x000f680000300a00 */
[----:B------:R-:W5:Y:S04]  /*886b0*/  LDL.LU.64 R30, [R1+0x1028] ;  /* 0x00102800011e7983 */ /* 0x000f680000300a00 */
[----:B-1----:R-:W5:Y:S04]  /*886c0*/  LDL.LU.64 R20, [R1+0x1010] ;  /* 0x0010100001147983 */ /* 0x002f680000300a00 */
[----:B----4-:R-:W4:Y:S04]  /*886d0*/  LDL.LU.64 R22, [R1+0x1018] ;  /* 0x0010180001167983 */ /* 0x010f280000300a00 */
[----:B------:R-:W4:Y:S04]  /*886e0*/  LDL.LU.64 R16, [R1+0x1000] ;  /* 0x0010000001107983 */ /* 0x000f280000300a00 */
[----:B------:R-:W4:Y:S04]  /*886f0*/  LDL.LU.64 R18, [R1+0x1008] ;  /* 0x0010080001127983 */ /* 0x000f280000300a00 */
[----:B0-----:R-:W4:Y:S04]  /*88700*/  LDL.LU.64 R12, [R1+0xff0] ;  /* 0x000ff000010c7983 */ /* 0x001f280000300a00 */
[----:B---3--:R-:W3:Y:S04]  /*88710*/  LDL.LU.64 R14, [R1+0xff8] ;  /* 0x000ff800010e7983 */ /* 0x008ee80000300a00 */
[----:B------:R-:W5:Y:S04]  /*88720*/  LDL R48, [R1+0x38] ;  /* 0x0000380001307983 */ /* 0x000f680000100800 */
[----:B------:R-:W5:Y:S04]  /*88730*/  LDL R49, [R1+0x3c] ;  /* 0x00003c0001317983 */ /* 0x000f680000100800 */
[----:B--2---:R-:W-:Y:S04]  /*88740*/  STL.64 [R1+0x6670], R50 ;  /* 0x0066703201007387 */ /* 0x004fe80000100a00 */
[----:B-----5:R0:W-:Y:S02]  /*88750*/  STL.64 [R1+0x6668], R48 ;  /* 0x0066683001007387 */ /* 0x0201e40000100a00 */
[----:B0-----:R-:W-:Y:S02]  /*88760*/  HMMA.16816.F32 R48, R4, R10, R36 ;  /* 0x0000000a0430723c */ /* 0x001fe40000001824 */
[----:B------:R-:W2:-:S15]  /*88770*/  LDL R38, [R1+0x40] ;  /* 0x0000400001267983 */ /* 0x000e9e0000100800 */
[----:B------:R-:W-:-:S06]  /*88780*/  NOP ;  /* 0x0000000000007918 */ /* 0x000fcc0000000000 */
[----:B------:R0:W-:Y:S04]  /*88790*/  STL.64 [R1+0x1080], R48 ;  /* 0x0010803001007387 */ /* 0x0001e80000100a00 */
[----:B------:R1:W-:Y:S04]  /*887a0*/  STL.64 [R1+0x1088], R50 ;  /* 0x0010883201007387 */ /* 0x0003e80000100a00 */
[----:B------:R-:W2:Y:S01]  /*887b0*/  LDL R39, [R1+0x44] ;  /* 0x0000440001277983 */ /* 0x000ea20000100800 */
[C---:B------:R-:W-:Y:S03]  /*887c0*/  HMMA.16816.F32 R40, R4.reuse, R42, R44 ;  /* 0x0000002a0428723c */ /* 0x040fe6000000182c */
[----:B------:R-:W5:Y:S03]  /*887d0*/  LDL R10, [R1+0x50] ;  /* 0x00005000010a7983 */ /* 0x000f660000100800 */
[C---:B------:R-:W-:Y:S01]  /*887e0*/  HMMA.16816.F32 R32, R4.reuse, R24, R32 ;  /* 0x000000180420723c */ /* 0x040fe20000001820 */
[----:B------:R-:W5:Y:S05]  /*887f0*/  LDL R11, [R1+0x54] ;  /* 0x00005400010b7983 */ /* 0x000f6a0000100800 */
[C---:B------:R-:W-:Y:S06]  /*88800*/  HMMA.16816.F32 R28, R4.reuse, R26, R28 ;  /* 0x0000001a041c723c */ /* 0x040fec000000181c */
[C---:B----4-:R-:W-:Y:S06]  /*88810*/  HMMA.16816.F32 R24, R4.reuse, R8, R20 ;  /* 0x000000080418723c */ /* 0x050fec0000001814 */
[C---:B------:R-:W-:Y:S06]  /*88820*/  HMMA.16816.F32 R20, R4.reuse, R52, R16 ;  /* 0x000000340414723c */ /* 0x040fec0000001810 */
[C---:B---3--:R-:W-:Y:S01]  /*88830*/  HMMA.16816.F32 R16, R4.reuse, R54, R12 ;  /* 0x000000360410723c */ /* 0x048fe2000000180c */
[----:B--2---:R-:W-:Y:S04]  /*88840*/  STL.64 [R1+0x6678], R38 ;  /* 0x0066782601007387 */ /* 0x004fe80000100a00 */
[----:B------:R-:W2:Y:S04]  /*88850*/  LDL R36, [R1+0x48] ;  /* 0x0000480001247983 */ /* 0x000ea80000100800 */
[----:B------:R-:W-:Y:S04]  /*88860*/  STL.64 [R1+0x1070], R40 ;  /* 0x0010702801007387 */ /* 0x000fe80000100a00 */
[----:B------:R-:W-:Y:S04]  /*88870*/  STL.64 [R1+0x1078], R42 ;  /* 0x0010782a01007387 */ /* 0x000fe80000100a00 */
[----:B------:R-:W2:Y:S04]  /*88880*/  LDL R37, [R1+0x4c] ;  /* 0x00004c0001257983 */ /* 0x000ea80000100800 */
[----:B------:R-:W-:Y:S04]  /*88890*/  STL.64 [R1+0x1060], R32 ;  /* 0x0010602001007387 */ /* 0x000fe80000100a00 */
[----:B------:R-:W-:Y:S04]  /*888a0*/  STL.64 [R1+0x1068], R34 ;  /* 0x0010682201007387 */ /* 0x000fe80000100a00 */
[----:B------:R-:W-:Y:S04]  /*888b0*/  STL.64 [R1+0x1050], R28 ;  /* 0x0010501c01007387 */ /* 0x000fe80000100a00 */
[----:B------:R-:W-:Y:S04]  /*888c0*/  STL.64 [R1+0x1058], R30 ;  /* 0x0010581e01007387 */ /* 0x000fe80000100a00 */
[----:B------:R-:W-:Y:S04]  /*888d0*/  STL.64 [R1+0x1040], R24 ;  /* 0x0010401801007387 */ /* 0x000fe80000100a00 */
[----:B------:R-:W-:Y:S04]  /*888e0*/  STL.64 [R1+0x1048], R26 ;  /* 0x0010481a01007387 */ /* 0x000fe80000100a00 */
[----:B------:R-:W5:Y:S04]  /*888f0*/  LDL.LU.64 R12, [R1+0xfe0] ;  /* 0x000fe000010c7983 */ /* 0x000f680000300a00 */
[----:B------:R-:W-:Y:S04]  /*88900*/  STL.64 [R1+0x1030], R20 ;  /* 0x0010301401007387 */ /* 0x000fe80000100a00 */
[----:B------:R-:W-:Y:S04]  /*88910*/  STL.64 [R1+0x1038], R22 ;  /* 0x0010381601007387 */ /* 0x000fe80000100a00 */
[----:B------:R-:W5:Y:S04]  /*88920*/  LDL.LU.64 R14, [R1+0xfe8] ;  /* 0x000fe800010e7983 */ /* 0x000f680000300a00 */
[----:B------:R-:W-:Y:S04]  /*88930*/  STL.64 [R1+0x1020], R16 ;  /* 0x0010201001007387 */ /* 0x000fe80000100a00 */
[----:B------:R-:W-:Y:S04]  /*88940*/  STL.64 [R1+0x1028], R18 ;  /* 0x0010281201007387 */ /* 0x000fe80000100a00 */
[----:B0-----:R-:W3:Y:S04]  /*88950*/  LDL.LU.64 R48, [R1+0xfc0] ;  /* 0x000fc00001307983 */ /* 0x001ee80000300a00 */
[----:B-1----:R-:W4:Y:S04]  /*88960*/  LDL.LU.64 R50, [R1+0xfc8] ;  /* 0x000fc80001327983 */ /* 0x002f280000300a00 */
[----:B----4-:R-:W-:Y:S04]  /*88970*/  STL.64 [R1+0x6688], R50 ;  /* 0x0066883201007387 */ /* 0x010fe80000100a00 */
[----:B---3--:R0:W-:Y:S04]  /*88980*/  STL.64 [R1+0x6680], R48 ;  /* 0x0066803001007387 */ /* 0x0081e80000100a00 */
[----:B0-----:R-:W2:Y:S04]  /*88990*/  LDL.LU.64 R48, [R1+0xfd0] ;  /* 0x000fd00001307983 */ /* 0x001ea80000300a00 */
[----:B------:R-:W2:Y:S01]  /*889a0*/  LDL.LU.64 R50, [R1+0xfd8] ;  /* 0x000fd80001327983 */ /* 0x000ea20000300a00 */
[C---:B-----5:R-:W-:Y:S03]  /*889b0*/  HMMA.16816.F32 R8, R4.reuse, R10, R12 ;  /* 0x0000000a0408723c */ /* 0x060fe6000000180c */
[----:B------:R-:W3:Y:S04]  /*889c0*/  LDL.LU.64 R56, [R1+0xfb0] ;  /* 0x000fb00001387983 */ /* 0x000ee80000300a00 */
[----:B------:R-:W3:Y:S04]  /*889d0*/  LDL.LU.64 R58, [R1+0xfb8] ;  /* 0x000fb800013a7983 */ /* 0x000ee80000300a00 */
[----:B------:R-:W4:Y:S04]  /*889e0*/  LDL.LU.64 R20, [R1+0xfa0] ;  /* 0x000fa00001147983 */ /* 0x000f280000300a00 */
[----:B------:R-:W4:Y:S04]  /*889f0*/  LDL.LU.64 R22, [R1+0xfa8] ;  /* 0x000fa80001167983 */ /* 0x000f280000300a00 */
        /* <DEDUP_REMOVED lines=14> */
[----:B------:R0:W-:Y:S04]  /*88ae0*/  STL.64 [R1+0x1010], R8 ;  /* 0x0010100801007387 */ /* 0x0001e80000100a00 */
[----:B------:R1:W-:Y:S04]  /*88af0*/  STL.64 [R1+0x1018], R10 ;  /* 0x0010180a01007387 */ /* 0x0003e80000100a00 */
[----:B------:R-:W5:Y:S04]  /*88b00*/  LDL.LU.64 R12, [R1+0xf20] ;  /* 0x000f2000010c7983 */ /* 0x000f680000300a00 */
[----:B------:R-:W5:Y:S04]  /*88b10*/  LDL.LU.64 R14, [R1+0xf28] ;  /* 0x000f2800010e7983 */ /* 0x000f680000300a00 */
[----:B0-----:R-:W5:Y:S04]  /*88b20*/  LDL.LU.64 R8, [R1+0xf10] ;  /* 0x000f100001087983 */ /* 0x001f680000300a00 */
[----:B-1----:R-:W5:Y:S01]  /*88b30*/  LDL.LU.64 R10, [R1+0xf18] ;  /* 0x000f1800010a7983 */ /* 0x002f620000300a00 */
[----:B--2---:R-:W-:Y:S03]  /*88b40*/  HMMA.16816.F32 R36, R4, R36, R48 ;  /* 0x000000240424723c */ /* 0x004fe60000001830 */
[----:B------:R-:W2:Y:S04]  /*88b50*/  LDL.LU.64 R50, [R1+0x6688] ;  /* 0x0066880001327983 */ /* 0x000ea80000300a00 */
[----:B------:R-:W2:-:S15]  /*88b60*/  LDL.LU.64 R48, [R1+0x6680] ;  /* 0x0066800001307983 */ /* 0x000e9e0000300a00 */
[----:B------:R-:W-:-:S01]  /*88b70*/  NOP ;  /* 0x0000000000007918 */ /* 0x000fc20000000000 */
[----:B------:R-:W-:Y:S04]  /*88b80*/  STL.64 [R1+0x1000], R36 ;  /* 0x0010002401007387 */ /* 0x000fe80000100a00 */
[----:B------:R0:W-:Y:S04]  /*88b90*/  STL.64 [R1+0x1008], R38 ;  /* 0x0010082601007387 */ /* 0x0001e80000100a00 */
[----:B0-----:R-:W2:Y:S02]  /*88ba0*/  LDL.LU.64 R38, [R1+0x6678] ;  /* 0x0066780001267983 */ /* 0x001ea40000300a00 */
[----:B--2---:R-:W-:Y:S02]  /*88bb0*/  HMMA.16816.F32 R36, R4, R38, R48 ;  /* 0x000000260424723c */ /* 0x004fe40000001830 */
[----:B------:R-:W4:Y:S04]  /*88bc0*/  LDL.LU.64 R50, [R1+0x6670] ;  /* 0x0066700001327983 */ /* 0x000f280000300a00 */
[----:B------:R-:W3:-:S15]  /*88bd0*/  LDL.LU.64 R48, [R1+0x6668] ;  /* 0x0066680001307983 */ /* 0x000ede0000300a00 */
[----:B------:R-:W-:-:S02]  /*88be0*/  NOP ;  /* 0x0000000000007918 */ /* 0x000fc40000000000 */
[----:B------:R-:W-:Y:S04]  /*88bf0*/  STL.64 [R1+0xff0], R36 ;  /* 0x000ff02401007387 */ /* 0x000fe80000100a00 */
[----:B------:R0:W-:Y:S04]  /*88c00*/  STL.64 [R1+0xff8], R38 ;  /* 0x000ff82601007387 */ /* 0x0001e80000100a00 */
[----:B0-----:R-:W2:Y:S04]  /*88c10*/  LDL.LU.64 R38, [R1+0x6660] ;  /* 0x0066600001267983 */ /* 0x001ea80000300a00 */
[----:B------:R-:W5:Y:S01]  /*88c20*/  LDL.LU.64 R36, [R1+0x6658] ;  /* 0x0066580001247983 */ /* 0x000f620000300a00 */
[----:B---3--:R-:W-:-:S15]  /*88c30*/  HMMA.16816.F32 R56, R4, R48, R56 ;  /* 0x000000300438723c */ /* 0x008fde0000001838 */
[----:B------:R-:W-:-:S08]  /*88c40*/  NOP ;  /* 0x0000000000007918 */ /* 0x000fd00000000000 */
[----:B------:R-:W-:Y:S04]  /*88c50*/  STL.64 [R1+0xfe0], R56 ;  /* 0x000fe03801007387 */ /* 0x000fe80000100a00 */
[----:B------:R0:W-:Y:S04]  /*88c60*/  STL.64 [R1+0xfe8], R58 ;  /* 0x000fe83a01007387 */ /* 0x0001e80000100a00 */
[----:B0-----:R-:W3:Y:S04]  /*88c70*/  LDL.LU.64 R58, [R1+0x6650] ;  /* 0x00665000013a7983 */ /* 0x001ee80000300a00 */
[----:B------:R-:W3:Y:S01]  /*88c80*/  LDL.LU.64 R56, [R1+0x6648] ;  /* 0x0066480001387983 */ /* 0x000ee20000300a00 */
[C---:B----4-:R-:W-:Y:S03]  /*88c90*/  HMMA.16816.F32 R48, R4.reuse, R50, R20 ;  /* 0x000000320430723c */ /* 0x050fe60000001814 */
[----:B------:R-:W4:Y:S03]  /*88ca0*/  LDL.LU.64 R22, [R1+0x6640] ;  /* 0x0066400001167983 */ /* 0x000f260000300a00 */
[C---:B-----5:R-:W-:Y:S01]  /*88cb0*/  HMMA.16816.F32 R44, R4.reuse, R36, R44 ;  /* 0x00000024042c723c */ /* 0x060fe2000000182c */
[----:B------:R-:W5:Y:S05]  /*88cc0*/  LDL.LU.64 R20, [R1+0x6638] ;  /* 0x0066380001147983 */ /* 0x000f6a0000300a00 */
[C---:B--2---:R-:W-:Y:S11]  /*88cd0*/  HMMA.16816.F32 R36, R4.reuse, R38, R40 ;  /* 0x000000260424723c */ /* 0x044ff60000001828 */
[----:B------:R-:W-:Y:S04]  /*88ce0*/  STL.64 [R1+0xfd0], R48 ;  /* 0x000fd03001007387 */ /* 0x000fe80000100a00 */
[----:B------:R0:W-:Y:S04]  /*88cf0*/  STL.64 [R1+0xfd8], R50 ;  /* 0x000fd83201007387 */ /* 0x0001e80000100a00 */
[----:B0-----:R-:W2:Y:S04]  /*88d00*/  LDL.LU.64 R50, [R1+0x6630] ;  /* 0x0066300001327983 */ /* 0x001ea80000300a00 */
[----:B------:R-:W2:Y:S04]  /*88d10*/  LDL.LU.64 R48, [R1+0x6628] ;  /* 0x0066280001307983 */ /* 0x000ea80000300a00 */
[----:B------:R-:W-:Y:S04]  /*88d20*/  STL.64 [R1+0xfc0], R44 ;  /* 0x000fc02c01007387 */ /* 0x000fe80000100a00 */
[----:B------:R0:W-:Y:S04]  /*88d30*/  STL.64 [R1+0xfc8], R46 ;  /* 0x000fc82e01007387 */ /* 0x0001e80000100a00 */
[----:B0-----:R-:W2:Y:S04]  /*88d40*/  LDL.LU.64 R46, [R1+0x6620] ;  /* 0x00662000012e7983 */ /* 0x001ea80000300a00 */
[----:B------:R-:W2:Y:S04]  /*88d50*/  LDL.LU.64 R44, [R1+0x6618] ;  /* 0x00661800012c7983 */ /* 0x000ea80000300a00 */
[----:B------:R-:W2:Y:S04]  /*88d60*/  LDL.LU.64 R42, [R1+0x6610] ;  /* 0x00661000012a7983 */ /* 0x000ea80000300a00 */
[----:B------:R-:W2:Y:S04]  /*88d70*/  LDL.LU.64 R40, [R1+0x6608] ;  /* 0x0066080001287983 */ /* 0x000ea80000300a00 */
[----:B------:R-:W-:Y:S04]  /*88d80*/  STL.64 [R1+0xfb0], R36 ;  /* 0x000fb02401007387 */ /* 0x000fe80000100a00 */
[----:B------:R0:W-:Y:S04]  /*88d90*/  STL.64 [R1+0xfb8], R38 ;  /* 0x000fb82601007387 */ /* 0x0001e80000100a00 */
[----:B0-----:R-:W2:Y:S04]  /*88da0*/  LDL.LU.64 R38, [R1+0x6600] ;  /* 0x0066000001267983 */ /* 0x001ea80000300a00 */
[----:B------:R-:W2:Y:S01]  /*88db0*/  LDL.LU.64 R36, [R1+0x65f8] ;  /* 0x0065f80001247983 */ /* 0x000ea20000300a00 */
[C---:B---3--:R-:W-:Y:S06]  /*88dc0*/  HMMA.16816.F32 R32, R4.reuse, R56, R32 ;  /* 0x000000380420723c */ /* 0x048fec0000001820 */
[----:B------:R-:W-:-:S15]  /*88dd0*/  HMMA.16816.F32 R56, R4, R58, R52 ;  /* 0x0000003a0438723c */ /* 0x000fde0000001834 */
[----:B------:R-:W-:-:S02]  /*88de0*/  NOP ;  /* 0x0000000000007918 */ /* 0x000fc40000000000 */
[----:B------:R-:W-:Y:S04]  /*88df0*/  STL.64 [R1+0xfa0], R32 ;  /* 0x000fa02001007387 */ /* 0x000fe80000100a00 */
[----:B------:R0:W-:Y:S04]  /*88e00*/  STL.64 [R1+0xfa8], R34 ;  /* 0x000fa82201007387 */ /* 0x0001e80000100a00 */
[----:B0-----:R-:W3:Y:S04]  /*88e10*/  LDL.LU.64 R34, [R1+0x65f0] ;  /* 0x0065f00001227983 */ /* 0x001ee80000300a00 */
[----:B------:R-:W2:Y:S04]  /*88e20*/  LDL.LU.64 R32, [R1+0x65e8] ;  /* 0x0065e80001207983 */ /* 0x000ea80000300a00 */
[----:B------:R-:W3:Y:S04]  /*88e30*/  LDL.LU.64 R54, [R1+0x65e0] ;  /* 0x0065e00001367983 */ /* 0x000ee80000300a00 */
[----:B------:R-:W2:Y:S04]  /*88e40*/  LDL.LU.64 R52, [R1+0x65d8] ;  /* 0x0065d80001347983 */ /* 0x000ea80000300a00 */
[----:B------:R-:W-:Y:S04]  /*88e50*/  STL.64 [R1+0xf90], R56 ;  /* 0x000f903801007387 */ /* 0x000fe80000100a00 */
[----:B------:R0:W-:Y:S04]  /*88e60*/  STL.64 [R1+0xf98], R58 ;  /* 0x000f983a01007387 */ /* 0x0001e80000100a00 */
[----:B0-----:R-:W3:Y:S04]  /*88e70*/  LDL.LU.64 R58, [R1+0x65d0] ;  /* 0x0065d000013a7983 */ /* 0x001ee80000300a00 */
[----:B------:R-:W2:Y:S01]  /*88e80*/  LDL.LU.64 R56, [R1+0x65c8] ;  /* 0x0065c80001387983 */ /* 0x000ea20000300a00 */
[C---:B-----5:R-:W-:Y:S06]  /*88e90*/  HMMA.16816.F32 R28, R4.reuse, R20, R28 ;  /* 0x00000014041c723c */ /* 0x060fec000000181c */
[----:B----4-:R-:W-:Y:S01]  /*88ea0*/  HMMA.16816.F32 R20, R4, R22, R24 ;  /* 0x000000160414723c */ /* 0x010fe20000001818 */
[----:B------:R-:W4:-:S15]  /*88eb0*/  LDL.LU.64 R24, [R1+0xf00] ;  /* 0x000f000001187983 */ /* 0x000f1e0000300a00 */
[----:B------:R-:W-:-:S01]  /*88ec0*/  NOP ;  /* 0x0000000000007918 */ /* 0x000fc20000000000 */
[----:B------:R0:W-:Y:S04]  /*88ed0*/  STL.64 [R1+0xf80], R28 ;  /* 0x000f801c01007387 */ /* 0x0001e80000100a00 */
[----:B------:R1:W-:Y:S04]  /*88ee0*/  STL.64 [R1+0xf88], R30 ;  /* 0x000f881e01007387 */ /* 0x0003e80000100a00 */
[----:B------:R-:W4:Y:S04]  /*88ef0*/  LDL.LU.64 R26, [R1+0xf08] ;  /* 0x000f0800011a7983 */ /* 0x000f280000300a00 */
[----:B------:R-:W-:Y:S04]  /*88f00*/  STL.64 [R1+0xf70], R20 ;  /* 0x000f701401007387 */ /* 0x000fe80000100a00 */
[----:B------:R5:W-:Y:S04]  /*88f10*/  STL.64 [R1+0xf78], R22 ;  /* 0x000f781601007387 */ /* 0x000be80000100a00 */
[----:B0-----:R-:W4:Y:S04]  /*88f20*/  LDL.LU.64 R28, [R1+0xef0] ;  /* 0x000ef000011c7983 */ /* 0x001f280000300a00 */
[----:B-1----:R-:W4:Y:S01]  /*88f30*/  LDL.LU.64 R30, [R1+0xef8] ;  /* 0x000ef800011e7983 */ /* 0x002f220000300a00 */
[----:B-----5:R-:W-:-:S15]  /*88f40*/  HMMA.16816.F32 R20, R4, R60, R16 ;  /* 0x0000003c0414723c */ /* 0x020fde0000001810 */
[----:B------:R-:W-:-:S08]  /*88f50*/  NOP ;  /* 0x0000000000007918 */ /* 0x000fd00000000000 */
[----:B------:R0:W-:Y:S04]  /*88f60*/  STL.64 [R1+0xf60], R20 ;  /* 0x000f601401007387 */ /* 0x0001e80000100a00 */
[----:B------:R1:W-:Y:S01]  /*88f70*/  STL.64 [R1+0xf68], R22 ;  /* 0x000f681601007387 */ /* 0x0003e20000100a00 */
[C---:B---3--:R-:W-:Y:S06]  /*88f80*/  HMMA.16816.F32 R16, R4.reuse, R58, R12 ;  /* 0x0000003a0410723c */ /* 0x048fec000000180c */
[----:B--2---:R-:W-:Y:S01]  /*88f90*/  HMMA.16816.F32 R12, R4, R56, R8 ;  /* 0x00000038040c723c */ /* 0x004fe20000001808 */
[----:B------:R-:W2:-:S15]  /*88fa0*/  LDL.LU.64 R8, [R1+0xee0] ;  /* 0x000ee00001087983 */ /* 0x000e9e0000300a00 */
[----:B------:R-:W-:-:S01]  /*88fb0*/  NOP ;  /* 0x0000000000007918 */ /* 0x000fc20000000000 */
[----:B------:R-:W-:Y:S04]  /*88fc0*/  STL.64 [R1+0xf50], R16 ;  /* 0x000f501001007387 */ /* 0x000fe80000100a00 */
[----:B------:R-:W-:Y:S04]  /*88fd0*/  STL.64 [R1+0xf58], R18 ;  /* 0x000f581201007387 */ /* 0x000fe80000100a00 */
[----:B------:R-:W2:Y:S01]  /*88fe0*/  LDL.LU.64 R10, [R1+0xee8] ;  /* 0x000ee800010a7983 */ /* 0x000ea20000300a00 */
[C---:B----4-:R-:W-:Y:S03]  /*88ff0*/  HMMA.16816.F32 R24, R4.reuse, R54, R24 ;  /* 0x000000360418723c */ /* 0x050fe60000001818 */
[----:B------:R3:W-:Y:S04]  /*89000*/  STL.64 [R1+0xf40], R12 ;  /* 0x000f400c01007387 */ /* 0x0007e80000100a00 */
[----:B------:R4:W-:Y:S04]  /*89010*/  STL.64 [R1+0xf48], R14 ;  /* 0x000f480e01007387 */ /* 0x0009e80000100a00 */
[----:B0-----:R-:W5:Y:S04]  /*89020*/  LDL.LU.64 R20, [R1+0xed0] ;  /* 0x000ed00001147983 */ /* 0x001f680000300a00 */
[----:B-1----:R-:W5:Y:S01]  /*89030*/  LDL.LU.64 R22, [R1+0xed8] ;  /* 0x000ed80001167983 */ /* 0x002f620000300a00 */
[C---:B------:R-:W-:Y:S03]  /*89040*/  HMMA.16816.F32 R28, R4.reuse, R52, R28 ;  /* 0x00000034041c723c */ /* 0x040fe6000000181c */
[----:B---3--:R-:W3:Y:S04]  /*89050*/  LDL.LU.64 R12, [R1+0xec0] ;  /* 0x000ec000010c7983 */ /* 0x008ee80000300a00 */
[----:B----4-:R-:W3:Y:S04]  /*89060*/  LDL.LU.64 R14, [R1+0xec8] ;  /* 0x000ec800010e7983 */ /* 0x010ee80000300a00 */
[----:B------:R-:W4:Y:S04]  /*89070*/  LDL.LU.64 R16, [R1+0xeb0] ;  /* 0x000eb00001107983 */ /* 0x000f280000300a00 */
[----:B------:R-:W4:Y:S04]  /*89080*/  LDL.LU.64 R18, [R1+0xeb8] ;  /* 0x000eb80001127983 */ /* 0x000f280000300a00 */
[----:B------:R-:W-:Y:S04]  /*89090*/  STL.64 [R1+0x6440], R58 ;  /* 0x0064403a01007387 */ /* 0x000fe80000100a00 */
[----:B------:R0:W-:Y:S04]  /*890a0*/  STL.64 [R1+0x6438], R56 ;  /* 0x0064383801007387 */ /* 0x0001e80000100a00 */
[----:B0-----:R-:W4:Y:S04]  /*890b0*/  LDL.LU.64 R56, [R1+0xe80] ;  /* 0x000e800001387983 */ /* 0x001f280000300a00 */
[----:B------:R-:W4:Y:S04]  /*890c0*/  LDL.LU.64 R58, [R1+0xe88] ;  /* 0x000e8800013a7983 */ /* 0x000f280000300a00 */
[----:B------:R-:W-:Y:S04]  /*890d0*/  STL.64 [R1+0xf30], R24 ;  /* 0x000f301801007387 */ /* 0x000fe80000100a00 */
[----:B------:R0:W-:Y:S04]  /*890e0*/  STL.64 [R1+0xf38], R26 ;  /* 0x000f381a01007387 */ /* 0x0001e80000100a00 */
[----:B0-----:R-:W4:Y:S04]  /*890f0*/  LDL.LU.64 R26, [R1+0x65c0] ;  /* 0x0065c000011a7983 */ /* 0x001f280000300a00 */
[----:B------:R-:W4:Y:S04]  /*89100*/  LDL.LU.64 R24, [R1+0x65b8] ;  /* 0x0065b80001187983 */ /* 0x000f280000300a00 */
[----:B------:R0:W-:Y:S04]  /*89110*/  STL.64 [R1+0xf20], R28 ;  /* 0x000f201c01007387 */ /* 0x0001e80000100a00 */
[----:B------:R1:W-:Y:S04]  /*89120*/  STL.64 [R1+0xf28], R30 ;  /* 0x000f281e01007387 */ /* 0x0003e80000100a00 */
[----:B0-----:R-:W4:Y:S04]  /*89130*/  LDL.LU.64 R28, [R1+0xe70] ;  /* 0x000e7000011c7983 */ /* 0x001f280000300a00 */
[----:B-1----:R-:W4:Y:S04]  /*89140*/  LDL.LU.64 R30, [R1+0xe78] ;  /* 0x000e7800011e7983 */ /* 0x002f280000300a00 */
[----:B------:R-:W-:Y:S04]  /*89150*/  STL.64 [R1+0x6450], R54 ;  /* 0x0064503601007387 */ /* 0x000fe80000100a00 */
[----:B------:R0:W-:Y:S04]  /*89160*/  STL.64 [R1+0x6448], R52 ;  /* 0x0064483401007387 */ /* 0x0001e80000100a00 */
[----:B0-----:R-:W4:Y:S04]  /*89170*/  LDL.LU.64 R52, [R1+0xe90] ;  /* 0x000e900001347983 */ /* 0x001f280000300a00 */
[----:B------:R-:W4:Y:S01]  /*89180*/  LDL.LU.64 R54, [R1+0xe98] ;  /* 0x000e980001367983 */ /* 0x000f220000300a00 */
[----:B--2---:R-:W-:-:S15]  /*89190*/  HMMA.16816.F32 R8, R4, R2, R8 ;  /* 0x000000020408723c */ /* 0x004fde0000001808 */
[----:B------:R-:W-:-:S08]  /*891a0*/  NOP ;  /* 0x0000000000007918 */ /* 0x000fd00000000000 */
[----:B------:R-:W-:Y:S04]  /*891b0*/  STL.64 [R1+0xf10], R8 ;  /* 0x000f100801007387 */ /* 0x000fe80000100a00 */
[----:B------:R0:W-:Y:S04]  /*891c0*/  STL.64 [R1+0xf18], R10 ;  /* 0x000f180a01007387 */ /* 0x0001e80000100a00 */
[----:B0-----:R-:W3:Y:S04]  /*891d0*/  LDL.LU.64 R10, [R1+0x65b0] ;  /* 0x0065b000010a7983 */ /* 0x001ee80000300a00 */
[----:B------:R-:W5:Y:S01]  /*891e0*/  LDL.LU.64 R8, [R1+0x65a8] ;  /* 0x0065a80001087983 */ /* 0x000f620000300a00 */
[C---:B---3--:R-:W-:Y:S06]  /*891f0*/  HMMA.16816.F32 R12, R4.reuse, R10, R12 ;  /* 0x0000000a040c723c */ /* 0x048fec000000180c */
[----:B-----5:R-:W-:-:S15]  /*89200*/  HMMA.16816.F32 R20, R4, R8, R20 ;  /* 0x000000080414723c */ /* 0x020fde0000001814 */
[----:B------:R-:W-:-:S08]  /*89210*/  NOP ;  /* 0x0000000000007918 */ /* 0x000fd00000000000 */
[----:B------:R-:W-:Y:S04]  /*89220*/  STL.64 [R1+0xf00], R20 ;  /* 0x000f001401007387 */ /* 0x000fe80000100a00 */
[----:B------:R0:W-:Y:S04]  /*89230*/  STL.64 [R1+0xf08], R22 ;  /* 0x000f081601007387 */ /* 0x0001e80000100a00 */
[----:B0-----:R-:W2:Y:S04]  /*89240*/  LDL.LU.64 R22, [R1+0x65a0] ;  /* 0x0065a00001167983 */ /* 0x001ea80000300a00 */
[----:B------:R-:W3:Y:S04]  /*89250*/  LDL.LU.64 R20, [R1+0x6598] ;  /* 0x0065980001147983 */ /* 0x000ee80000300a00 */
[----:B------:R-:W-:Y:S04]  /*89260*/  STL.64 [R1+0xef0], R12 ;  /* 0x000ef00c01007387 */ /* 0x000fe80000100a00 */
[----:B------:R0:W-:Y:S04]  /*89270*/  STL.64 [R1+0xef8], R14 ;  /* 0x000ef80e01007387 */ /* 0x0001e80000100a00 */
[----:B0-----:R-:W5:Y:S04]  /*89280*/  LDL.LU.64 R14, [R1+0x6590] ;  /* 0x00659000010e7983 */ /* 0x001f680000300a00 */
[----:B------:R-:W4:Y:S04]  /*89290*/  LDL.LU.64 R12, [R1+0x6588] ;  /* 0x00658800010c7983 */ /* 0x000f280000300a00 */
[----:B------:R-:W-:Y:S04]  /*892a0*/  STL.64 [R1+0x6430], R10 ;  /* 0x0064300a01007387 */ /* 0x000fe80000100a00 */
[----:B------:R0:W-:Y:S04]  /*892b0*/  STL.64 [R1+0x6428], R8 ;  /* 0x0064280801007387 */ /* 0x0001e80000100a00 */
[----:B0-----:R-:W5:Y:S04]  /*892c0*/  LDL.LU.64 R8, [R1+0xea0] ;  /* 0x000ea00001087983 */ /* 0x001f680000300a00 */
[----:B------:R-:W5:Y:S01]  /*892d0*/  LDL.LU.64 R10, [R1+0xea8] ;  /* 0x000ea800010a7983 */ /* 0x000f620000300a00 */
[----:B----4-:R-:W-:-:S15]  /*892e0*/  HMMA.16816.F32 R16, R4, R12, R16 ;  /* 0x0000000c0410723c */ /* 0x010fde0000001810 */
[----:B------:R-:W-:-:S08]  /*892f0*/  NOP ;  /* 0x0000000000007918 */ /* 0x000fd00000000000 */
[----:B------:R-:W-:Y:S04]  /*89300*/  STL.64 [R1+0xee0], R16 ;  /* 0x000ee01001007387 */ /* 0x000fe80000100a00 */
[----:B------:R0:W-:Y:S04]  /*89310*/  STL.64 [R1+0xee8], R18 ;  /* 0x000ee81201007387 */ /* 0x0001e80000100a00 */
[----:B0-----:R-:W4:Y:S04]  /*89320*/  LDL.LU.64 R18, [R1+0x6580] ;  /* 0x0065800001127983 */ /* 0x001f280000300a00 */
[----:B------:R-:W2:Y:S01]  /*89330*/  LDL.LU.64 R16, [R1+0x6578] ;  /* 0x0065780001107983 */ /* 0x000ea20000300a00 */
[----:B-----5:R-:W-:Y:S06]  /*89340*/  HMMA.16816.F32 R8, R4, R14, R8 ;  /* 0x0000000e0408723c */ /* 0x020fec0000001808 */
[----:B------:R-:W-:Y:S04]  /*89350*/  STL.64 [R1+0x6410], R14 ;  /* 0x0064100e01007387 */ /* 0x000fe80000100a00 */
[----:B------:R-:W-:-:S13]  /*89360*/  STL.64 [R1+0x6408], R12 ;  /* 0x0064080c01007387 */ /* 0x000fda0000100a00 */
[----:B------:R-:W-:Y:S04]  /*89370*/  STL.64 [R1+0xed0], R8 ;  /* 0x000ed00801007387 */ /* 0x000fe80000100a00 */
[----:B------:R4:W-:Y:S02]  /*89380*/  STL.64 [R1+0xed8], R10 ;  /* 0x000ed80a01007387 */ /* 0x0009e40000100a00 */
[C---:B----4-:R-:W-:Y:S06]  /*89390*/  HMMA.16816.F32 R8, R4.reuse, R18, R56 ;  /* 0x000000120408723c */ /* 0x050fec0000001838 */
[----:B--2---:R-:W-:Y:S01]  /*893a0*/  HMMA.16816.F32 R12, R4, R16, R52 ;  /* 0x00000010040c723c */ /* 0x004fe20000001834 */
[----:B------:R-:W2:-:S15]  /*893b0*/  LDL.LU.64 R52, [R1+0xe60] ;  /* 0x000e600001347983 */ /* 0x000e9e0000300a00 */
[----:B------:R-:W-:-:S07]  /*893c0*/  NOP ;  /* 0x0000000000007918 */ /* 0x000fce0000000000 */
[----:B------:R-:W-:Y:S04]  /*893d0*/  STL.64 [R1+0xec0], R12 ;  /* 0x000ec00c01007387 */ /* 0x000fe80000100a00 */
[----:B------:R-:W-:Y:S04]  /*893e0*/  STL.64 [R1+0xec8], R14 ;  /* 0x000ec80e01007387 */ /* 0x000fe80000100a00 */
[----:B------:R-:W2:Y:S04]  /*893f0*/  LDL.LU.64 R54, [R1+0xe68] ;  /* 0x000e680001367983 */ /* 0x000ea80000300a00 */
[----:B------:R-:W-:Y:S04]  /*89400*/  STL.64 [R1+0xeb0], R8 ;  /* 0x000eb00801007387 */ /* 0x000fe80000100a00 */
[----:B------:R3:W-:Y:S04]  /*89410*/  STL.64 [R1+0xeb8], R10 ;  /* 0x000eb80a01007387 */ /* 0x0007e80000100a00 */
[----:B------:R-:W-:Y:S04]  /*89420*/  STL.64 [R1+0x6420], R18 ;  /* 0x0064201201007387 */ /* 0x000fe80000100a00 */
[----:B------:R-:W-:Y:S01]  /*89430*/  STL.64 [R1+0x6418], R16 ;  /* 0x0064181001007387 */ /* 0x000fe20000100a00 */
[----:B---3--:R-:W-:Y:S03]  /*89440*/  HMMA.16816.F32 R8, R4, R20, R28 ;  /* 0x000000140408723c */ /* 0x008fe6000000181c */
[----:B------:R-:W3:Y:S04]  /*89450*/  LDL.LU.64 R12, [R1+0xe50] ;  /* 0x000e5000010c7983 */ /* 0x000ee80000300a00 */
[----:B------:R-:W3:-:S15]  /*89460*/  LDL.LU.64 R14, [R1+0xe58] ;  /* 0x000e5800010e7983 */ /* 0x000ede0000300a00 */
[----:B------:R-:W-:-:S01]  /*89470*/  NOP ;  /* 0x0000000000007918 */ /* 0x000fc20000000000 */
[----:B------:R0:W-:Y:S04]  /*89480*/  STL.64 [R1+0xea0], R8 ;  /* 0x000ea00801007387 */ /* 0x0001e80000100a00 */
[----:B------:R1:W-:Y:S04]  /*89490*/  STL.64 [R1+0xea8], R10 ;  /* 0x000ea80a01007387 */ /* 0x0003e80000100a00 */
[----:B0-----:R-:W4:Y:S04]  /*894a0*/  LDL.LU.64 R8, [R1+0xe40] ;  /* 0x000e400001087983 */ /* 0x001f280000300a00 */
[----:B-1----:R-:W4:Y:S04]  /*894b0*/  LDL.LU.64 R10, [R1+0xe48] ;  /* 0x000e4800010a7983 */ /* 0x002f280000300a00 */
[----:B------:R-:W5:Y:S04]  /*894c0*/  LDL.LU.64 R16, [R1+0xe20] ;  /* 0x000e200001107983 */ /* 0x000f680000300a00 */
[----:B------:R-:W5:Y:S04]  /*894d0*/  LDL.LU.64 R18, [R1+0xe28] ;  /* 0x000e280001127983 */ /* 0x000f680000300a00 */
        /* <DEDUP_REMOVED lines=8> */
[----:B------:R-:W-:Y:S04]  /*89560*/  STL.64 [R1+0x6460], R22 ;  /* 0x0064601601007387 */ /* 0x000fe80000100a00 */
[----:B------:R0:W-:Y:S01]  /*89570*/  STL.64 [R1+0x6458], R20 ;  /* 0x0064581401007387 */ /* 0x0001e20000100a00 */
[C---:B--2---:R-:W-:Y:S06]  /*89580*/  HMMA.16816.F32 R52, R4.reuse, R22, R52 ;  /* 0x000000160434723c */ /* 0x044fec0000001834 */
[----:B---3--:R-:W-:-:S15]  /*89590*/  HMMA.16816.F32 R12, R4, R24, R12 ;  /* 0x00000018040c723c */ /* 0x008fde000000180c */
[----:B------:R-:W-:-:S02]  /*895a0*/  NOP ;  /* 0x0000000000007918 */ /* 0x000fc40000000000 */
[----:B------:R1:W-:Y:S04]  /*895b0*/  STL.64 [R1+0xe90], R52 ;  /* 0x000e903401007387 */ /* 0x0003e80000100a00 */
[----:B------:R2:W-:Y:S04]  /*895c0*/  STL.64 [R1+0xe98], R54 ;  /* 0x000e983601007387 */ /* 0x0005e80000100a00 */
[----:B0-----:R-:W3:Y:S04]  /*895d0*/  LDL.LU.64 R20, [R1+0xe30] ;  /* 0x000e300001147983 */ /* 0x001ee80000300a00 */
[----:B------:R-:W3:Y:S04]  /*895e0*/  LDL.LU.64 R22, [R1+0xe38] ;  /* 0x000e380001167983 */ /* 0x000ee80000300a00 */
[----:B-1----:R-:W3:Y:S04]  /*895f0*/  LDL.LU.64 R52, [R1+0xe00] ;  /* 0x000e000001347983 */ /* 0x002ee80000300a00 */
[----:B--2---:R-:W2:Y:S04]  /*89600*/  LDL.LU.64 R54, [R1+0xe08] ;  /* 0x000e080001367983 */ /* 0x004ea80000300a00 */
[----:B------:R-:W-:Y:S04]  /*89610*/  STL.64 [R1+0xe80], R12 ;  /* 0x000e800c01007387 */ /* 0x000fe80000100a00 */
[----:B------:R4:W-:Y:S02]  /*89620*/  STL.64 [R1+0xe88], R14 ;  /* 0x000e880e01007387 */ /* 0x0009e40000100a00 */
[----:B----4-:R-:W-:Y:S02]  /*89630*/  HMMA.16816.F32 R12, R4, R26, R8 ;  /* 0x0000001a040c723c */ /* 0x010fe40000001808 */
[----:B------:R-:W4:Y:S04]  /*89640*/  LDL.LU.64 R8, [R1+0xdf0] ;  /* 0x000df00001087983 */ /* 0x000f280000300a00 */
[----:B------:R-:W4:-:S15]  /*89650*/  LDL.LU.64 R10, [R1+0xdf8] ;  /* 0x000df800010a7983 */ /* 0x000f1e0000300a00 */
[----:B------:R-:W-:-:S02]  /*89660*/  NOP ;  /* 0x0000000000007918 */ /* 0x000fc40000000000 */
[----:B------:R0:W-:Y:S04]  /*89670*/  STL.64 [R1+0xe70], R12 ;  /* 0x000e700c01007387 */ /* 0x0001e80000100a00 */
[----:B------:R1:W-:Y:S04]  /*89680*/  STL.64 [R1+0xe78], R14 ;  /* 0x000e780e01007387 */ /* 0x0003e80000100a00 */
[----:B0-----:R-:W4:Y:S04]  /*89690*/  LDL.LU.64 R12, [R1+0xde0] ;  /* 0x000de000010c7983 */ /* 0x001f280000300a00 */
[----:B-1----:R-:W4:Y:S04]  /*896a0*/  LDL.LU.64 R14, [R1+0xde8] ;  /* 0x000de800010e7983 */ /* 0x002f280000300a00 */
[----:B------:R-:W-:Y:S04]  /*896b0*/  STL.64 [R1+0x6400], R26 ;  /* 0x0064001a01007387 */ /* 0x000fe80000100a00 */
[----:B------:R0:W-:Y:S04]  /*896c0*/  STL.64 [R1+0x63f8], R24 ;  /* 0x0063f81801007387 */ /* 0x0001e80000100a00 */
[----:B0-----:R-:W2:Y:S04]  /*896d0*/  LDL.LU.64 R24, [R1+0xe10] ;  /* 0x000e100001187983 */ /* 0x001ea80000300a00 */
[----:B------:R-:W2:Y:S01]  /*896e0*/  LDL.LU.64 R26, [R1+0xe18] ;  /* 0x000e1800011a7983 */ /* 0x000ea20000300a00 */
[C---:B-----5:R-:W-:Y:S06]  /*896f0*/  HMMA.16816.F32 R16, R4.reuse, R34, R16 ;  /* 0x000000220410723c */ /* 0x060fec0000001810 */
[----:B---3--:R-:W-:-:S15]  /*89700*/  HMMA.16816.F32 R20, R4, R32, R20 ;  /* 0x000000200414723c */ /* 0x008fde0000001814 */
[----:B------:R-:W-:-:S08]  /*89710*/  NOP ;  /* 0x0000000000007918 */ /* 0x000fd00000000000 */
[----:B------:R0:W-:Y:S04]  /*89720*/  STL.64 [R1+0xe60], R20 ;  /* 0x000e601401007387 */ /* 0x0001e80000100a00 */
[----:B------:R1:W-:Y:S04]  /*89730*/  STL.64 [R1+0xe68], R22 ;  /* 0x000e681601007387 */ /* 0x0003e80000100a00 */
[----:B0-----:R-:W3:Y:S04]  /*89740*/  LDL.LU.64 R20, [R1+0xdd0] ;  /* 0x000dd00001147983 */ /* 0x001ee80000300a00 */
[----:B-1----:R-:W3:Y:S04]  /*89750*/  LDL.LU.64 R22, [R1+0xdd8] ;  /* 0x000dd80001167983 */ /* 0x002ee80000300a00 */
[----:B------:R0:W-:Y:S04]  /*89760*/  STL.64 [R1+0xe50], R16 ;  /* 0x000e501001007387 */ /* 0x0001e80000100a00 */
[----:B------:R1:W-:Y:S04]  /*89770*/  STL.64 [R1+0xe58], R18 ;  /* 0x000e581201007387 */ /* 0x0003e80000100a00 */
[----:B0-----:R-:W5:Y:S04]  /*89780*/  LDL.LU.64 R16, [R1+0xdc0] ;  /* 0x000dc00001107983 */ /* 0x001f680000300a00 */
[----:B-1----:R-:W5:Y:S04]  /*89790*/  LDL.LU.64 R18, [R1+0xdc8] ;  /* 0x000dc80001127983 */ /* 0x002f680000300a00 */
[----:B------:R-:W-:Y:S04]  /*897a0*/  STL.64 [R1+0x6470], R34 ;  /* 0x0064702201007387 */ /* 0x000fe80000100a00 */
[----:B------:R2:W-:Y:S02]  /*897b0*/  STL.64 [R1+0x6468], R32 ;  /* 0x0064682001007387 */ /* 0x0005e40000100a00 */
[C---:B--2---:R-:W-:Y:S06]  /*897c0*/  HMMA.16816.F32 R32, R4.reuse, R36, R24 ;  /* 0x000000240420723c */ /* 0x044fec0000001818 */
[C---:B------:R-:W-:Y:S06]  /*897d0*/  HMMA.16816.F32 R24, R4.reuse, R38, R52 ;  /* 0x000000260418723c */ /* 0x040fec0000001834 */
[----:B------:R-:W-:Y:S11]  /*897e0*/  STL.64 [R1+0x6480], R38 ;  /* 0x0064802601007387 */ /* 0x000ff60000100a00 */
[----:B------:R-:W-:Y:S04]  /*897f0*/  STL.64 [R1+0xe40], R32 ;  /* 0x000e402001007387 */ /* 0x000fe80000100a00 */
[----:B------:R-:W-:Y:S04]  /*89800*/  STL.64 [R1+0xe48], R34 ;  /* 0x000e482201007387 */ /* 0x000fe80000100a00 */
[----:B------:R-:W-:Y:S04]  /*89810*/  STL.64 [R1+0x6478], R36 ;  /* 0x0064782401007387 */ /* 0x000fe80000100a00 */
[----:B------:R-:W-:Y:S04]  /*89820*/  STL.64 [R1+0xe30], R24 ;  /* 0x000e301801007387 */ /* 0x000fe80000100a00 */
[----:B------:R4:W-:Y:S02]  /*89830*/  STL.64 [R1+0xe38], R26 ;  /* 0x000e381a01007387 */ /* 0x0009e40000100a00 */
[----:B----4-:R-:W-:Y:S02]  /*89840*/  HMMA.16816.F32 R24, R4, R40, R8 ;  /* 0x000000280418723c */ /* 0x010fe40000001808 */
[----:B------:R-:W2:Y:S04]  /*89850*/  LDL.LU.64 R8, [R1+0x11f0] ;  /* 0x0011f00001087983 */ /* 0x000ea80000300a00 */
[----:B------:R-:W2:-:S15]  /*89860*/  LDL.LU.64 R10, [R1+0x11f8] ;  /* 0x0011f800010a7983 */ /* 0x000e9e0000300a00 */
[----:B------:R-:W-:-:S02]  /*89870*/  NOP ;  /* 0x0000000000007918 */ /* 0x000fc40000000000 */
[----:B------:R-:W-:Y:S04]  /*89880*/  STL.64 [R1+0xe20], R24 ;  /* 0x000e201801007387 */ /* 0x000fe80000100a00 */
[----:B------:R0:W-:Y:S02]  /*89890*/  STL.64 [R1+0xe28], R26 ;  /* 0x000e281a01007387 */ /* 0x0001e40000100a00 */
[----:B0-----:R-:W-:Y:S02]  /*898a0*/  HMMA.16816.F32 R24, R4, R42, R12 ;  /* 0x0000002a0418723c */ /* 0x001fe4000000180c */
[----:B------:R-:W4:Y:S04]  /*898b0*/  LDL.LU.64 R12, [R1+0x11e0] ;  /* 0x0011e000010c7983 */ /* 0x000f280000300a00 */
[----:B------:R-:W4:-:S15]  /*898c0*/  LDL.LU.64 R14, [R1+0x11e8] ;  /* 0x0011e800010e7983 */ /* 0x000f1e0000300a00 */
[----:B------:R-:W-:-:S02]  /*898d0*/  NOP ;  /* 0x0000000000007918 */ /* 0x000fc40000000000 */
[----:B------:R-:W-:Y:S04]  /*898e0*/  STL.64 [R1+0xe10], R24 ;  /* 0x000e101801007387 */ /* 0x000fe80000100a00 */
[----:B------:R-:W-:Y:S04]  /*898f0*/  STL.64 [R1+0xe18], R26 ;  /* 0x000e181a01007387 */ /* 0x000fe80000100a00 */
[----:B------:R-:W-:Y:S04]  /*89900*/  STL.64 [R1+0x6490], R42 ;  /* 0x0064902a01007387 */ /* 0x000fe80000100a00 */
[----:B------:R-:W-:Y:S01]  /*89910*/  STL.64 [R1+0x6488], R40 ;  /* 0x0064882801007387 */ /* 0x000fe20000100a00 */
[----:B------:R-:W-:-:S02]  /*89920*/  IMAD R30, R30, 0x100, R58 ;  /* 0x000001001e1e7824 */ /* 0x000fc400078e023a */
[----:B------:R-:W-:Y:S02]  /*89930*/  IMAD R31, R31, 0x100, R59 ;  /* 0x000001001f1f7824 */ /* 0x000fe400078e023b */
[----:B------:R-:W-:Y:S02]  /*89940*/  IMAD R28, R28, 0x100, R56 ;  /* 0x000001001c1c7824 */ /* 0x000fe400078e0238 */
[----:B------:R-:W-:Y:S01]  /*89950*/  IMAD R29, R29, 0x100, R57 ;  /* 0x000001001d1d7824 */ /* 0x000fe200078e0239 */
[----:B------:R-:W-:Y:S02]  /*89960*/  F2FP.F16.E4M3.UNPACK_B R30, R30 ;  /* 0x0000001eff1e723e */ /* 0x000fe400020006ff */
[----:B------:R-:W-:Y:S02]  /*89970*/  F2FP.F16.E4M3.UNPACK_B R31, R31 ;  /* 0x0000001fff1f723e */ /* 0x000fe400020006ff */
[----:B------:R-:W-:Y:S02]  /*89980*/  F2FP.F16.E4M3.UNPACK_B R28, R28 ;  /* 0x0000001cff1c723e */ /* 0x000fe400020006ff */
[----:B------:R-:W-:Y:S01]  /*89990*/  F2FP.F16.E4M3.UNPACK_B R29, R29 ;  /* 0x0000001dff1d723e */ /* 0x000fe200020006ff */
[C---:B---3--:R-:W-:Y:S06]  /*899a0*/  HMMA.16816.F32 R20, R4.reuse, R44, R20 ;  /* 0x0000002c0414723c */ /* 0x048fec0000001814 */
[----:B-----5:R-:W-:-:S15]  /*899b0*/  HMMA.16816.F32 R16, R4, R46, R16 ;  /* 0x0000002e0410723c */ /* 0x020fde0000001810 */
[----:B------:R-:W-:-:S02]  /*899c0*/  NOP ;  /* 0x0000000000007918 */ /* 0x000fc40000000000 */
[----:B------:R-:W-:Y:S04]  /*899d0*/  STL.64 [R1+0xe00], R20 ;  /* 0x000e001401007387 */ /* 0x000fe80000100a00 */
[----:B------:R-:W-:Y:S04]  /*899e0*/  STL.64 [R1+0xe08], R22 ;  /* 0x000e081601007387 */ /* 0x000fe80000100a00 */
[----:B------:R-:W-:Y:S04]  /*899f0*/  STL.64 [R1+0x64a0], R46 ;  /* 0x0064a02e01007387 */ /* 0x000fe80000100a00 */
[----:B------:R-:W-:Y:S04]  /*89a00*/  STL.64 [R1+0x6498], R44 ;  /* 0x0064982c01007387 */ /* 0x000fe80000100a00 */
[----:B------:R-:W-:Y:S04]  /*89a10*/  STL.64 [R1+0xdf0], R16 ;  /* 0x000df01001007387 */ /* 0x000fe80000100a00 */
[----:B------:R2:W-:Y:S02]  /*89a20*/  STL.64 [R1+0xdf8], R18 ;  /* 0x000df81201007387 */ /* 0x0005e40000100a00 */
[C---:B--2---:R-:W-:Y:S02]  /*89a30*/  HMMA.16816.F32 R16, R4.reuse, R48, R8 ;  /* 0x000000300410723c */ /* 0x044fe40000001808 */
[----:B------:R-:W2:Y:S04]  /*89a40*/  LDL.64 R10, [R1+0xe8] ;  /* 0x0000e800010a7983 */ /* 0x000ea80000100a00 */
[----:B----4-:R-:W-:-:S15]  /*89a50*/  HMMA.16816.F32 R12, R4, R50, R12 ;  /* 0x00000032040c723c */ /* 0x010fde000000180c */
[----:B------:R-:W-:-:S02]  /*89a60*/  NOP ;  /* 0x0000000000007918 */ /* 0x000fc40000000000 */
[----:B------:R-:W-:Y:S04]  /*89a70*/  STL.64 [R1+0x1210], R16 ;  /* 0x0012101001007387 */ /* 0x000fe80000100a00 */
[----:B------:R-:W-:Y:S04]  /*89a80*/  STL.64 [R1+0x1218], R18 ;  /* 0x0012181201007387 */ /* 0x000fe80000100a00 */
[----:B------:R-:W-:Y:S04]  /*89a90*/  STL.64 [R1+0x6568], R30 ;  /* 0x0065681e01007387 */ /* 0x000fe80000100a00 */
[----:B------:R-:W-:Y:S04]  /*89aa0*/  STL.64 [R1+0x6560], R28 ;  /* 0x0065601c01007387 */ /* 0x000fe80000100a00 */
[----:B------:R-:W3:Y:S04]  /*89ab0*/  LDL.64 R26, [R1+0xf8] ;  /* 0x0000f800011a7983 */ /* 0x000ee80000100a00 */
[----:B------:R-:W4:Y:S04]  /*89ac0*/  LDL R8, [R1+0xf0] ;  /* 0x0000f00001087983 */ /* 0x000f280000100800 */
[----:B------:R-:W-:Y:S04]  /*89ad0*/  STL.64 [R1+0x1200], R12 ;  /* 0x0012000c01007387 */ /* 0x000fe80000100a00 */
[----:B------:R-:W-:Y:S04]  /*89ae0*/  STL.64 [R1+0x1208], R14 ;  /* 0x0012080e01007387 */ /* 0x000fe80000100a00 */
[----:B------:R-:W4:Y:S04]  /*89af0*/  LDL R9, [R1+0xf4] ;  /* 0x0000f40001097983 */ /* 0x000f280000100800 */
[----:B--2---:R0:W-:Y:S04]  /*89b00*/  STL.64 [R1+0x6538], R10 ;  /* 0x0065380a01007387 */ /* 0x0041e80000100a00 */
[----:B----4-:R1:W-:Y:S04]  /*89b10*/  STL.64 [R1+0x6530], R8 ;  /* 0x0065300801007387 */ /* 0x0103e80000100a00 */
[----:B------:R-:W2:Y:S04]  /*89b20*/  LDL R24, [R1+0x100] ;  /* 0x0001000001187983 */ /* 0x000ea80000100800 */
[----:B------:R-:W2:Y:S04]  /*89b30*/  LDL R25, [R1+0x104] ;  /* 0x0001040001197983 */ /* 0x000ea80000100800 */
[----:B---3--:R-:W-:Y:S04]  /*89b40*/  STL.64 [R1+0x6548], R26 ;  /* 0x0065481a01007387 */ /* 0x008fe80000100a00 */
[----:B--2---:R-:W-:Y:S04]  /*89b50*/  STL.64 [R1+0x6540], R24 ;  /* 0x0065401801007387 */ /* 0x004fe80000100a00 */
[----:B------:R-:W2:Y:S04]  /*89b60*/  LDL R46, [R1+0x108] ;  /* 0x00010800012e7983 */ /* 0x000ea80000100800 */
[----:B------:R-:W2:Y:S04]  /*89b70*/  LDL R47, [R1+0x10c] ;  /* 0x00010c00012f7983 */ /* 0x000ea80000100800 */
[----:B------:R-:W3:Y:S04]  /*89b80*/  LDL R44, [R1+0x110] ;  /* 0x00011000012c7983 */ /* 0x000ee80000100800 */
[----:B------:R-:W3:Y:S01]  /*89b90*/  LDL R45, [R1+0x114] ;  /* 0x00011400012d7983 */ /* 0x000ee20000100800 */
[----:B------:R-:W-:-:S03]  /*89ba0*/  IMAD.MOV.U32 R57, RZ, RZ, R0 ;  /* 0x000000ffff397224 */ /* 0x000fc600078e0000 */
[----:B------:R-:W4:Y:S04]  /*89bb0*/  LDL R58, [R1+0xa8] ;  /* 0x0000a800013a7983 */ /* 0x000f280000100800 */
[----:B------:R-:W4:Y:S04]  /*89bc0*/  LDL R59, [R1+0xac] ;  /* 0x0000ac00013b7983 */ /* 0x000f280000100800 */
[----:B--2---:R-:W-:Y:S04]  /*89bd0*/  STL.64 [R1+0x6558], R46 ;  /* 0x0065582e01007387 */ /* 0x004fe80000100a00 */
[----:B---3--:R2:W-:Y:S04]  /*89be0*/  STL.64 [R1+0x6550], R44 ;  /* 0x0065502c01007387 */ /* 0x0085e80000100a00 */
[----:B0-----:R-:W3:Y:S04]  /*89bf0*/  LDL R10, [R1+0x118] ;  /* 0x00011800010a7983 */ /* 0x001ee80000100800 */
[----:B------:R-:W3:Y:S04]  /*89c00*/  LDL R11, [R1+0x11c] ;  /* 0x00011c00010b7983 */ /* 0x000ee80000100800 */
[----:B------:R-:W5:Y:S04]  /*89c10*/  LDL R56, [R1+0xa0] ;  /* 0x0000a00001387983 */ /* 0x000f680000100800 */
[----:B------:R-:W2:Y:S04]  /*89c20*/  LDL.LU R0, [R1+0x6574] ;  /* 0x0065740001007983 */ /* 0x000ea80000300800 */
[----:B-1----:R-:W3:Y:S04]  /*89c30*/  LDL R8, [R1+0x120] ;  /* 0x0001200001087983 */ /* 0x002ee80000100800 */
[----:B------:R-:W3:Y:S04]  /*89c40*/  LDL R9, [R1+0x124] ;  /* 0x0001240001097983 */ /* 0x000ee80000100800 */
[----:B------:R-:W3:Y:S04]  /*89c50*/  LDL.LU.64 R28, [R1+0xdb0] ;  /* 0x000db000011c7983 */ /* 0x000ee80000300a00 */
[----:B------:R-:W3:Y:S04]  /*89c60*/  LDL.LU.64 R30, [R1+0xdb8] ;  /* 0x000db800011e7983 */ /* 0x000ee80000300a00 */
[----:B----4-:R-:W-:Y:S04]  /*89c70*/  STL.64 [R1+0x6528], R58 ;  /* 0x0065283a01007387 */ /* 0x010fe80000100a00 */
[----:B-----5:R0:W-:Y:S04]  /*89c80*/  STL.64 [R1+0x6520], R56 ;  /* 0x0065203801007387 */ /* 0x0201e80000100a00 */
[----:B------:R-:W4:Y:S01]  /*89c90*/  LDL R54, [R1+0xb0] ;  /* 0x0000b00001367983 */ /* 0x000f220000100800 */
[----:B--2---:R-:W-:-:S03]  /*89ca0*/  IMAD.MOV.U32 R39, RZ, RZ, R0 ;  /* 0x000000ffff277224 */ /* 0x004fc600078e0000 */
[----:B------:R-:W4:Y:S04]  /*89cb0*/  LDL R55, [R1+0xb4] ;  /* 0x0000b40001377983 */ /* 0x000f280000100800 */
[----:B------:R-:W2:Y:S04]  /*89cc0*/  LDL R22, [R1+0xc0] ;  /* 0x0000c00001167983 */ /* 0x000ea80000100800 */
[----:B------:R-:W2:Y:S04]  /*89cd0*/  LDL R23, [R1+0xc4] ;  /* 0x0000c40001177983 */ /* 0x000ea80000100800 */
[----:B------:R-:W5:Y:S04]  /*89ce0*/  LDL R38, [R1+0xd0] ;  /* 0x0000d00001267983 */ /* 0x000f680000100800 */
[----:B------:R-:W3:Y:S04]  /*89cf0*/  LDL.LU R0, [R1+0x6570] ;  /* 0x0065700001007983 */ /* 0x000ee80000300800 */
[----:B------:R-:W4:Y:S04]  /*89d00*/  LDL.LU.64 R44, [R1+0xda0] ;  /* 0x000da000012c7983 */ /* 0x000f280000300a00 */
[----:B------:R-:W4:Y:S04]  /*89d10*/  LDL.LU.64 R46, [R1+0xda8] ;  /* 0x000da800012e7983 */ /* 0x000f280000300a00 */
[----:B------:R-:W2:Y:S04]  /*89d20*/  LDL.LU.64 R24, [R1+0xd90] ;  /* 0x000d900001187983 */ /* 0x000ea80000300a00 */
[----:B------:R-:W2:Y:S04]  /*89d30*/  LDL.LU.64 R26, [R1+0xd98] ;  /* 0x000d9800011a7983 */ /* 0x000ea80000300a00 */
[----:B0-----:R-:W5:Y:S04]  /*89d40*/  LDL.LU.64 R56, [R1+0xd70] ;  /* 0x000d700001387983 */ /* 0x001f680000300a00 */
        /* <DEDUP_REMOVED lines=9> */
[----:B------:R-:W5:Y:S04]  /*89de0*/  LDL.64 R36, [R1+0xd8] ;  /* 0x0000d80001247983 */ /* 0x000f680000100a00 */
[----:B------:R-:W5:Y:S04]  /*89df0*/  LDL.64 R20, [R1+0xc8] ;  /* 0x0000c80001147983 */ /* 0x000f680000100a00 */
[----:B------:R-:W5:Y:S04]  /*89e00*/  LDL.64 R52, [R1+0xb8] ;  /* 0x0000b80001347983 */ /* 0x000f680000100a00 */
[----:B------:R0:W-:Y:S04]  /*89e10*/  STL.64 [R1+0x64b0], R50 ;  /* 0x0064b03201007387 */ /* 0x0001e80000100a00 */
[----:B0-----:R-:W5:Y:S04]  /*89e20*/  LDL R50, [R1+0xe0] ;  /* 0x0000e00001327983 */ /* 0x001f680000100800 */
[----:B------:R-:W5:Y:S04]  /*89e30*/  LDL R51, [R1+0xe4] ;  /* 0x0000e40001337983 */ /* 0x000f680000100800 */
[----:B------:R0:W-:Y:S04]  /*89e40*/  STL.64 [R1+0x64a8], R48 ;  /* 0x0064a83001007387 */ /* 0x0001e80000100a00 */
[----:B0-----:R-:W4:Y:S01]  /*89e50*/  LDL R48, [R1+0x130] ;  /* 0x0001300001307983 */ /* 0x001f220000100800 */
[----:B---3--:R-:W-:-:S07]  /*89e60*/  IMAD.MOV.U32 R49, RZ, RZ, R0 ;  /* 0x000000ffff317224 */ /* 0x008fce00078e0000 */
[----:B----4-:R-:W-:Y:S01]  /*89e70*/  HMMA.16816.F32 R4, R4, R48, R28 ;  /* 0x000000300404723c */ /* 0x010fe2000000181c */
[----:B------:R-:W3:Y:S04]  /*89e80*/  LDL.LU.64 R30, [R1+0x6568] ;  /* 0x00656800011e7983 */ /* 0x000ee80000300a00 */
[----:B------:R-:W3:-:S15]  /*89e90*/  LDL.LU.64 R28, [R1+0x6560] ;  /* 0x00656000011c7983 */ /* 0x000ede0000300a00 */
[----:B------:R-:W-:-:S03]  /*89ea0*/  NOP ;  /* 0x0000000000007918 */ /* 0x000fc60000000000 */
[----:B------:R0:W-:Y:S04]  /*89eb0*/  STL.64 [R1+0xde0], R4 ;  /* 0x000de00401007387 */ /* 0x0001e80000100a00 */
[----:B------:R1:W-:Y:S04]  /*89ec0*/  STL.64 [R1+0xde8], R6 ;  /* 0x000de80601007387 */ /* 0x0003e80000100a00 */
[----:B0-----:R-:W4:Y:S04]  /*89ed0*/  LDL.LU.64 R4, [R1+0xd80] ;  /* 0x000d800001047983 */ /* 0x001f280000300a00 */
[----:B-1----:R-:W4:Y:S01]  /*89ee0*/  LDL.LU.64 R6, [R1+0xd88] ;  /* 0x000d880001067983 */ /* 0x002f220000300a00 */
[----:B---3--:R-:W-:-:S15]  /*89ef0*/  HMMA.16816.F32 R44, R28, R8, R44 ;  /* 0x000000081c2c723c */ /* 0x008fde000000182c */
[----:B------:R-:W-:-:S08]  /*89f00*/  NOP ;  /* 0x0000000000007918 */ /* 0x000fd00000000000 */
[----:B------:R-:W-:Y:S04]  /*89f10*/  STL.64 [R1+0xdd0], R44 ;  /* 0x000dd02c01007387 */ /* 0x000fe80000100a00 */
[----:B------:R0:W-:Y:S04]  /*89f20*/  STL.64 [R1+0xdd8], R46 ;  /* 0x000dd82e01007387 */ /* 0x0001e80000100a00 */
[----:B0-----:R-:W5:Y:S04]  /*89f30*/  LDL.LU.64 R46, [R1+0x6558] ;  /* 0x00655800012e7983 */ /* 0x001f680000300a00 */
[----:B------:R-:W4:Y:S01]  /*89f40*/  LDL.LU.64 R44, [R1+0x6550] ;  /* 0x00655000012c7983 */ /* 0x000f220000300a00 */
[----:B--2---:R-:W-:Y:S03]  /*89f50*/  HMMA.16816.F32 R8, R28, R10, R24 ;  /* 0x0000000a1c08723c */ /* 0x004fe60000001818 */
[----:B------:R-:W2:Y:S04]  /*89f60*/  LDL.LU.64 R26, [R1+0x6548] ;  /* 0x00654800011a7983 */ /* 0x000ea80000300a00 */
[----:B------:R-:W3:-:S15]  /*89f70*/  LDL.LU.64 R24, [R1+0x6540] ;  /* 0x0065400001187983 */ /* 0x000ede0000300a00 */
[----:B------:R-:W-:-:S01]  /*89f80*/  NOP ;  /* 0x0000000000007918 */ /* 0x000fc20000000000 */
[----:B------:R-:W-:Y:S04]  /*89f90*/  STL.64 [R1+0xdc0], R8 ;  /* 0x000dc00801007387 */ /* 0x000fe80000100a00 */
[----:B------:R0:W-:Y:S04]  /*89fa0*/  STL.64 [R1+0xdc8], R10 ;  /* 0x000dc80a01007387 */ /* 0x0001e80000100a00 */
[----:B0-----:R-:W2:Y:S04]  /*89fb0*/  LDL.LU.64 R10, [R1+0x6538] ;  /* 0x00653800010a7983 */ /* 0x001ea80000300a00 */
[----:B------:R-:W2:Y:S01]  /*89fc0*/  LDL.LU.64 R8, [R1+0x6530] ;  /* 0x0065300001087983 */ /* 0x000ea20000300a00 */
[C---:B----4-:R-:W-:Y:S06]  /*89fd0*/  HMMA.16816.F32 R4, R28.reuse, R44, R4 ;  /* 0x0000002c1c04723c */ /* 0x050fec0000001804 */
[C---:B-----5:R-:W-:Y:S06]  /*89fe0*/  HMMA.16816.F32 R44, R28.reuse, R46, R56 ;  /* 0x0000002e1c2c723c */ /* 0x060fec0000001838 */
[C---:B---3--:R-:W-:Y:S11]  /*89ff0*/  HMMA.16816.F32 R40, R28.reuse, R24, R40 ;  /* 0x000000181c28723c */ /* 0x048ff60000001828 */
[----:B------:R-:W-:Y:S04]  /*8a000*/  STL.64 [R1+0xdb0], R4 ;  /* 0x000db00401007387 */ /* 0x000fe80000100a00 */
[----:B------:R2:W-:Y:S02]  /*8a010*/  STL.64 [R1+0xdb8], R6 ;  /* 0x000db80601007387 */ /* 0x0005e40000100a00 */
[C---:B--2---:R-:W-:Y:S06]  /*8a020*/  HMMA.16816.F32 R4, R28.reuse, R26, R32 ;  /* 0x0000001a1c04723c */ /* 0x044fec0000001820 */
[----:B------:R-:W-:Y:S01]  /*8a030*/  IMAD.MOV.U32 R0, RZ, RZ, R27 ;  /* 0x000000ffff007224 */ /* 0x000fe200078e001b */
[----:B------:R-:W-:Y:S04]  /*8a040*/  STL.64 [R1+0xda0], R44 ;  /* 0x000da02c01007387 */ /* 0x000fe80000100a00 */
[----:B------:R-:W-:Y:S01]  /*8a050*/  STL.64 [R1+0xda8], R46 ;  /* 0x000da82e01007387 */ /* 0x000fe20000100a00 */
[C---:B------:R-:W-:Y:S03]  /*8a060*/  HMMA.16816.F32 R16, R28.reuse, R8, R16 ;  /* 0x000000081c10723c */ /* 0x040fe60000001810 */
[----:B------:R-:W-:Y:S04]  /*8a070*/  STL.64 [R1+0xd90], R40 ;  /* 0x000d902801007387 */ /* 0x000fe80000100a00 */
[----:B------:R-:W-:Y:S04]  /*8a080*/  STL.64 [R1+0xd98], R42 ;  /* 0x000d982a01007387 */ /* 0x000fe80000100a00 */
[----:B------:R-:W-:Y:S04]  /*8a090*/  STL [R1+0x63e8], R0 ;  /* 0x0063e80001007387 */ /* 0x000fe80000100800 */
[----:B------:R-:W-:Y:S04]  /*8a0a0*/  STL.64 [R1+0xd80], R4 ;  /* 0x000d800401007387 */ /* 0x000fe80000100a00 */
[----:B------:R0:W-:Y:S02]  /*8a0b0*/  STL.64 [R1+0xd88], R6 ;  /* 0x000d880601007387 */ /* 0x0001e40000100a00 */
[----:B0-----:R-:W-:Y:S02]  /*8a0c0*/  HMMA.16816.F32 R4, R28, R10, R12 ;  /* 0x0000000a1c04723c */ /* 0x001fe4000000180c */
[----:B------:R0:W-:Y:S04]  /*8a0d0*/  STL.64 [R1+0xd70], R16 ;  /* 0x000d701001007387 */ /* 0x0001e80000100a00 */
[----:B------:R1:W-:Y:S04]  /*8a0e0*/  STL.64 [R1+0xd78], R18 ;  /* 0x000d781201007387 */ /* 0x0003e80000100a00 */
[----:B------:R-:W2:-:S13]  /*8a0f0*/  LDL.LU.64 R56, [R1+0xd20] ;  /* 0x000d200001387983 */ /* 0x000e9a0000300a00 */
[----:B------:R3:W-:Y:S04]  /*8a100*/  STL.64 [R1+0xd60], R4 ;  /* 0x000d600401007387 */ /* 0x0007e80000100a00 */
[----:B------:R4:W-:Y:S04]  /*8a110*/  STL.64 [R1+0xd68], R6 ;  /* 0x000d680601007387 */ /* 0x0009e80000100a00 */
[----:B------:R-:W2:Y:S04]  /*8a120*/  LDL.LU.64 R58, [R1+0xd28] ;  /* 0x000d2800013a7983 */ /* 0x000ea80000300a00 */
        /* <DEDUP_REMOVED lines=8> */
[----:B------:R-:W-:-:S03]  /*8a1b0*/  IMAD.MOV.U32 R0, RZ, RZ, R11 ;  /* 0x000000ffff007224 */ /* 0x000fc600078e000b */
[----:B0-----:R-:W5:Y:S04]  /*8a1c0*/  LDL.LU.64 R16, [R1+0xcd0] ;  /* 0x000cd00001107983 */ /* 0x001f680000300a00 */
[----:B-1----:R-:W5:Y:S04]  /*8a1d0*/  LDL.LU.64 R18, [R1+0xcd8] ;  /* 0x000cd80001127983 */ /* 0x002f680000300a00 */
[----:B------:R-:W5:Y:S04]  /*8a1e0*/  LDL.LU.64 R12, [R1+0xcc0] ;  /* 0x000cc000010c7983 */ /* 0x000f680000300a00 */
[----:B------:R-:W5:Y:S04]  /*8a1f0*/  LDL.LU.64 R14, [R1+0xcc8] ;  /* 0x000cc800010e7983 */ /* 0x000f680000300a00 */
[----:B------:R-:W5:Y:S04]  /*8a200*/  LDL.LU.64 R8, [R1+0xcb0] ;  /* 0x000cb00001087983 */ /* 0x000f680000300a00 */
[----:B------:R-:W5:Y:S04]  /*8a210*/  LDL.LU.64 R10, [R1+0xcb8] ;  /* 0x000cb800010a7983 */ /* 0x000f680000300a00 */
[----:B---3--:R-:W3:Y:S04]  /*8a220*/  LDL.LU.64 R4, [R1+0xca0] ;  /* 0x000ca00001047983 */ /* 0x008ee80000300a00 */
[----:B----4-:R-:W3:Y:S04]  /*8a230*/  LDL.LU.64 R6, [R1+0xca8] ;  /* 0x000ca80001067983 */ /* 0x010ee80000300a00 */
[----:B------:R0:W-:Y:S01]  /*8a240*/  STL [R1+0x63ec], R0 ;  /* 0x0063ec0001007387 */ /* 0x0001e20000100800 */
[C---:B--2---:R-:W-:Y:S03]  /*8a250*/  HMMA.16816.F32 R48, R28.reuse, R50, R56 ;  /* 0x000000321c30723c */ /* 0x044fe60000001838 */
[----:B------:R-:W2:Y:S04]  /*8a260*/  LDL.LU.64 R58, [R1+0x6528] ;  /* 0x00652800013a7983 */ /* 0x000ea80000300a00 */
[----:B------:R-:W3:Y:S01]  /*8a270*/  LDL.LU.64 R56, [R1+0x6520] ;  /* 0x0065200001387983 */ /* 0x000ee20000300a00 */
[----:B0-----:R-:W-:Y:S01]  /*8a280*/  IMAD.MOV.U32 R0, RZ, RZ, R37 ;  /* 0x000000ffff007224 */ /* 0x001fe200078e0025 */
[C---:B-----5:R-:W-:Y:S06]  /*8a290*/  HMMA.16816.F32 R44, R28.reuse, R36, R44 ;  /* 0x000000241c2c723c */ /* 0x060fec000000182c */
[C---:B------:R-:W-:Y:S08]  /*8a2a0*/  HMMA.16816.F32 R36, R28.reuse, R38, R40 ;  /* 0x000000261c24723c */ /* 0x040ff00000001828 */
[----:B------:R-:W-:Y:S01]  /*8a2b0*/  STL.64 [R1+0xd50], R48 ;  /* 0x000d503001007387 */ /* 0x000fe20000100a00 */
[----:B------:R-:W-:Y:S03]  /*8a2c0*/  HMMA.16816.F32 R32, R28, R20, R32 ;  /* 0x000000141c20723c */ /* 0x000fe60000001820 */
[----:B------:R-:W-:Y:S04]  /*8a2d0*/  STL.64 [R1+0xd58], R50 ;  /* 0x000d583201007387 */ /* 0x000fe80000100a00 */
[----:B------:R0:W-:Y:S02]  /*8a2e0*/  STL [R1+0x63f0], R0 ;  /* 0x0063f00001007387 */ /* 0x0001e40000100800 */
[----:B0-----:R-:W-:-:S02]  /*8a2f0*/  IMAD.MOV.U32 R0, RZ, RZ, R21 ;  /* 0x000000ffff007224 */ /* 0x001fc400078e0015 */
[C---:B------:R-:W-:Y:S06]  /*8a300*/  HMMA.16816.F32 R20, R28.reuse, R22, R24 ;  /* 0x000000161c14723c */ /* 0x040fec0000001818 */
[C---:B------:R-:W-:Y:S06]  /*8a310*/  HMMA.16816.F32 R16, R28.reuse, R52, R16 ;  /* 0x000000341c10723c */ /* 0x040fec0000001810 */
[C---:B------:R-:W-:Y:S01]  /*8a320*/  HMMA.16816.F32 R12, R28.reuse, R54, R12 ;  /* 0x000000361c0c723c */ /* 0x040fe2000000180c */
[----:B------:R-:W-:Y:S04]  /*8a330*/  STL.64 [R1+0xd40], R44 ;  /* 0x000d402c01007387 */ /* 0x000fe80000100a00 */
[----:B------:R-:W-:Y:S04]  /*8a340*/  STL.64 [R1+0xd48], R46 ;  /* 0x000d482e01007387 */ /* 0x000fe80000100a00 */
[----:B------:R-:W-:Y:S04]  /*8a350*/  STL.64 [R1+0xd30], R36 ;  /* 0x000d302401007387 */ /* 0x000fe80000100a00 */
[----:B------:R-:W-:Y:S04]  /*8a360*/  STL.64 [R1+0xd38], R38 ;  /* 0x000d382601007387 */ /* 0x000fe80000100a00 */
[----:B------:R-:W-:Y:S04]  /*8a370*/  STL [R1+0x63f4], R0 ;  /* 0x0063f40001007387 */ /* 0x000fe80000100800 */
[----:B------:R-:W-:Y:S04]  /*8a380*/  STL.64 [R1+0xd20], R32 ;  /* 0x000d202001007387 */ /* 0x000fe80000100a00 */
[----:B------:R-:W-:Y:S04]  /*8a390*/  STL.64 [R1+0xd28], R34 ;  /* 0x000d282201007387 */ /* 0x000fe80000100a00 */
[----:B------:R-:W-:Y:S04]  /*8a3a0*/  STL.64 [R1+0xd10], R20 ;  /* 0x000d101401007387 */ /* 0x000fe80000100a00 */
[----:B------:R-:W-:Y:S04]  /*8a3b0*/  STL.64 [R1+0xd18], R22 ;  /* 0x000d181601007387 */ /* 0x000fe80000100a00 */
[----:B------:R-:W-:Y:S04]  /*8a3c0*/  STL.64 [R1+0xd00], R16 ;  /* 0x000d001001007387 */ /* 0x000fe80000100a00 */
[----:B------:R-:W-:Y:S01]  /*8a3d0*/  STL.64 [R1+0xd08], R18 ;  /* 0x000d081201007387 */ /* 0x000fe20000100a00 */
[----:B--2---:R-:W-:Y:S03]  /*8a3e0*/  HMMA.16816.F32 R8, R28, R58, R8 ;  /* 0x0000003a1c08723c */ /* 0x004fe60000001808 */
[----:B------:R-:W2:Y:S04]  /*8a3f0*/  LDL R58, [R1] ;  /* 0x00000000013a7983 */ /* 0x000ea80000100800 */
[----:B------:R-:W-:Y:S04]  /*8a400*/  STL.64 [R1+0xcf0], R12 ;  /* 0x000cf00c01007387 */ /* 0x000fe80000100a00 */
[----:B------:R-:W-:-:S12]  /*8a410*/  STL.64 [R1+0xcf8], R14 ;  /* 0x000cf80e01007387 */ /* 0x000fd80000100a00 */
[----:B------:R-:W-:Y:S04]  /*8a420*/  STL.64 [R1+0xce0], R8 ;  /* 0x000ce00801007387 */ /* 0x000fe80000100a00 */
[----:B------:R3:W-:Y:S04]  /*8a430*/  STL.64 [R1+0xce8], R10 ;  /* 0x000ce80a01007387 */ /* 0x0007e80000100a00 */
[----:B------:R-:W2:Y:S01]  /*8a440*/  LDL R59, [R1+0x4] ;  /* 0x00000400013b7983 */ /* 0x000ea20000100800 */
[----:B---3--:R-:W-:Y:S03]  /*8a450*/  HMMA.16816.F32 R8, R28, R56, R4 ;  /* 0x000000381c08723c */ /* 0x008fe60000001804 */
[----:B------:R-:W3:-:S15]  /*8a460*/  LDL R6, [R1+0x10] ;  /* 0x0000100001067983 */ /* 0x000ede0000100800 */
[----:B------:R-:W-:-:S05]  /*8a470*/  NOP ;  /* 0x0000000000007918 */ /* 0x000fca0000000000 */
[----:B------:R-:W-:Y:S04]  /*8a480*/  STL.64 [R1+0xcd0], R8 ;  /* 0x000cd00801007387 */ /* 0x000fe80000100a00 */
[----:B------:R0:W-:Y:S04]  /*8a490*/  STL.64 [R1+0xcd8], R10 ;  /* 0x000cd80a01007387 */ /* 0x0001e80000100a00 */
[----:B------:R-:W3:Y:S01]  /*8a4a0*/  LDL R7, [R1+0x14] ;  /* 0x0000140001077983 */ /* 0x000ee20000100800 */
[----:B------:R-:W-:-:S03]  /*8a4b0*/  IMAD.MOV.U32 R0, RZ, RZ, R53 ;  /* 0x000000ffff007224 */ /* 0x000fc600078e0035 */
[----:B---3--:R1:W-:Y:S04]  /*8a4c0*/  STL.64 [R1+0x64b8], R6 ;  /* 0x0064b80601007387 */ /* 0x0083e80000100a00 */
[----:B------:R-:W3:Y:S04]  /*8a4d0*/  LDL R26, [R1+0x18] ;  /* 0x00001800011a7983 */ /* 0x000ee80000100800 */
[----:B------:R-:W3:Y:S04]  /*8a4e0*/  LDL R27, [R1+0x1c] ;  /* 0x00001c00011b7983 */ /* 0x000ee80000100800 */
[----:B0-----:R-:W4:Y:S04]  /*8a4f0*/  LDL R10, [R1+0x98] ;  /* 0x00009800010a7983 */ /* 0x001f280000100800 */
[----:B------:R-:W4:Y:S04]  /*8a500*/  LDL R11, [R1+0x9c] ;  /* 0x00009c00010b7983 */ /* 0x000f280000100800 */
[----:B------:R-:W4:Y:S04]  /*8a510*/  LDL.LU.64 R4, [R1+0xc90] ;  /* 0x000c900001047983 */ /* 0x000f280000300a00 */
[----:B-1----:R-:W4:Y:S04]  /*8a520*/  LDL.LU.64 R6, [R1+0xc98] ;  /* 0x000c980001067983 */ /* 0x002f280000300a00 */
[----:B------:R-:W5:Y:S04]  /*8a530*/  LDL R54, [R1+0x50] ;  /* 0x0000500001367983 */ /* 0x000f680000100800 */
[----:B------:R-:W5:Y:S04]  /*8a540*/  LDL R55, [R1+0x54] ;  /* 0x0000540001377983 */ /* 0x000f680000100800 */
[----:B------:R-:W2:Y:S04]  /*8a550*/  LDL R52, [R1+0x58] ;  /* 0x0000580001347983 */ /* 0x000ea80000100800 */
[----:B------:R-:W2:Y:S04]  /*8a560*/  LDL R53, [R1+0x5c] ;  /* 0x00005c0001357983 */ /* 0x000ea80000100800 */
[----:B------:R-:W4:Y:S04]  /*8a570*/  LDL R24, [R1+0x20] ;  /* 0x0000200001187983 */ /* 0x000f280000100800 */
[----:B------:R-:W4:Y:S04]  /*8a580*/  LDL R25, [R1+0x24] ;  /* 0x0000240001197983 */ /* 0x000f280000100800 */
[----:B-----5:R-:W-:Y:S04]  /*8a590*/  STL.64 [R1+0x6518], R54 ;  /* 0x0065183601007387 */ /* 0x020fe80000100a00 */
[----:B--2---:R-:W-:Y:S04]  /*8a5a0*/  STL.64 [R1+0x6510], R52 ;  /* 0x0065103401007387 */ /* 0x004fe80000100a00 */
[----:B------:R-:W2:Y:S04]  /*8a5b0*/  LDL R14, [R1+0x60] ;  /* 0x00006000010e7983 */ /* 0x000ea80000100800 */
[----:B------:R-:W2:Y:S04]  /*8a5c0*/  LDL R15, [R1+0x64] ;  /* 0x00006400010f7983 */ /* 0x000ea80000100800 */
[----:B------:R-:W5:Y:S04]  /*8a5d0*/  LDL R12, [R1+0x68] ;  /* 0x00006800010c7983 */ /* 0x000f680000100800 */
[----:B------:R-:W5:Y:S04]  /*8a5e0*/  LDL R13, [R1+0x6c] ;  /* 0x00006c00010d7983 */ /* 0x000f680000100800 */
[----:B------:R-:W2:Y:S04]  /*8a5f0*/  LDL R34, [R1+0x70] ;  /* 0x0000700001227983 */ /* 0x000ea80000100800 */
[----:B------:R-:W2:Y:S04]  /*8a600*/  LDL R35, [R1+0x74] ;  /* 0x0000740001237983 */ /* 0x000ea80000100800 */
[----:B---3--:R0:W-:Y:S04]  /*8a610*/  STL.64 [R1+0x64c8], R26 ;  /* 0x0064c81a01007387 */ /* 0x0081e80000100a00 */
[----:B----4-:R-:W-:Y:S04]  /*8a620*/  STL.64 [R1+0x64c0], R24 ;  /* 0x0064c01801007387 */ /* 0x010fe80000100a00 */
[----:B------:R-:W3:Y:S04]  /*8a630*/  LDL R56, [R1+0x8] ;  /* 0x0000080001387983 */ /* 0x000ee80000100800 */
[----:B------:R-:W3:Y:S01]  /*8a640*/  LDL R57, [R1+0xc] ;  /* 0x00000c0001397983 */ /* 0x000ee20000100800 */
[C---:B------:R-:W-:Y:S03]  /*8a650*/  HMMA.16816.F32 R4, R28.reuse, R10, R4 ;  /* 0x0000000a1c04723c */ /* 0x040fe60000001804 */
[----:B0-----:R-:W4:Y:S04]  /*8a660*/  LDL R26, [R1+0x90] ;  /* 0x00009000011a7983 */ /* 0x001f280000100800 */
[----:B------:R-:W4:Y:S04]  /*8a670*/  LDL R27, [R1+0x94] ;  /* 0x00009400011b7983 */ /* 0x000f280000100800 */
[----:B------:R-:W5:Y:S04]  /*8a680*/  LDL R48, [R1+0x88] ;  /* 0x0000880001307983 */ /* 0x000f680000100800 */
[----:B------:R-:W5:Y:S04]  /*8a690*/  LDL R49, [R1+0x8c] ;  /* 0x00008c0001317983 */ /* 0x000f680000100800 */
[----:B------:R-:W2:Y:S04]  /*8a6a0*/  LDL R50, [R1+0x80] ;  /* 0x0000800001327983 */ /* 0x000ea80000100800 */
[----:B------:R-:W2:Y:S04]  /*8a6b0*/  LDL R51, [R1+0x84] ;  /* 0x0000840001337983 */ /* 0x000ea80000100800 */
[----:B------:R-:W2:Y:S04]  /*8a6c0*/  LDL R32, [R1+0x78] ;  /* 0x0000780001207983 */ /* 0x000ea80000100800 */
[----:B------:R-:W2:Y:S04]  /*8a6d0*/  LDL R33, [R1+0x7c] ;  /* 0x00007c0001217983 */ /* 0x000ea80000100800 */
[----:B------:R-:W-:Y:S04]  /*8a6e0*/  STL.64 [R1+0x64d8], R58 ;  /* 0x0064d83a01007387 */ /* 0x000fe80000100a00 */
[----:B---3--:R0:W-:Y:S04]  /*8a6f0*/  STL.64 [R1+0x64d0], R56 ;  /* 0x0064d03801007387 */ /* 0x0081e80000100a00 */
[----:B------:R-:W3:Y:S04]  /*8a700*/  LDL R46, [R1+0x28] ;  /* 0x00002800012e7983 */ /* 0x000ee80000100800 */
[----:B------:R-:W3:Y:S04]  /*8a710*/  LDL R47, [R1+0x2c] ;  /* 0x00002c00012f7983 */ /* 0x000ee80000100800 */
[----:B------:R-:W4:Y:S04]  /*8a720*/  LDL.LU.64 R52, [R1+0xc80] ;  /* 0x000c800001347983 */ /* 0x000f280000300a00 */
[----:B------:R-:W4:Y:S04]  /*8a730*/  LDL.LU.64 R54, [R1+0xc88] ;  /* 0x000c880001367983 */ /* 0x000f280000300a00 */
[----:B------:R1:W-:Y:S04]  /*8a740*/  STL.64 [R1+0xcc0], R4 ;  /* 0x000cc00401007387 */ /* 0x0003e80000100a00 */
[----:B------:R5:W-:Y:S04]  /*8a750*/  STL.64 [R1+0xcc8], R6 ;  /* 0x000cc80601007387 */ /* 0x000be80000100a00 */
[----:B------:R-:W2:Y:S04]  /*8a760*/  LDL R44, [R1+0x30] ;  /* 0x00003000012c7983 */ /* 0x000ea80000100800 */
[----:B------:R-:W2:Y:S04]  /*8a770*/  LDL R45, [R1+0x34] ;  /* 0x00003400012d7983 */ /* 0x000ea80000100800 */
[----:B0-----:R-:W4:Y:S04]  /*8a780*/  LDL.LU.64 R56, [R1+0xc60] ;  /* 0x000c600001387983 */ /* 0x001f280000300a00 */
[----:B------:R-:W4:Y:S04]  /*8a790*/  LDL.LU.64 R58, [R1+0xc68] ;  /* 0x000c6800013a7983 */ /* 0x000f280000300a00 */
        /* <DEDUP_REMOVED lines=10> */
[----:B-1----:R-:W4:Y:S04]  /*8a840*/  LDL.LU.64 R4, [R1+0xc00] ;  /* 0x000c000001047983 */ /* 0x002f280000300a00 */
[----:B-----5:R-:W5:Y:S04]  /*8a850*/  LDL.LU.64 R6, [R1+0xc08] ;  /* 0x000c080001067983 */ /* 0x020f680000300a00 */
[----:B---3--:R-:W-:Y:S04]  /*8a860*/  STL.64 [R1+0x64e8], R46 ;  /* 0x0064e82e01007387 */ /* 0x008fe80000100a00 */
[----:B--2---:R0:W-:Y:S04]  /*8a870*/  STL.64 [R1+0x64e0], R44 ;  /* 0x0064e02c01007387 */ /* 0x0041e80000100a00 */
[----:B0-----:R-:W2:Y:S04]  /*8a880*/  LDL.LU.64 R44, [R1+0xc70] ;  /* 0x000c7000012c7983 */ /* 0x001ea80000300a00 */
[----:B------:R-:W2:Y:S01]  /*8a890*/  LDL.LU.64 R46, [R1+0xc78] ;  /* 0x000c7800012e7983 */ /* 0x000ea20000300a00 */
[----:B----4-:R-:W-:Y:S03]  /*8a8a0*/  HMMA.16816.F32 R24, R28, R26, R52 ;  /* 0x0000001a1c18723c */ /* 0x010fe60000001834 */
[----:B------:R-:W5:Y:S04]  /*8a8b0*/  LDL.LU.64 R54, [R1+0x6518] ;  /* 0x0065180001367983 */ /* 0x000f680000300a00 */
[----:B------:R-:W3:-:S15]  /*8a8c0*/  LDL.LU.64 R52, [R1+0x6510] ;  /* 0x0065100001347983 */ /* 0x000ede0000300a00 */
[----:B------:R-:W-:-:S01]  /*8a8d0*/  NOP ;  /* 0x0000000000007918 */ /* 0x000fc20000000000 */
[----:B------:R0:W-:Y:S04]  /*8a8e0*/  STL.64 [R1+0xcb0], R24 ;  /* 0x000cb01801007387 */ /* 0x0001e80000100a00 */
[----:B------:R1:W-:Y:S04]  /*8a8f0*/  STL.64 [R1+0xcb8], R26 ;  /* 0x000cb81a01007387 */ /* 0x0003e80000100a00 */
[----:B0-----:R-:W4:Y:S04]  /*8a900*/  LDL R24, [R1+0x40] ;  /* 0x0000400001187983 */ /* 0x001f280000100800 */
[----:B-1----:R-:W5:Y:S04]  /*8a910*/  LDL R26, [R1+0x38] ;  /* 0x00003800011a7983 */ /* 0x002f680000100800 */
[----:B------:R-:W5:Y:S01]  /*8a920*/  LDL R27, [R1+0x3c] ;  /* 0x00003c00011b7983 */ /* 0x000f620000100800 */
[----:B--2---:R-:W-:-:S15]  /*8a930*/  HMMA.16816.F32 R44, R28, R48, R44 ;  /* 0x000000301c2c723c */ /* 0x004fde000000182c */
[----:B------:R-:W-:-:S08]  /*8a940*/  NOP ;  /* 0x0000000000007918 */ /* 0x000fd00000000000 */
[----:B------:R-:W-:Y:S04]  /*8a950*/  STL.64 [R1+0xca0], R44 ;  /* 0x000ca02c01007387 */ /* 0x000fe80000100a00 */
[----:B------:R0:W-:Y:S04]  /*8a960*/  STL.64 [R1+0xca8], R46 ;  /* 0x000ca82e01007387 */ /* 0x0001e80000100a00 */
[----:B------:R-:W4:Y:S01]  /*8a970*/  LDL R25, [R1+0x44] ;  /* 0x0000440001197983 */ /* 0x000f220000100800 */
[C---:B------:R-:W-:Y:S06]  /*8a980*/  HMMA.16816.F32 R40, R28.reuse, R32, R40 ;  /* 0x000000201c28723c */ /* 0x040fec0000001828 */
[C---:B0-----:R-:W-:Y:S06]  /*8a990*/  HMMA.16816.F32 R44, R28.reuse, R50, R56 ;  /* 0x000000321c2c723c */ /* 0x041fec0000001838 */
[C---:B------:R-:W-:Y:S06]  /*8a9a0*/  HMMA.16816.F32 R32, R28.reuse, R34, R36 ;  /* 0x000000221c20723c */ /* 0x040fec0000001824 */
[C---:B------:R-:W-:Y:S06]  /*8a9b0*/  HMMA.16816.F32 R20, R28.reuse, R12, R20 ;  /* 0x0000000c1c14723c */ /* 0x040fec0000001814 */
[C---:B------:R-:W-:Y:S06]  /*8a9c0*/  HMMA.16816.F32 R12, R28.reuse, R14, R16 ;  /* 0x0000000e1c0c723c */ /* 0x040fec0000001810 */
[C---:B---3--:R-:W-:Y:S01]  /*8a9d0*/  HMMA.16816.F32 R8, R28.reuse, R52, R8 ;  /* 0x000000341c08723c */ /* 0x048fe20000001808 */
[----:B-----5:R0:W-:Y:S04]  /*8a9e0*/  STL.64 [R1+0x64f8], R26 ;  /* 0x0064f81a01007387 */ /* 0x0201e80000100a00 */
[----:B----4-:R-:W-:Y:S04]  /*8a9f0*/  STL.64 [R1+0x64f0], R24 ;  /* 0x0064f01801007387 */ /* 0x010fe80000100a00 */
[----:B0-----:R-:W2:Y:S04]  /*8aa00*/  LDL R26, [R1+0x48] ;  /* 0x00004800011a7983 */ /* 0x001ea80000100800 */
[----:B------:R0:W-:Y:S04]  /*8aa10*/  STL.64 [R1+0xc90], R44 ;  /* 0x000c902c01007387 */ /* 0x0001e80000100a00 */
[----:B------:R1:W-:Y:S04]  /*8aa20*/  STL.64 [R1+0xc98], R46 ;  /* 0x000c982e01007387 */ /* 0x0003e80000100a00 */
[----:B------:R-:W2:Y:S04]  /*8aa30*/  LDL R27, [R1+0x4c] ;  /* 0x00004c00011b7983 */ /* 0x000ea80000100800 */
[----:B------:R-:W-:Y:S04]  /*8aa40*/  STL.64 [R1+0xc80], R40 ;  /* 0x000c802801007387 */ /* 0x000fe80000100a00 */
[----:B------:R-:W-:Y:S04]  /*8aa50*/  STL.64 [R1+0xc88], R42 ;  /* 0x000c882a01007387 */ /* 0x000fe80000100a00 */
[----:B------:R-:W-:Y:S04]  /*8aa60*/  STL.64 [R1+0xc70], R32 ;  /* 0x000c702001007387 */ /* 0x000fe80000100a00 */
[----:B------:R-:W-:Y:S04]  /*8aa70*/  STL.64 [R1+0xc78], R34 ;  /* 0x000c782201007387 */ /* 0x000fe80000100a00 */
[----:B------:R-:W-:Y:S04]  /*8aa80*/  STL.64 [R1+0xc60], R20 ;  /* 0x000c601401007387 */ /* 0x000fe80000100a00 */
[----:B------:R-:W-:Y:S04]  /*8aa90*/  STL.64 [R1+0xc68], R22 ;  /* 0x000c681601007387 */ /* 0x000fe80000100a00 */
[----:B------:R-:W-:Y:S04]  /*8aaa0*/  STL.64 [R1+0xc50], R12 ;  /* 0x000c500c01007387 */ /* 0x000fe80000100a00 */
[----:B------:R-:W-:Y:S04]  /*8aab0*/  STL.64 [R1+0xc58], R14 ;  /* 0x000c580e01007387 */ /* 0x000fe80000100a00 */
[----:B0-----:R-:W3:Y:S04]  /*8aac0*/  LDL.LU.64 R44, [R1+0xbe0] ;  /* 0x000be000012c7983 */ /* 0x001ee80000300a00 */
[----:B------:R-:W-:Y:S04]  /*8aad0*/  STL.64 [R1+0xc40], R8 ;  /* 0x000c400801007387 */ /* 0x000fe80000100a00 */
[----:B------:R-:W-:Y:S04]  /*8aae0*/  STL.64 [R1+0xc48], R10 ;  /* 0x000c480a01007387 */ /* 0x000fe80000100a00 */
[----:B-1----:R-:W4:Y:S01]  /*8aaf0*/  LDL.LU.64 R46, [R1+0xbe8] ;  /* 0x000be800012e7983 */ /* 0x002f220000300a00 */
[----:B------:R-:W-:-:S15]  /*8ab00*/  HMMA.16816.F32 R4, R28, R54, R4 ;  /* 0x000000361c04723c */ /* 0x000fde0000001804 */
[----:B------:R-:W-:-:S08]  /*8ab10*/  NOP ;  /* 0x0000000000007918 */ /* 0x000fd00000000000 */
[----:B------:R-:W-:Y:S04]  /*8ab20*/  STL.64 [R1+0xc30], R4 ;  /* 0x000c300401007387 */ /* 0x000fe80000100a00 */
[----:B------:R-:W-:Y:S04]  /*8ab30*/  STL.64 [R1+0xc38], R6 ;  /* 0x000c380601007387 */ /* 0x000fe80000100a00 */
[----:B----4-:R-:W-:Y:S04]  /*8ab40*/  STL.64 [R1+0x6508], R46 ;  /* 0x0065082e01007387 */ /* 0x010fe80000100a00 */
[----:B---3--:R0:W-:Y:S04]  /*8ab50*/  STL.64 [R1+0x6500], R44 ;  /* 0x0065002c01007387 */ /* 0x0081e80000100a00 */
[----:B0-----:R-:W2:Y:S04]  /*8ab60*/  LDL.LU.64 R44, [R1+0xbf0] ;  /* 0x000bf000012c7983 */ /* 0x001ea80000300a00 */
[----:B------:R-:W2:Y:S04]  /*8ab70*/  LDL.LU.64 R46, [R1+0xbf8] ;  /* 0x000bf800012e7983 */ /* 0x000ea80000300a00 */
        /* <DEDUP_REMOVED lines=22> */
[----:B--2---:R-:W-:Y:S03]  /*8ace0*/  HMMA.16816.F32 R24, R28, R26, R44 ;  /* 0x0000001a1c18723c */ /* 0x004fe6000000182c */
[----:B------:R-:W2:Y:S04]  /*8acf0*/  LDL.LU.64 R46, [R1+0x6508] ;  /* 0x00650800012e7983 */ /* 0x000ea80000300a00 */
[----:B------:R-:W2:-:S15]  /*8ad00*/  LDL.LU.64 R44, [R1+0x6500] ;  /* 0x00650000012c7983 */ /* 0x000e9e0000300a00 */
[----:B------:R-:W-:-:S01]  /*8ad10*/  NOP ;  /* 0x0000000000007918 */ /* 0x000fc20000000000 */
[----:B------:R-:W-:Y:S04]  /*8ad20*/  STL.64 [R1+0xc20], R24 ;  /* 0x000c201801007387 */ /* 0x000fe80000100a00 */
[----:B------:R0:W-:Y:S04]  /*8ad30*/  STL.64 [R1+0xc28], R26 ;  /* 0x000c281a01007387 */ /* 0x0001e80000100a00 */
[----:B0-----:R-:W3:Y:S04]  /*8ad40*/  LDL.LU.64 R26, [R1+0x64f8] ;  /* 0x0064f800011a7983 */ /* 0x001ee80000300a00 */
[----:B------:R-:W2:Y:S02]  /*8ad50*/  LDL.LU.64 R24, [R1+0x64f0] ;  /* 0x0064f00001187983 */ /* 0x000ea40000300a00 */
[----:B--2---:R-:W-:-:S15]  /*8ad60*/  HMMA.16816.F32 R44, R28, R24, R44 ;  /* 0x000000181c2c723c */ /* 0x004fde000000182c */
[----:B------:R-:W-:-:S08]  /*8ad70*/  NOP ;  /* 0x0000000000007918 */ /* 0x000fd00000000000 */
[----:B------:R-:W-:Y:S04]  /*8ad80*/  STL.64 [R1+0xc10], R44 ;  /* 0x000c102c01007387 */ /* 0x000fe80000100a00 */
[----:B------:R0:W-:Y:S04]  /*8ad90*/  STL.64 [R1+0xc18], R46 ;  /* 0x000c182e01007387 */ /* 0x0001e80000100a00 */
[----:B0-----:R-:W5:Y:S04]  /*8ada0*/  LDL.LU.64 R46, [R1+0x64e8] ;  /* 0x0064e800012e7983 */ /* 0x001f680000300a00 */
[----:B------:R-:W4:Y:S01]  /*8adb0*/  LDL.LU.64 R44, [R1+0x64e0] ;  /* 0x0064e000012c7983 */ /* 0x000f220000300a00 */
[----:B---3--:R-:W-:Y:S03]  /*8adc0*/  HMMA.16816.F32 R24, R28, R26, R56 ;  /* 0x0000001a1c18723c */ /* 0x008fe60000001838 */
[----:B------:R-:W2:Y:S04]  /*8add0*/  LDL.LU.64 R58, [R1+0x64d8] ;  /* 0x0064d800013a7983 */ /* 0x000ea80000300a00 */
[----:B------:R-:W3:-:S15]  /*8ade0*/  LDL.LU.64 R56, [R1+0x64d0] ;  /* 0x0064d00001387983 */ /* 0x000ede0000300a00 */
[----:B------:R-:W-:-:S01]  /*8adf0*/  NOP ;  /* 0x0000000000007918 */ /* 0x000fc20000000000 */
[----:B------:R-:W-:Y:S04]  /*8ae00*/  STL.64 [R1+0xc00], R24 ;  /* 0x000c001801007387 */ /* 0x000fe80000100a00 */
[----:B------:R0:W-:Y:S04]  /*8ae10*/  STL.64 [R1+0xc08], R26 ;  /* 0x000c081a01007387 */ /* 0x0001e80000100a00 */
[----:B0-----:R-:W2:Y:S04]  /*8ae20*/  LDL.LU.64 R26, [R1+0x64c8] ;  /* 0x0064c800011a7983 */ /* 0x001ea80000300a00 */
[----:B------:R-:W3:Y:S01]  /*8ae30*/  LDL.LU.64 R24, [R1+0x64c0] ;  /* 0x0064c00001187983 */ /* 0x000ee20000300a00 */
[----:B----4-:R-:W-:-:S15]  /*8ae40*/  HMMA.16816.F32 R4, R28, R44, R4 ;  /* 0x0000002c1c04723c */ /* 0x010fde0000001804 */
[----:B------:R-:W-:-:S08]  /*8ae50*/  NOP ;  /* 0x0000000000007918 */ /* 0x000fd00000000000 */
[----:B------:R-:W-:Y:S04]  /*8ae60*/  STL.64 [R1+0xbf0], R4 ;  /* 0x000bf00401007387 */ /* 0x000fe80000100a00 */
[----:B------:R0:W-:Y:S04]  /*8ae70*/  STL.64 [R1+0xbf8], R6 ;  /* 0x000bf80601007387 */ /* 0x0001e80000100a00 */
[----:B0-----:R-:W4:Y:S01]  /*8ae80*/  LDL.LU.64 R6, [R1+0x64b8] ;  /* 0x0064b80001067983 */ /* 0x001f220000300a00 */
[C---:B-----5:R-:W-:Y:S03]  /*8ae90*/  HMMA.16816.F32 R44, R28.reuse, R46, R48 ;  /* 0x0000002e1c2c723c */ /* 0x060fe60000001830 */
[----:B------:R-:W5:Y:S03]  /*8aea0*/  LDL.LU.64 R50, [R1+0x64b0] ;  /* 0x0064b00001327983 */ /* 0x000f660000300a00 */
[C---:B---3--:R-:W-:Y:S01]  /*8aeb0*/  HMMA.16816.F32 R40, R28.reuse, R24, R40 ;  /* 0x000000181c28723c */ /* 0x048fe20000001828 */
[----:B------:R-:W3:Y:S05]  /*8aec0*/  LDL.LU.64 R48, [R1+0x64a8] ;  /* 0x0064a80001307983 */ /* 0x000eea0000300a00 */
[C---:B--2---:R-:W-:Y:S06]  /*8aed0*/  HMMA.16816.F32 R24, R28.reuse, R26, R36 ;  /* 0x0000001a1c18723c */ /* 0x044fec0000001824 */
[C---:B------:R-:W-:Y:S05]  /*8aee0*/  HMMA.16816.F32 R20, R28.reuse, R56, R20 ;  /* 0x000000381c14723c */ /* 0x040fea0000001814 */
[----:B------:R-:W-:Y:S01]  /*8aef0*/  STL.64 [R1+0xbe0], R44 ;  /* 0x000be02c01007387 */ /* 0x000fe20000100a00 */
[C---:B------:R-:W-:Y:S03]  /*8af00*/  HMMA.16816.F32 R56, R28.reuse, R58, R52 ;  /* 0x0000003a1c38723c */ /* 0x040fe60000001834 */
[----:B------:R0:W-:Y:S04]  /*8af10*/  STL.64 [R1+0xbe8], R46 ;  /* 0x000be82e01007387 */ /* 0x0001e80000100a00 */
[----:B0-----:R-:W2:Y:S04]  /*8af20*/  LDL.LU.64 R46, [R1+0x64a0] ;  /* 0x0064a000012e7983 */ /* 0x001ea80000300a00 */
[----:B------:R-:W5:Y:S04]  /*8af30*/  LDL.LU.64 R44, [R1+0x6498] ;  /* 0x00649800012c7983 */ /* 0x000f680000300a00 */
[----:B------:R-:W-:Y:S04]  /*8af40*/  STL.64 [R1+0xbd0], R40 ;  /* 0x000bd02801007387 */ /* 0x000fe80000100a00 */
[----:B------:R0:W-:Y:S04]  /*8af50*/  STL.64 [R1+0xbd8], R42 ;  /* 0x000bd82a01007387 */ /* 0x0001e80000100a00 */
[----:B0-----:R-:W3:Y:S04]  /*8af60*/  LDL.LU.64 R42, [R1+0x6490] ;  /* 0x00649000012a7983 */ /* 0x001ee80000300a00 */
[----:B------:R-:W2:Y:S04]  /*8af70*/  LDL.LU.64 R40, [R1+0x6488] ;  /* 0x0064880001287983 */ /* 0x000ea80000300a00 */
[----:B------:R-:W5:Y:S04]  /*8af80*/  LDL.LU.64 R38, [R1+0x6480] ;  /* 0x0064800001267983 */ /* 0x000f680000300a00 */
[----:B------:R-:W3:Y:S04]  /*8af90*/  LDL.LU.64 R36, [R1+0x6478] ;  /* 0x0064780001247983 */ /* 0x000ee80000300a00 */
[----:B------:R0:W-:Y:S04]  /*8afa0*/  STL.64 [R1+0xbc0], R24 ;  /* 0x000bc01801007387 */ /* 0x0001e80000100a00 */
[----:B------:R1:W-:Y:S04]  /*8afb0*/  STL.64 [R1+0xbc8], R26 ;  /* 0x000bc81a01007387 */ /* 0x0003e80000100a00 */
[----:B0-----:R-:W2:Y:S04]  /*8afc0*/  LDL.LU.64 R24, [R1+0x1420] ;  /* 0x0014200001187983 */ /* 0x001ea80000300a00 */
[----:B-1----:R-:W2:Y:S01]  /*8afd0*/  LDL.LU.64 R26, [R1+0x1428] ;  /* 0x00142800011a7983 */ /* 0x002ea20000300a00 */
[----:B----4-:R-:W-:Y:S03]  /*8afe0*/  HMMA.16816.F32 R4, R28, R6, R32 ;  /* 0x000000061c04723c */ /* 0x010fe60000001820 */
[----:B------:R-:W4:Y:S04]  /*8aff0*/  LDL.LU.64 R34, [R1+0x6470] ;  /* 0x0064700001227983 */ /* 0x000f280000300a00 */
[----:B------:R-:W5:-:S15]  /*8b000*/  LDL.LU.64 R32, [R1+0x6468] ;  /* 0x0064680001207983 */ /* 0x000f5e0000300a00 */
[----:B------:R-:W-:-:S01]  /*8b010*/  NOP ;  /* 0x0000000000007918 */ /* 0x000fc20000000000 */
[----:B------:R0:W-:Y:S04]  /*8b020*/  STL.64 [R1+0xbb0], R4 ;  /* 0x000bb00401007387 */ /* 0x0001e80000100a00 */
[----:B------:R1:W-:Y:S04]  /*8b030*/  STL.64 [R1+0xbb8], R6 ;  /* 0x000bb80601007387 */ /* 0x0003e80000100a00 */
[----:B0-----:R-:W3:Y:S04]  /*8b040*/  LDL.LU.64 R4, [R1+0x1410] ;  /* 0x0014100001047983 */ /* 0x001ee80000300a00 */
[----:B-1----:R-:W3:Y:S04]  /*8b050*/  LDL.LU.64 R6, [R1+0x1418] ;  /* 0x0014180001067983 */ /* 0x002ee80000300a00 */
[----:B------:R-:W-:Y:S04]  /*8b060*/  STL.64 [R1+0xba0], R20 ;  /* 0x000ba01401007387 */ /* 0x000fe80000100a00 */
[----:B------:R0:W-:Y:S04]  /*8b070*/  STL.64 [R1+0xba8], R22 ;  /* 0x000ba81601007387 */ /* 0x0001e80000100a00 */
[----:B0-----:R-:W4:Y:S04]  /*8b080*/  LDL.LU.64 R22, [R1+0x6460] ;  /* 0x0064600001167983 */ /* 0x001f280000300a00 */
[----:B------:R-:W5:Y:S04]  /*8b090*/  LDL.LU.64 R20, [R1+0x6458] ;  /* 0x0064580001147983 */ /* 0x000f680000300a00 */
[----:B------:R-:W2:Y:S04]  /*8b0a0*/  LDL.LU.64 R54, [R1+0x6450] ;  /* 0x0064500001367983 */ /* 0x000ea80000300a00 */
[----:B------:R-:W3:Y:S04]  /*8b0b0*/  LDL.LU.64 R52, [R1+0x6448] ;  /* 0x0064480001347983 */ /* 0x000ee80000300a00 */
[----:B------:R-:W-:Y:S04]  /*8b0c0*/  STL.64 [R1+0xb90], R56 ;  /* 0x000b903801007387 */ /* 0x000fe80000100a00 */
[----:B------:R0:W-:Y:S04]  /*8b0d0*/  STL.64 [R1+0xb98], R58 ;  /* 0x000b983a01007387 */ /* 0x0001e80000100a00 */
[----:B0-----:R-:W4:Y:S04]  /*8b0e0*/  LDL.LU.64 R58, [R1+0x6440] ;  /* 0x00644000013a7983 */ /* 0x001f280000300a00 */
[----:B------:R-:W5:Y:S01]  /*8b0f0*/  LDL.LU.64 R56, [R1+0x6438] ;  /* 0x0064380001387983 */ /* 0x000f620000300a00 */
[----:B------:R-:W-:-:S15]  /*8b100*/  HMMA.16816.F32 R16, R28, R60, R16 ;  /* 0x0000003c1c10723c */ /* 0x000fde0000001810 */
[----:B------:R-:W-:-:S08]  /*8b110*/  NOP ;  /* 0x0000000000007918 */ /* 0x000fd00000000000 */
[----:B------:R-:W-:Y:S04]  /*8b120*/  STL.64 [R1+0xb80], R16 ;  /* 0x000b801001007387 */ /* 0x000fe80000100a00 */
[----:B------:R4:W-:Y:S02]  /*8b130*/  STL.64 [R1+0xb88], R18 ;  /* 0x000b881201007387 */ /* 0x0009e40000100a00 */
[C---:B----4-:R-:W-:Y:S06]  /*8b140*/  HMMA.16816.F32 R16, R28.reuse, R58, R12 ;  /* 0x0000003a1c10723c */ /* 0x050fec000000180c */
[----:B-----5:R-:W-:Y:S01]  /*8b150*/  HMMA.16816.F32 R12, R28, R56, R8 ;  /* 0x000000381c0c723c */ /* 0x020fe20000001808 */
[----:B------:R-:W4:-:S15]  /*8b160*/  LDL.LU.64 R8, [R1+0xb30] ;  /* 0x000b300001087983 */ /* 0x000f1e0000300a00 */
[----:B------:R-:W-:-:S01]  /*8b170*/  NOP ;  /* 0x0000000000007918 */ /* 0x000fc20000000000 */
[----:B------:R0:W-:Y:S04]  /*8b180*/  STL.64 [R1+0xb70], R16 ;  /* 0x000b701001007387 */ /* 0x0001e80000100a00 */
[----:B------:R1:W-:Y:S04]  /*8b190*/  STL.64 [R1+0xb78], R18 ;  /* 0x000b781201007387 */ /* 0x0003e80000100a00 */
[----:B------:R-:W4:Y:S04]  /*8b1a0*/  LDL.LU.64 R10, [R1+0xb38] ;  /* 0x000b3800010a7983 */ /* 0x000f280000300a00 */
[----:B------:R5:W-:Y:S04]  /*8b1b0*/  STL.64 [R1+0xb60], R12 ;  /* 0x000b600c01007387 */ /* 0x000be80000100a00 */
[----:B------:R2:W-:Y:S04]  /*8b1c0*/  STL.64 [R1+0xb68], R14 ;  /* 0x000b680e01007387 */ /* 0x0005e80000100a00 */
[----:B0-----:R-:W4:Y:S04]  /*8b1d0*/  LDL.LU.64 R16, [R1+0xb20] ;  /* 0x000b200001107983 */ /* 0x001f280000300a00 */
[----:B-1----:R-:W4:Y:S04]  /*8b1e0*/  LDL.LU.64 R18, [R1+0xb28] ;  /* 0x000b280001127983 */ /* 0x002f280000300a00 */
[----:B-----5:R-:W5:Y:S04]  /*8b1f0*/  LDL.LU.64 R12, [R1+0xb10] ;  /* 0x000b1000010c7983 */ /* 0x020f680000300a00 */
[----:B--2---:R-:W5:Y:S04]  /*8b200*/  LDL.LU.64 R14, [R1+0xb18] ;  /* 0x000b1800010e7983 */ /* 0x004f680000300a00 */
[----:B------:R-:W-:Y:S04]  /*8b210*/  STL.64 [R1+0x62b8], R58 ;  /* 0x0062b83a01007387 */ /* 0x000fe80000100a00 */
[----:B------:R0:W-:Y:S01]  /*8b220*/  STL.64 [R1+0x62b0], R56 ;  /* 0x0062b03801007387 */ /* 0x0001e20000100a00 */
[C---:B---3--:R-:W-:Y:S06]  /*8b230*/  HMMA.16816.F32 R4, R28.reuse, R52, R4 ;  /* 0x000000341c04723c */ /* 0x048fec0000001804 */
[----:B0-----:R-:W-:Y:S01]  /*8b240*/  HMMA.16816.F32 R56, R28, R54, R24 ;  /* 0x000000361c38723c */ /* 0x001fe20000001818 */
[----:B------:R-:W2:Y:S04]  /*8b250*/  LDL.LU.64 R24, [R1+0xae0] ;  /* 0x000ae00001187983 */ /* 0x000ea80000300a00 */
[----:B------:R-:W2:-:S15]  /*8b260*/  LDL.LU.64 R26, [R1+0xae8] ;  /* 0x000ae800011a7983 */ /* 0x000e9e0000300a00 */
[----:B------:R-:W-:-:S03]  /*8b270*/  NOP ;  /* 0x0000000000007918 */ /* 0x000fc60000000000 */
[----:B------:R0:W-:Y:S04]  /*8b280*/  STL.64 [R1+0xb50], R56 ;  /* 0x000b503801007387 */ /* 0x0001e80000100a00 */
[----:B------:R1:W-:Y:S04]  /*8b290*/  STL.64 [R1+0xb58], R58 ;  /* 0x000b583a01007387 */ /* 0x0003e80000100a00 */
[----:B0-----:R-:W3:Y:S04]  /*8b2a0*/  LDL.LU.64 R56, [R1+0xad0] ;  /* 0x000ad00001387983 */ /* 0x001ee80000300a00 */
[----:B-1----:R-:W3:Y:S04]  /*8b2b0*/  LDL.LU.64 R58, [R1+0xad8] ;  /* 0x000ad800013a7983 */ /* 0x002ee80000300a00 */
[----:B------:R0:W-:Y:S04]  /*8b2c0*/  STL.64 [R1+0xb40], R4 ;  /* 0x000b400401007387 */ /* 0x0001e80000100a00 */
[----:B------:R1:W-:Y:S04]  /*8b2d0*/  STL.64 [R1+0xb48], R6 ;  /* 0x000b480601007387 */ /* 0x0003e80000100a00 */
[----:B0-----:R-:W3:Y:S04]  /*8b2e0*/  LDL.LU.64 R4, [R1+0xac0] ;  /* 0x000ac00001047983 */ /* 0x001ee80000300a00 */
[----:B-1----:R-:W3:Y:S04]  /*8b2f0*/  LDL.LU.64 R6, [R1+0xac8] ;  /* 0x000ac80001067983 */ /* 0x002ee80000300a00 */
[----:B------:R-:W-:Y:S04]  /*8b300*/  STL.64 [R1+0x62c8], R54 ;  /* 0x0062c83601007387 */ /* 0x000fe80000100a00 */
[----:B------:R0:W-:Y:S04]  /*8b310*/  STL.64 [R1+0x62c0], R52 ;  /* 0x0062c03401007387 */ /* 0x0001e80000100a00 */
[----:B0-----:R-:W2:Y:S04]  /*8b320*/  LDL.LU.64 R52, [R1+0xaf0] ;  /* 0x000af00001347983 */ /* 0x001ea80000300a00 */
[----:B------:R-:W2:Y:S01]  /*8b330*/  LDL.LU.64 R54, [R1+0xaf8] ;  /* 0x000af80001367983 */ /* 0x000ea20000300a00 */
[----:B----4-:R-:W-:-:S15]  /*8b340*/  HMMA.16816.F32 R8, R28, R2, R8 ;  /* 0x000000021c08723c */ /* 0x010fde0000001808 */
[----:B------:R-:W-:-:S08]  /*8b350*/  NOP ;  /* 0x0000000000007918 */ /* 0x000fd00000000000 */
[----:B------:R-:W-:Y:S04]  /*8b360*/  STL.64 [R1+0xb30], R8 ;  /* 0x000b300801007387 */ /* 0x000fe80000100a00 */
[----:B------:R0:W-:Y:S04]  /*8b370*/  STL.64 [R1+0xb38], R10 ;  /* 0x000b380a01007387 */ /* 0x0001e80000100a00 */
[----:B0-----:R-:W5:Y:S04]  /*8b380*/  LDL.LU.64 R10, [R1+0x6430] ;  /* 0x00643000010a7983 */ /* 0x001f680000300a00 */
[----:B------:R-:W4:Y:S01]  /*8b390*/  LDL.LU.64 R8, [R1+0x6428] ;  /* 0x0064280001087983 */ /* 0x000f220000300a00 */
[C---:B-----5:R-:W-:Y:S06]  /*8b3a0*/  HMMA.16816.F32 R12, R28.reuse, R10, R12 ;  /* 0x0000000a1c0c723c */ /* 0x060fec000000180c */
[----:B----4-:R-:W-:-:S15]  /*8b3b0*/  HMMA.16816.F32 R16, R28, R8, R16 ;  /* 0x000000081c10723c */ /* 0x010fde0000001810 */
[----:B------:R-:W-:-:S08]  /*8b3c0*/  NOP ;  /* 0x0000000000007918 */ /* 0x000fd00000000000 */
[----:B------:R-:W-:Y:S04]  /*8b3d0*/  STL.64 [R1+0xb20], R16 ;  /* 0x000b201001007387 */ /* 0x000fe80000100a00 */
[----:B------:R0:W-:Y:S04]  /*8b3e0*/  STL.64 [R1+0xb28], R18 ;  /* 0x000b281201007387 */ /* 0x0001e80000100a00 */
[----:B0-----:R-:W4:Y:S04]  /*8b3f0*/  LDL.LU.64 R18, [R1+0x6420] ;  /* 0x0064200001127983 */ /* 0x001f280000300a00 */
[----:B------:R-:W5:Y:S04]  /*8b400*/  LDL.LU.64 R16, [R1+0x6418] ;  /* 0x0064180001107983 */ /* 0x000f680000300a00 */
[----:B------:R-:W-:Y:S04]  /*8b410*/  STL.64 [R1+0xb10], R12 ;  /* 0x000b100c01007387 */ /* 0x000fe80000100a00 */
[----:B------:R0:W-:Y:S04]  /*8b420*/  STL.64 [R1+0xb18], R14 ;  /* 0x000b180e01007387 */ /* 0x0001e80000100a00 */
[----:B0-----:R-:W2:Y:S04]  /*8b430*/  LDL.LU.64 R14, [R1+0x6410] ;  /* 0x00641000010e7983 */ /* 0x001ea80000300a00 */
[----:B------:R-:W3:Y:S04]  /*8b440*/  LDL.LU.64 R12, [R1+0x6408] ;  /* 0x00640800010c7983 */ /* 0x000ee80000300a00 */
[----:B------:R-:W-:Y:S04]  /*8b450*/  STL.64 [R1+0x62a8], R10 ;  /* 0x0062a80a01007387 */ /* 0x000fe80000100a00 */
[----:B------:R0:W-:Y:S04]  /*8b460*/  STL.64 [R1+0x62a0], R8 ;  /* 0x0062a00801007387 */ /* 0x0001e80000100a00 */
[----:B0-----:R-:W3:Y:S04]  /*8b470*/  LDL.LU.64 R8, [R1+0xb00] ;  /* 0x000b000001087983 */ /* 0x001ee80000300a00 */
[----:B------:R-:W3:Y:S02]  /*8b480*/  LDL.LU.64 R10, [R1+0xb08] ;  /* 0x000b0800010a7983 */ /* 0x000ee40000300a00 */
[----:B---3--:R-:W-:-:S15]  /*8b490*/  HMMA.16816.F32 R8, R28, R12, R8 ;  /* 0x0000000c1c08723c */ /* 0x008fde0000001808 */
[----:B------:R-:W-:-:S08]  /*8b4a0*/  NOP ;  /* 0x0000000000007918 */ /* 0x000fd00000000000 */
[----:B------:R-:W-:Y:S04]  /*8b4b0*/  STL.64 [R1+0xb00], R8 ;  /* 0x000b000801007387 */ /* 0x000fe80000100a00 */
[----:B------:R2:W-:Y:S02]  /*8b4c0*/  STL.64 [R1+0xb08], R10 ;  /* 0x000b080a01007387 */ /* 0x0005e40000100a00 */
[----:B--2---:R-:W-:Y:S06]  /*8b4d0*/  HMMA.16816.F32 R8, R28, R14, R52 ;  /* 0x0000000e1c08723c */ /* 0x004fec0000001834 */
[----:B------:R-:W-:Y:S04]  /*8b4e0*/  STL.64 [R1+0x62d8], R14 ;  /* 0x0062d80e01007387 */ /* 0x000fe80000100a00 */
[----:B------:R-:W-:-:S13]  /*8b4f0*/  STL.64 [R1+0x62d0], R12 ;  /* 0x0062d00c01007387 */ /* 0x000fda0000100a00 */
[----:B------:R-:W-:Y:S04]  /*8b500*/  STL.64 [R1+0xaf0], R8 ;  /* 0x000af00801007387 */ /* 0x000fe80000100a00 */
[----:B------:R5:W-:Y:S02]  /*8b510*/  STL.64 [R1+0xaf8], R10 ;  /* 0x000af80a01007387 */ /* 0x000be40000100a00 */
[C---:B-----5:R-:W-:Y:S02]  /*8b520*/  HMMA.16816.F32 R8, R28.reuse, R16, R24 ;  /* 0x000000101c08723c */ /* 0x060fe40000001818 */
[----:B------:R-:W2:Y:S04]  /*8b530*/  LDL.LU.64 R24, [R1+0xab0] ;  /* 0x000ab00001187983 */ /* 0x000ea80000300a00 */
[----:B------:R-:W2:Y:S01]  /*8b540*/  LDL.LU.64 R26, [R1+0xab8] ;  /* 0x000ab800011a7983 */ /* 0x000ea20000300a00 */
[----:B------:R-:W-:-:S15]  /*8b550*/  HMMA.16816.F32 R4, R28, R20, R4 ;  /* 0x000000141c04723c */ /* 0x000fde0000001804 */
[----:B------:R-:W-:-:S01]  /*8b560*/  NOP ;  /* 0x0000000000007918 */ /* 0x000fc20000000000 */
[----:B------:R-:W-:Y:S04]  /*8b570*/  STL.64 [R1+0xae0], R8 ;  /* 0x000ae00801007387 */ /* 0x000fe80000100a00 */
[----:B------:R4:W-:Y:S02]  /*8b580*/  STL.64 [R1+0xae8], R10 ;  /* 0x000ae80a01007387 */ /* 0x0009e40000100a00 */
[----:B----4-:R-:W-:Y:S02]  /*8b590*/  HMMA.16816.F32 R8, R28, R18, R56 ;  /* 0x000000121c08723c */ /* 0x010fe40000001838 */
[----:B------:R-:W-:Y:S04]  /*8b5a0*/  STL [R1+0x629c], R17 ;  /* 0x00629c1101007387 */ /* 0x000fe80000100800 */
[----:B------:R-:W3:-:S15]  /*8b5b0*/  LDL.LU.64 R12, [R1+0xaa0] ;  /* 0x000aa000010c7983 */ /* 0x000ede0000300a00 */
[----:B------:R-:W-:-:S02]  /*8b5c0*/  NOP ;  /* 0x0000000000007918 */ /* 0x000fc40000000000 */
[----:B------:R0:W-:Y:S04]  /*8b5d0*/  STL.64 [R1+0xad0], R8 ;  /* 0x000ad00801007387 */ /* 0x0001e80000100a00 */
[----:B------:R1:W-:Y:S04]  /*8b5e0*/  STL.64 [R1+0xad8], R10 ;  /* 0x000ad80a01007387 */ /* 0x0003e80000100a00 */
[----:B------:R-:W3:Y:S04]  /*8b5f0*/  LDL.LU.64 R14, [R1+0xaa8] ;  /* 0x000aa800010e7983 */ /* 0x000ee80000300a00 */
[----:B------:R4:W-:Y:S04]  /*8b600*/  STL.64 [R1+0xac0], R4 ;  /* 0x000ac00401007387 */ /* 0x0009e80000100a00 */
[----:B------:R5:W-:Y:S04]  /*8b610*/  STL.64 [R1+0xac8], R6 ;  /* 0x000ac80601007387 */ /* 0x000be80000100a00 */
[----:B0-----:R-:W3:Y:S04]  /*8b620*/  LDL.LU.64 R8, [R1+0xa90] ;  /* 0x000a900001087983 */ /* 0x001ee80000300a00 */
[----:B-1----:R-:W3:Y:S04]  /*8b630*/  LDL.LU.64 R10, [R1+0xa98] ;  /* 0x000a9800010a7983 */ /* 0x002ee80000300a00 */
[----:B------:R-:W3:Y:S04]  /*8b640*/  LDL.LU.64 R52, [R1+0xa80] ;  /* 0x000a800001347983 */ /* 0x000ee80000300a00 */
[----:B------:R-:W3:Y:S04]  /*8b650*/  LDL.LU.64 R54, [R1+0xa88] ;  /* 0x000a880001367983 */ /* 0x000ee80000300a00 */
[----:B------:R-:W3:Y:S04]  /*8b660*/  LDL.LU R56, [R1+0x2034] ;  /* 0x0020340001387983 */ /* 0x000ee80000300800 */
[----:B----4-:R-:W4:Y:S04]  /*8b670*/  LDL.LU R4, [R1+0x2030] ;  /* 0x0020300001047983 */ /* 0x010f280000300800 */
[----:B------:R-:W4:Y:S04]  /*8b680*/  LDL.LU R57, [R1+0x203c] ;  /* 0x00203c0001397983 */ /* 0x000f280000300800 */
[----:B------:R-:W4:Y:S04]  /*8b690*/  LDL.LU R5, [R1+0x2038] ;  /* 0x0020380001057983 */ /* 0x000f280000300800 */
[----:B------:R-:W4:Y:S04]  /*8b6a0*/  LDL.LU R58, [R1+0x2044] ;  /* 0x00204400013a7983 */ /* 0x000f280000300800 */
[----:B-----5:R-:W4:Y:S04]  /*8b6b0*/  LDL.LU R6, [R1+0x2040] ;  /* 0x0020400001067983 */ /* 0x020f280000300800 */
[----:B------:R-:W5:Y:S04]  /*8b6c0*/  LDL.LU R59, [R1+0x204c] ;  /* 0x00204c00013b7983 */ /* 0x000f680000300800 */
[----:B------:R-:W5:Y:S01]  /*8b6d0*/  LDL.LU R7, [R1+0x2048] ;  /* 0x0020480001077983 */ /* 0x000f620000300800 */
[----:B--2---:R-:W-:-:S15]  /*8b6e0*/  HMMA.16816.F32 R24, R28, R22, R24 ;  /* 0x000000161c18723c */ /* 0x004fde0000001818 */
[----:B------:R-:W-:-:S08]  /*8b6f0*/  NOP ;  /* 0x0000000000007918 */ /* 0x000fd00000000000 */
[----:B------:R-:W-:Y:S04]  /*8b700*/  STL.64 [R1+0xab0], R24 ;  /* 0x000ab01801007387 */ /* 0x000fe80000100a00 */
[----:B------:R0:W-:Y:S04]  /*8b710*/  STL.64 [R1+0xab8], R26 ;  /* 0x000ab81a01007387 */ /* 0x0001e80000100a00 */
[----:B0-----:R-:W3:Y:S04]  /*8b720*/  LDL.LU.64 R26, [R1+0x6400] ;  /* 0x00640000011a7983 */ /* 0x001ee80000300a00 */
[----:B------:R-:W2:Y:S04]  /*8b730*/  LDL.LU.64 R24, [R1+0x63f8] ;  /* 0x0063f80001187983 */ /* 0x000ea80000300a00 */
[----:B------:R-:W-:Y:S04]  /*8b740*/  STL.64 [R1+0x62e8], R22 ;  /* 0x0062e81601007387 */ /* 0x000fe80000100a00 */
[----:B------:R0:W-:Y:S04]  /*8b750*/  STL.64 [R1+0x62e0], R20 ;  /* 0x0062e01401007387 */ /* 0x0001e80000100a00 */
[----:B0-----:R-:W4:Y:S04]  /*8b760*/  LDL.LU.64 R20, [R1+0xa70] ;  /* 0x000a700001147983 */ /* 0x001f280000300a00 */
[----:B------:R-:W4:Y:S01]  /*8b770*/  LDL.LU.64 R22, [R1+0xa78] ;  /* 0x000a780001167983 */ /* 0x000f220000300a00 */
[C---:B---3--:R-:W-:Y:S06]  /*8b780*/  HMMA.16816.F32 R8, R28.reuse, R26, R8 ;  /* 0x0000001a1c08723c */ /* 0x048fec0000001808 */
[----:B--2---:R-:W-:-:S15]  /*8b790*/  HMMA.16816.F32 R12, R28, R24, R12 ;  /* 0x000000181c0c723c */ /* 0x004fde000000180c */
[----:B------:R-:W-:-:S08]  /*8b7a0*/  NOP ;  /* 0x0000000000007918 */ /* 0x000fd00000000000 */
[----:B------:R0:W-:Y:S04]  /*8b7b0*/  STL.64 [R1+0xaa0], R12 ;  /* 0x000aa00c01007387 */ /* 0x0001e80000100a00 */
[----:B------:R1:W-:Y:S04]  /*8b7c0*/  STL.64 [R1+0xaa8], R14 ;  /* 0x000aa80e01007387 */ /* 0x0003e80000100a00 */
[----:B0-----:R-:W2:Y:S04]  /*8b7d0*/  LDL.LU.64 R12, [R1+0xa50] ;  /* 0x000a5000010c7983 */ /* 0x001ea80000300a00 */
[----:B-1----:R-:W2:Y:S04]  /*8b7e0*/  LDL.LU.64 R14, [R1+0xa58] ;  /* 0x000a5800010e7983 */ /* 0x002ea80000300a00 */
[----:B------:R0:W-:Y:S04]  /*8b7f0*/  STL.64 [R1+0xa90], R8 ;  /* 0x000a900801007387 */ /* 0x0001e80000100a00 */
[----:B------:R1:W-:Y:S04]  /*8b800*/  STL.64 [R1+0xa98], R10 ;  /* 0x000a980a01007387 */ /* 0x0003e80000100a00 */
[----:B0-----:R-:W3:Y:S04]  /*8b810*/  LDL.LU.64 R8, [R1+0xa40] ;  /* 0x000a400001087983 */ /* 0x001ee80000300a00 */
[----:B-1----:R-:W3:Y:S04]  /*8b820*/  LDL.LU.64 R10, [R1+0xa48] ;  /* 0x000a4800010a7983 */ /* 0x002ee80000300a00 */
[----:B------:R-:W-:Y:S04]  /*8b830*/  STL.64 [R1+0x6280], R26 ;  /* 0x0062801a01007387 */ /* 0x000fe80000100a00 */
[----:B------:R0:W-:Y:S01]  /*8b840*/  STL.64 [R1+0x6278], R24 ;  /* 0x0062781801007387 */ /* 0x0001e20000100a00 */
[C---:B----4-:R-:W-:Y:S06]  /*8b850*/  HMMA.16816.F32 R20, R28.reuse, R34, R20 ;  /* 0x000000221c14723c */ /* 0x050fec0000001814 */
[----:B0-----:R-:W-:Y:S01]  /*8b860*/  HMMA.16816.F32 R24, R28, R32, R52 ;  /* 0x000000201c18723c */ /* 0x001fe20000001834 */
[----:B------:R-:W4:Y:S04]  /*8b870*/  LDL.LU.64 R52, [R1+0xa30] ;  /* 0x000a300001347983 */ /* 0x000f280000300a00 */
[----:B------:R-:W4:-:S15]  /*8b880*/  LDL.LU.64 R54, [R1+0xa38] ;  /* 0x000a380001367983 */ /* 0x000f1e0000300a00 */
[----:B------:R-:W-:-:S03]  /*8b890*/  NOP ;  /* 0x0000000000007918 */ /* 0x000fc60000000000 */
[----:B------:R0:W-:Y:S04]  /*8b8a0*/  STL.64 [R1+0xa80], R24 ;  /* 0x000a801801007387 */ /* 0x0001e80000100a00 */
[----:B------:R1:W-:Y:S04]  /*8b8b0*/  STL.64 [R1+0xa88], R26 ;  /* 0x000a881a01007387 */ /* 0x0003e80000100a00 */
[----:B0-----:R-:W5:Y:S04]  /*8b8c0*/  LDL.LU.64 R24, [R1+0xa20] ;  /* 0x000a200001187983 */ /* 0x001f680000300a00 */
[----:B-1----:R-:W5:Y:S04]  /*8b8d0*/  LDL.LU.64 R26, [R1+0xa28] ;  /* 0x000a2800011a7983 */ /* 0x002f680000300a00 */
[----:B------:R0:W-:Y:S04]  /*8b8e0*/  STL.64 [R1+0xa70], R20 ;  /* 0x000a701401007387 */ /* 0x0001e80000100a00 */
[----:B------:R1:W-:Y:S04]  /*8b8f0*/  STL.64 [R1+0xa78], R22 ;  /* 0x000a781601007387 */ /* 0x0003e80000100a00 */
[----:B0-----:R-:W5:Y:S04]  /*8b900*/  LDL.LU.64 R20, [R1+0xa10] ;  /* 0x000a100001147983 */ /* 0x001f680000300a00 */
[----:B-1----:R-:W5:Y:S04]  /*8b910*/  LDL.LU.64 R22, [R1+0xa18] ;  /* 0x000a180001167983 */ /* 0x002f680000300a00 */
[----:B------:R-:W-:Y:S04]  /*8b920*/  STL.64 [R1+0x6270], R34 ;  /* 0x0062702201007387 */ /* 0x000fe80000100a00 */
[----:B------:R0:W-:Y:S04]  /*8b930*/  STL.64 [R1+0x6268], R32 ;  /* 0x0062682001007387 */ /* 0x0001e80000100a00 */
[----:B0-----:R-:W4:Y:S04]  /*8b940*/  LDL.LU.64 R32, [R1+0xa60] ;  /* 0x000a600001207983 */ /* 0x001f280000300a00 */
[----:B------:R-:W4:Y:S04]  /*8b950*/  LDL.LU.64 R34, [R1+0xa68] ;  /* 0x000a680001227983 */ /* 0x000f280000300a00 */
[----:B------:R-:W-:Y:S01]  /*8b960*/  STL.64 [R1+0x6250], R38 ;  /* 0x0062502601007387 */ /* 0x000fe20000100a00 */
[C---:B--2---:R-:W-:Y:S06]  /*8b970*/  HMMA.16816.F32 R12, R28.reuse, R38, R12 ;  /* 0x000000261c0c723c */ /* 0x044fec000000180c */
[C---:B---3--:R-:W-:Y:S06]  /*8b980*/  HMMA.16816.F32 R8, R28.reuse, R40, R8 ;  /* 0x000000281c08723c */ /* 0x048fec0000001808 */
[----:B----4-:R-:W-:-:S15]  /*8b990*/  HMMA.16816.F32 R32, R28, R36, R32 ;  /* 0x000000241c20723c */ /* 0x010fde0000001820 */
[----:B------:R-:W-:-:S08]  /*8b9a0*/  NOP ;  /* 0x0000000000007918 */ /* 0x000fd00000000000 */
[----:B------:R-:W-:Y:S04]  /*8b9b0*/  STL.64 [R1+0xa60], R32 ;  /* 0x000a602001007387 */ /* 0x000fe80000100a00 */
[----:B------:R-:W-:Y:S04]  /*8b9c0*/  STL.64 [R1+0xa68], R34 ;  /* 0x000a682201007387 */ /* 0x000fe80000100a00 */
[----:B------:R-:W-:Y:S04]  /*8b9d0*/  STL.64 [R1+0x6248], R36 ;  /* 0x0062482401007387 */ /* 0x000fe80000100a00 */
[----:B------:R0:W-:Y:S04]  /*8b9e0*/  STL.64 [R1+0xa50], R12 ;  /* 0x000a500c01007387 */ /* 0x0001e80000100a00 */
[----:B------:R1:W-:Y:S04]  /*8b9f0*/  STL.64 [R1+0xa58], R14 ;  /* 0x000a580e01007387 */ /* 0x0003e80000100a00 */
[----:B0-----:R-:W2:Y:S04]  /*8ba00*/  LDL.LU.64 R12, [R1+0x1450] ;  /* 0x00145000010c7983 */ /* 0x001ea80000300a00 */
[----:B-1----:R-:W2:Y:S04]  /*8ba10*/  LDL.LU.64 R14, [R1+0x1458] ;  /* 0x00145800010e7983 */ /* 0x002ea80000300a00 */
[----:B------:R0:W-:Y:S04]  /*8ba20*/  STL.64 [R1+0xa40], R8 ;  /* 0x000a400801007387 */ /* 0x0001e80000100a00 */
[----:B------:R1:W-:Y:S04]  /*8ba30*/  STL.64 [R1+0xa48], R10 ;  /* 0x000a480a01007387 */ /* 0x0003e80000100a00 */
[----:B0-----:R-:W3:Y:S04]  /*8ba40*/  LDL.LU.64 R8, [R1+0x1440] ;  /* 0x0014400001087983 */ /* 0x001ee80000300a00 */
[----:B-1----:R-:W3:Y:S01]  /*8ba50*/  LDL.LU.64 R10, [R1+0x1448] ;  /* 0x00144800010a7983 */ /* 0x002ee20000300a00 */
[C---:B------:R-:W-:Y:S06]  /*8ba60*/  HMMA.16816.F32 R32, R28.reuse, R42, R52 ;  /* 0x0000002a1c20723c */ /* 0x040fec0000001834 */
[C---:B-----5:R-:W-:Y:S06]  /*8ba70*/  HMMA.16816.F32 R24, R28.reuse, R44, R24 ;  /* 0x0000002c1c18723c */ /* 0x060fec0000001818 */
[C---:B------:R-:W-:Y:S01]  /*8ba80*/  HMMA.16816.F32 R20, R28.reuse, R46, R20 ;  /* 0x0000002e1c14723c */ /* 0x040fe20000001814 */
[----:B------:R-:W-:Y:S04]  /*8ba90*/  STL.64 [R1+0x6240], R42 ;  /* 0x0062402a01007387 */ /* 0x000fe80000100a00 */
[----:B------:R-:W-:Y:S06]  /*8baa0*/  STL.64 [R1+0x6238], R40 ;  /* 0x0062382801007387 */ /* 0x000fec0000100a00 */
[----:B------:R-:W-:Y:S04]  /*8bab0*/  STL.64 [R1+0xa30], R32 ;  /* 0x000a302001007387 */ /* 0x000fe80000100a00 */
[----:B------:R-:W-:Y:S04]  /*8bac0*/  STL.64 [R1+0xa38], R34 ;  /* 0x000a382201007387 */ /* 0x000fe80000100a00 */
[----:B------:R-:W-:Y:S04]  /*8bad0*/  STL.64 [R1+0xa20], R24 ;  /* 0x000a201801007387 */ /* 0x000fe80000100a00 */
[----:B------:R-:W-:Y:S04]  /*8bae0*/  STL.64 [R1+0xa28], R26 ;  /* 0x000a281a01007387 */ /* 0x000fe80000100a00 */
[----:B------:R-:W-:Y:S04]  /*8baf0*/  STL.64 [R1+0x6260], R46 ;  /* 0x0062602e01007387 */ /* 0x000fe80000100a00 */
[----:B------:R-:W-:Y:S04]  /*8bb00*/  STL.64 [R1+0x6258], R44 ;  /* 0x0062582c01007387 */ /* 0x000fe80000100a00 */
[----:B------:R-:W-:Y:S04]  /*8bb10*/  STL.64 [R1+0xa10], R20 ;  /* 0x000a101401007387 */ /* 0x000fe80000100a00 */
[----:B------:R0:W-:Y:S01]  /*8bb20*/  STL.64 [R1+0xa18], R22 ;  /* 0x000a181601007387 */ /* 0x0001e20000100a00 */
[C---:B--2---:R-:W-:Y:S06]  /*8bb30*/  HMMA.16816.F32 R12, R28.reuse, R48, R12 ;  /* 0x000000301c0c723c */ /* 0x044fec000000180c */
[----:B---3--:R-:W-:-:S15]  /*8bb40*/  HMMA.16816.F32 R8, R28, R50, R8 ;  /* 0x000000321c08723c */ /* 0x008fde0000001808 */
[----:B------:R-:W-:-:S02]  /*8bb50*/  NOP ;  /* 0x0000000000007918 */ /* 0x000fc40000000000 */
[----:B------:R-:W-:Y:S04]  /*8bb60*/  STL.64 [R1+0x11f0], R12 ;  /* 0x0011f00c01007387 */ /* 0x000fe80000100a00 */
[----:B------:R-:W-:Y:S04]  /*8bb70*/  STL.64 [R1+0x11f8], R14 ;  /* 0x0011f80e01007387 */ /* 0x000fe80000100a00 */
[----:B------:R-:W2:Y:S04]  /*8bb80*/  LDL.LU R54, [R1+0xa8] ;  /* 0x0000a80001367983 */ /* 0x000ea80000300800 */
[----:B------:R1:W-:Y:S04]  /*8bb90*/  STL.64 [R1+0x11e0], R8 ;  /* 0x0011e00801007387 */ /* 0x0003e80000100a00 */
[----:B------:R3:W-:Y:S04]  /*8bba0*/  STL.64 [R1+0x11e8], R10 ;  /* 0x0011e80a01007387 */ /* 0x0007e80000100a00 */
[----:B------:R-:W2:Y:S04]  /*8bbb0*/  LDL.LU R55, [R1+0xac] ;  /* 0x0000ac0001377983 */ /* 0x000ea80000300800 */
[----:B0-----:R-:W4:Y:S04]  /*8bbc0*/  LDL.LU R22, [R1+0xb0] ;  /* 0x0000b00001167983 */ /* 0x001f280000300800 */
[----:B------:R-:W4:Y:S04]  /*8bbd0*/  LDL.LU R23, [R1+0xb4] ;  /* 0x0000b40001177983 */ /* 0x000f280000300800 */
[----:B------:R-:W5:Y:S01]  /*8bbe0*/  LDL.LU R20, [R1+0xb8] ;  /* 0x0000b80001147983 */ /* 0x000f620000300800 */
[----:B------:R-:W-:-:S03]  /*8bbf0*/  IMAD.MOV.U32 R21, RZ, RZ, R0 ;  /* 0x000000ffff157224 */ /* 0x000fc600078e0000 */
[----:B------:R-:W3:Y:S01]  /*8bc00*/  LDL.LU R0, [R1+0x63f4] ;  /* 0x0063f40001007983 */ /* 0x000ee20000300800 */
[----:B------:R-:W-:Y:S02]  /*8bc10*/  IMAD R6, R6, 0x100, R58 ;  /* 0x0000010006067824 */ /* 0x000fe400078e023a */
[----:B------:R-:W-:Y:S02]  /*8bc20*/  IMAD R7, R7, 0x100, R59 ;  /* 0x0000010007077824 */ /* 0x000fe400078e023b */
[----:B------:R-:W-:Y:S01]  /*8bc30*/  IMAD R4, R4, 0x100, R56 ;  /* 0x0000010004047824 */ /* 0x000fe200078e0238 */
[----:B----4-:R-:W-:Y:S04]  /*8bc40*/  STL.64 [R1+0x63b0], R22 ;  /* 0x0063b01601007387 */ /* 0x010fe80000100a00 */
[----:B-----5:R-:W-:Y:S04]  /*8bc50*/  STL.64 [R1+0x63a8], R20 ;  /* 0x0063a81401007387 */ /* 0x020fe80000100a00 */
[----:B------:R-:W4:Y:S04]  /*8bc60*/  LDL.LU R34, [R1+0xc0] ;  /* 0x0000c00001227983 */ /* 0x000f280000300800 */
[----:B------:R-:W4:Y:S04]  /*8bc70*/  LDL.LU R35, [R1+0xc4] ;  /* 0x0000c40001237983 */ /* 0x000f280000300800 */
[----:B------:R-:W5:Y:S04]  /*8bc80*/  LDL.LU R58, [R1+0xd0] ;  /* 0x0000d000013a7983 */ /* 0x000f680000300800 */
[----:B------:R-:W5:Y:S04]  /*8bc90*/  LDL.LU R59, [R1+0xd4] ;  /* 0x0000d400013b7983 */ /* 0x000f680000300800 */
[----:B------:R-:W2:Y:S01]  /*8bca0*/  LDL.LU R56, [R1+0xc8] ;  /* 0x0000c80001387983 */ /* 0x000ea20000300800 */
[----:B------:R-:W-:-:S02]  /*8bcb0*/  IMAD R5, R5, 0x100, R57 ;  /* 0x0000010005057824 */ /* 0x000fc400078e0239 */
[----:B---3--:R-:W-:Y:S02]  /*8bcc0*/  IMAD.MOV.U32 R57, RZ, RZ, R0 ;  /* 0x000000ffff397224 */ /* 0x008fe400078e0000 */
[----:B------:R-:W3:Y:S04]  /*8bcd0*/  LDL.LU R0, [R1+0x63f0] ;  /* 0x0063f00001007983 */ /* 0x000ee80000300800 */
[----:B-1----:R-:W4:Y:S04]  /*8bce0*/  LDL.LU R8, [R1+0x108] ;  /* 0x0001080001087983 */ /* 0x002f280000300800 */
[----:B------:R-:W4:Y:S04]  /*8bcf0*/  LDL.LU R9, [R1+0x10c] ;  /* 0x00010c0001097983 */ /* 0x000f280000300800 */
[----:B------:R-:W4:Y:S04]  /*8bd00*/  LDL.LU R26, [R1+0x110] ;  /* 0x00011000011a7983 */ /* 0x000f280000300800 */
[----:B------:R-:W4:Y:S04]  /*8bd10*/  LDL.LU R27, [R1+0x114] ;  /* 0x00011400011b7983 */ /* 0x000f280000300800 */
[----:B------:R-:W4:Y:S04]  /*8bd20*/  LDL.LU.64 R12, [R1+0xa00] ;  /* 0x000a0000010c7983 */ /* 0x000f280000300a00 */
[----:B------:R-:W4:Y:S04]  /*8bd30*/  LDL.LU.64 R14, [R1+0xa08] ;  /* 0x000a0800010e7983 */ /* 0x000f280000300a00 */
[----:B------:R-:W4:Y:S04]  /*8bd40*/  LDL.LU.64 R52, [R1+0x130] ;  /* 0x0001300001347983 */ /* 0x000f280000300a00 */
[----:B-----5:R0:W-:Y:S04]  /*8bd50*/  STL.64 [R1+0x63c0], R58 ;  /* 0x0063c03a01007387 */ /* 0x0201e80000100a00 */
[----:B--2---:R-:W-:Y:S04]  /*8bd60*/  STL.64 [R1+0x63b8], R56 ;  /* 0x0063b83801007387 */ /* 0x004fe80000100a00 */
[----:B------:R-:W2:Y:S01]  /*8bd70*/  LDL.LU R32, [R1+0xd8] ;  /* 0x0000d80001207983 */ /* 0x000ea20000300800 */
[----:B---3--:R-:W-:-:S03]  /*8bd80*/  IMAD.MOV.U32 R33, RZ, RZ, R0 ;  /* 0x000000ffff217224 */ /* 0x008fc600078e0000 */
[----:B------:R-:W3:Y:S04]  /*8bd90*/  LDL.LU R0, [R1+0x63ec] ;  /* 0x0063ec0001007983 */ /* 0x000ee80000300800 */
[----:B------:R-:W5:Y:S04]  /*8bda0*/  LDL.LU R24, [R1+0x118] ;  /* 0x0001180001187983 */ /* 0x000f680000300800 */
[----:B------:R-:W5:Y:S04]  /*8bdb0*/  LDL.LU R25, [R1+0x11c] ;  /* 0x00011c0001197983 */ /* 0x000f680000300800 */
[----:B------:R-:W5:Y:S04]  /*8bdc0*/  LDL.LU R42, [R1+0x120] ;  /* 0x00012000012a7983 */ /* 0x000f680000300800 */
[----:B------:R-:W5:Y:S04]  /*8bdd0*/  LDL.LU R43, [R1+0x124] ;  /* 0x00012400012b7983 */ /* 0x000f680000300800 */
[----:B----4-:R-:W-:Y:S04]  /*8bde0*/  STL.64 [R1+0x63d0], R34 ;  /* 0x0063d02201007387 */ /* 0x010fe80000100a00 */
[----:B--2---:R-:W-:Y:S04]  /*8bdf0*/  STL.64 [R1+0x63c8], R32 ;  /* 0x0063c82001007387 */ /* 0x004fe80000100a00 */
[----:B------:R-:W2:Y:S04]  /*8be00*/  LDL.LU R46, [R1+0xe0] ;  /* 0x0000e000012e7983 */ /* 0x000ea80000300800 */
[----:B------:R-:W2:Y:S04]  /*8be10*/  LDL.LU R47, [R1+0xe4] ;  /* 0x0000e400012f7983 */ /* 0x000ea80000300800 */
[----:B------:R-:W4:Y:S01]  /*8be20*/  LDL.LU R44, [R1+0xe8] ;  /* 0x0000e800012c7983 */ /* 0x000f220000300800 */
[----:B---3--:R-:W-:-:S03]  /*8be30*/  IMAD.MOV.U32 R45, RZ, RZ, R0 ;  /* 0x000000ffff2d7224 */ /* 0x008fc600078e0000 */
[----:B------:R-:W3:Y:S04]  /*8be40*/  LDL.LU R0, [R1+0x63e8] ;  /* 0x0063e80001007983 */ /* 0x000ee80000300800 */
[----:B------:R-:W5:Y:S04]  /*8be50*/  LDL.LU R10, [R1+0x100] ;  /* 0x00010000010a7983 */ /* 0x000f680000300800 */
[----:B------:R-:W5:Y:S01]  /*8be60*/  LDL.LU R11, [R1+0x104] ;  /* 0x00010400010b7983 */ /* 0x000f620000300800 */
[----:B------:R-:W-:Y:S03]  /*8be70*/  HMMA.16816.F32 R12, R28, R52, R12 ;  /* 0x000000341c0c723c */ /* 0x000fe6000000180c */
[----:B--2---:R-:W-:Y:S04]  /*8be80*/  STL.64 [R1+0x63e0], R46 ;  /* 0x0063e02e01007387 */ /* 0x004fe80000100a00 */
[----:B----4-:R1:W-:Y:S04]  /*8be90*/  STL.64 [R1+0x63d8], R44 ;  /* 0x0063d82c01007387 */ /* 0x0103e80000100a00 */
[----:B0-----:R-:W2:Y:S04]  /*8bea0*/  LDL.LU R58, [R1+0xf0] ;  /* 0x0000f000013a7983 */ /* 0x001ea80000300800 */
[----:B------:R-:W2:Y:S04]  /*8beb0*/  LDL.LU R59, [R1+0xf4] ;  /* 0x0000f400013b7983 */ /* 0x000ea80000300800 */
[----:B-1----:R-:W5:Y:S04]  /*8bec0*/  LDL.LU.64 R44, [R1+0x9d0] ;  /* 0x0009d000012c7983 */ /* 0x002f680000300a00 */
[----:B------:R-:W5:Y:S04]  /*8bed0*/  LDL.LU.64 R46, [R1+0x9d8] ;  /* 0x0009d800012e7983 */ /* 0x000f680000300a00 */
[----:B------:R-:W4:Y:S04]  /*8bee0*/  LDL.LU.64 R36, [R1+0x1400] ;  /* 0x0014000001247983 */ /* 0x000f280000300a00 */
[----:B------:R-:W4:Y:S04]  /*8bef0*/  LDL.LU.64 R38, [R1+0x1408] ;  /* 0x0014080001267983 */ /* 0x000f280000300a00 */
[----:B------:R-:W2:Y:S04]  /*8bf00*/  LDL.LU.64 R32, [R1+0x13f0] ;  /* 0x0013f00001207983 */ /* 0x000ea80000300a00 */
[----:B------:R-:W2:Y:S04]  /*8bf10*/  LDL.LU.64 R34, [R1+0x13f8] ;  /* 0x0013f80001227983 */ /* 0x000ea80000300a00 */
[----:B------:R-:W2:Y:S04]  /*8bf20*/  LDL.LU.64 R20, [R1+0x13e0] ;  /* 0x0013e00001147983 */ /* 0x000ea80000300a00 */
[----:B------:R-:W2:Y:S04]  /*8bf30*/  LDL.LU.64 R22, [R1+0x13e8] ;  /* 0x0013e80001167983 */ /* 0x000ea80000300a00 */
[----:B------:R-:W2:Y:S01]  /*8bf40*/  LDL.LU R56, [R1+0xf8] ;  /* 0x0000f80001387983 */ /* 0x000ea20000300800 */
[----:B------:R-:W-:-:S03]  /*8bf50*/  F2FP.F16.E4M3.UNPACK_B R4, R4 ;  /* 0x00000004ff04723e */ /* 0x000fc600020006ff */
[----:B------:R-:W-:Y:S01]  /*8bf60*/  STL.64 [R1+0x6290], R50 ;  /* 0x0062903201007387 */ /* 0x000fe20000100a00 */
[----:B------:R-:W-:Y:S01]  /*8bf70*/  F2FP.F16.E4M3.UNPACK_B R5, R5 ;  /* 0x00000005ff05723e */ /* 0x000fe200020006ff */
[----:B---3--:R-:W-:Y:S02]  /*8bf80*/  IMAD.MOV.U32 R57, RZ, RZ, R0 ;  /* 0x000000ffff397224 */ /* 0x008fe400078e0000 */
[----:B------:R-:W-:Y:S01]  /*8bf90*/  STL.64 [R1+0x6288], R48 ;  /* 0x0062883001007387 */ /* 0x000fe20000100a00 */
[----:B------:R-:W-:Y:S01]  /*8bfa0*/  F2FP.F16.E4M3.UNPACK_B R6, R6 ;  /* 0x00000006ff06723e */ /* 0x000fe200020006ff */
[----:B------:R-:W-:Y:S01]  /*8bfb0*/  IMAD.MOV.U32 R17, RZ, RZ, R52 ;  /* 0x000000ffff117224 */ /* 0x000fe200078e0034 */
[----:B------:R-:W-:Y:S01]  /*8bfc0*/  F2FP.F16.E4M3.UNPACK_B R7, R7 ;  /* 0x00000007ff07723e */ /* 0x000fe200020006ff */
[----:B------:R0:W-:Y:S01]  /*8bfd0*/  STL.64 [R1+0xa00], R12 ;  /* 0x000a000c01007387 */ /* 0x0001e20000100a00 */
[----:B------:R-:W-:-:S03]  /*8bfe0*/  IMAD.MOV.U32 R0, RZ, RZ, R53 ;  /* 0x000000ffff007224 */ /* 0x000fc600078e0035 */
[----:B------:R1:W-:Y:S04]  /*8bff0*/  STL.64 [R1+0xa08], R14 ;  /* 0x000a080e01007387 */ /* 0x0003e80000100a00 */
[----:B------:R-:W3:Y:S04]  /*8c000*/  LDL.LU R52, [R1+0xa0] ;  /* 0x0000a00001347983 */ /* 0x000ee80000300800 */
[----:B------:R-:W3:Y:S04]  /*8c010*/  LDL.LU R53, [R1+0xa4] ;  /* 0x0000a40001357983 */ /* 0x000ee80000300800 */
[----:B0-----:R-:W3:Y:S04]  /*8c020*/  LDL.LU.64 R12, [R1+0x13d0] ;  /* 0x0013d000010c7983 */ /* 0x001ee80000300a00 */
[----:B-1----:R-:W3:Y:S04]  /*8c030*/  LDL.LU.64 R14, [R1+0x13d8] ;  /* 0x0013d800010e7983 */ /* 0x002ee80000300a00 */
[----:B------:R-:W-:Y:S04]  /*8c040*/  STL.64 [R1+0x62f8], R18 ;  /* 0x0062f81201007387 */ /* 0x000fe80000100a00 */
[----:B------:R5:W-:Y:S02]  /*8c050*/  STL.64 [R1+0x62f0], R16 ;  /* 0x0062f01001007387 */ /* 0x000be40000100a00 */
[C---:B-----5:R-:W-:Y:S06]  /*8c060*/  HMMA.16816.F32 R16, R4.reuse, R42, R44 ;  /* 0x0000002a0410723c */ /* 0x060fec000000182c */
[C---:B----4-:R-:W-:Y:S06]  /*8c070*/  HMMA.16816.F32 R28, R4.reuse, R24, R36 ;  /* 0x00000018041c723c */ /* 0x050fec0000001824 */
[C---:B--2---:R-:W-:Y:S11]  /*8c080*/  HMMA.16816.F32 R24, R4.reuse, R26, R32 ;  /* 0x0000001a0418723c */ /* 0x044ff60000001820 */
[----:B------:R-:W-:Y:S04]  /*8c090*/  STL.64 [R1+0x9d0], R16 ;  /* 0x0009d01001007387 */ /* 0x000fe80000100a00 */
[----:B------:R0:W-:Y:S04]  /*8c0a0*/  STL.64 [R1+0x9d8], R18 ;  /* 0x0009d81201007387 */ /* 0x0001e80000100a00 */
[----:B------:R1:W-:Y:S04]  /*8c0b0*/  STL.64 [R1+0x9c0], R28 ;  /* 0x0009c01c01007387 */ /* 0x0003e80000100a00 */
[----:B------:R2:W-:Y:S01]  /*8c0c0*/  STL.64 [R1+0x9c8], R30 ;  /* 0x0009c81e01007387 */ /* 0x0005e20000100a00 */
[C---:B0-----:R-:W-:Y:S03]  /*8c0d0*/  HMMA.16816.F32 R16, R4.reuse, R8, R20 ;  /* 0x000000080410723c */ /* 0x041fe60000001814 */
[----:B------:R-:W4:Y:S04]  /*8c0e0*/  LDL.LU.64 R44, [R1+0x13c0] ;  /* 0x0013c000012c7983 */ /* 0x000f280000300a00 */
[----:B------:R0:W-:Y:S04]  /*8c0f0*/  STL.64 [R1+0x990], R24 ;  /* 0x0009901801007387 */ /* 0x0001e80000100a00 */
[----:B------:R5:W-:Y:S04]  /*8c100*/  STL.64 [R1+0x998], R26 ;  /* 0x0009981a01007387 */ /* 0x000be80000100a00 */
[----:B------:R-:W4:Y:S08]  /*8c110*/  LDL.LU.64 R46, [R1+0x13c8] ;  /* 0x0013c800012e7983 */ /* 0x000f300000300a00 */
[----:B------:R5:W-:Y:S04]  /*8c120*/  STL.64 [R1+0x970], R16 ;  /* 0x0009701001007387 */ /* 0x000be80000100a00 */
[----:B------:R5:W-:Y:S04]  /*8c130*/  STL.64 [R1+0x978], R18 ;  /* 0x0009781201007387 */ /* 0x000be80000100a00 */
[----:B------:R-:W4:Y:S04]  /*8c140*/  LDL.LU.64 R32, [R1+0x8f0] ;  /* 0x0008f00001207983 */ /* 0x000f280000300a00 */
[----:B------:R-:W4:Y:S01]  /*8c150*/  LDL.LU.64 R34, [R1+0x8f8] ;  /* 0x0008f80001227983 */ /* 0x000f220000300a00 */
[C---:B---3--:R-:W-:Y:S03]  /*8c160*/  HMMA.16816.F32 R8, R4.reuse, R10, R12 ;  /* 0x0000000a0408723c */ /* 0x048fe6000000180c */
[----:B------:R-:W3:Y:S04]  /*8c170*/  LDL.LU.64 R20, [R1+0x13b0] ;  /* 0x0013b00001147983 */ /* 0x000ee80000300a00 */
        /* <DEDUP_REMOVED lines=9> */
[----:B------:R5:W-:Y:S04]  /*8c210*/  STL.64 [R1+0x940], R8 ;  /* 0x0009400801007387 */ /* 0x000be80000100a00 */
[----:B------:R5:W-:Y:S04]  /*8c220*/  STL.64 [R1+0x948], R10 ;  /* 0x0009480a01007387 */ /* 0x000be80000100a00 */
[----:B-1----:R-:W3:Y:S04]  /*8c230*/  LDL.LU.64 R28, [R1+0x1380] ;  /* 0x00138000011c7983 */ /* 0x002ee80000300a00 */
[----:B--2---:R-:W2:Y:S04]  /*8c240*/  LDL.LU.64 R30, [R1+0x1388] ;  /* 0x00138800011e7983 */ /* 0x004ea80000300a00 */
[----:B0-----:R-:W2:Y:S04]  /*8c250*/  LDL.LU.64 R24, [R1+0x1370] ;  /* 0x0013700001187983 */ /* 0x001ea80000300a00 */
[----:B-----5:R-:W5:Y:S04]  /*8c260*/  LDL.LU.64 R26, [R1+0x1378] ;  /* 0x00137800011a7983 */ /* 0x020f680000300a00 */
[----:B------:R-:W5:Y:S04]  /*8c270*/  LDL.LU.64 R16, [R1+0x1350] ;  /* 0x0013500001107983 */ /* 0x000f680000300a00 */
[----:B------:R-:W5:Y:S04]  /*8c280*/  LDL.LU.64 R18, [R1+0x1358] ;  /* 0x0013580001127983 */ /* 0x000f680000300a00 */
[----:B------:R-:W5:Y:S04]  /*8c290*/  LDL.LU.64 R8, [R1+0x1340] ;  /* 0x0013400001087983 */ /* 0x000f680000300a00 */
[----:B------:R-:W5:Y:S01]  /*8c2a0*/  LDL.LU.64 R10, [R1+0x1348] ;  /* 0x00134800010a7983 */ /* 0x000f620000300a00 */
[C---:B----4-:R-:W-:Y:S06]  /*8c2b0*/  HMMA.16816.F32 R44, R4.reuse, R56, R44 ;  /* 0x00000038042c723c */ /* 0x050fec000000182c */
[----:B------:R-:W-:-:S15]  /*8c2c0*/  HMMA.16816.F32 R56, R4, R58, R32 ;  /* 0x0000003a0438723c */ /* 0x000fde0000001820 */
[----:B------:R-:W-:-:S02]  /*8c2d0*/  NOP ;  /* 0x0000000000007918 */ /* 0x000fc40000000000 */
[----:B------:R-:W-:Y:S04]  /*8c2e0*/  STL.64 [R1+0x920], R44 ;  /* 0x0009202c01007387 */ /* 0x000fe80000100a00 */
[----:B------:R0:W-:Y:S04]  /*8c2f0*/  STL.64 [R1+0x928], R46 ;  /* 0x0009282e01007387 */ /* 0x0001e80000100a00 */
[----:B0-----:R-:W4:Y:S04]  /*8c300*/  LDL.LU.64 R46, [R1+0x63e0] ;  /* 0x0063e000012e7983 */ /* 0x001f280000300a00 */
[----:B------:R-:W3:Y:S04]  /*8c310*/  LDL.LU.64 R44, [R1+0x63d8] ;  /* 0x0063d800012c7983 */ /* 0x000ee80000300a00 */
[----:B------:R-:W2:Y:S04]  /*8c320*/  LDL.LU.64 R34, [R1+0x63d0] ;  /* 0x0063d00001227983 */ /* 0x000ea80000300a00 */
[----:B------:R-:W5:Y:S04]  /*8c330*/  LDL.LU.64 R32, [R1+0x63c8] ;  /* 0x0063c80001207983 */ /* 0x000f680000300a00 */
[----:B------:R-:W-:Y:S04]  /*8c340*/  STL.64 [R1+0x8f0], R56 ;  /* 0x0008f03801007387 */ /* 0x000fe80000100a00 */
[----:B------:R0:W-:Y:S04]  /*8c350*/  STL.64 [R1+0x8f8], R58 ;  /* 0x0008f83a01007387 */ /* 0x0001e80000100a00 */
[----:B0-----:R-:W2:Y:S04]  /*8c360*/  LDL.LU.64 R58, [R1+0x63c0] ;  /* 0x0063c000013a7983 */ /* 0x001ea80000300a00 */
[----:B------:R-:W2:Y:S01]  /*8c370*/  LDL.LU.64 R56, [R1+0x63b8] ;  /* 0x0063b80001387983 */ /* 0x000ea20000300a00 */
[C---:B---3--:R-:W-:Y:S06]  /*8c380*/  HMMA.16816.F32 R20, R4.reuse, R44, R20 ;  /* 0x0000002c0414723c */ /* 0x048fec0000001814 */
[C---:B----4-:R-:W-:Y:S06]  /*8c390*/  HMMA.16816.F32 R44, R4.reuse, R46, R48 ;  /* 0x0000002e042c723c */ /* 0x050fec0000001830 */
[C---:B-----5:R-:W-:Y:S06]  /*8c3a0*/  HMMA.16816.F32 R40, R4.reuse, R32, R40 ;  /* 0x000000200428723c */ /* 0x060fec0000001828 */
[C---:B--2---:R-:W-:Y:S05]  /*8c3b0*/  HMMA.16816.F32 R36, R4.reuse, R58, R36 ;  /* 0x0000003a0424723c */ /* 0x044fea0000001824 */
[----:B------:R-:W-:Y:S04]  /*8c3c0*/  STL.64 [R1+0x8d0], R20 ;  /* 0x0008d01401007387 */ /* 0x000fe80000100a00 */
[----:B------:R0:W-:Y:S04]  /*8c3d0*/  STL.64 [R1+0x8d8], R22 ;  /* 0x0008d81601007387 */ /* 0x0001e80000100a00 */
[----:B0-----:R-:W2:Y:S04]  /*8c3e0*/  LDL.LU.64 R22, [R1+0x63b0] ;  /* 0x0063b00001167983 */ /* 0x001ea80000300a00 */
[----:B------:R-:W3:Y:S04]  /*8c3f0*/  LDL.LU.64 R20, [R1+0x63a8] ;  /* 0x0063a80001147983 */ /* 0x000ee80000300a00 */
[----:B------:R-:W-:Y:S04]  /*8c400*/  STL.64 [R1+0x8a0], R44 ;  /* 0x0008a02c01007387 */ /* 0x000fe80000100a00 */
[----:B------:R-:W-:Y:S04]  /*8c410*/  STL.64 [R1+0x8a8], R46 ;  /* 0x0008a82e01007387 */ /* 0x000fe80000100a00 */
[----:B------:R-:W4:Y:S04]  /*8c420*/  LDL.LU R58, [R1+0x98] ;  /* 0x00009800013a7983 */ /* 0x000f280000300800 */
[----:B------:R-:W-:Y:S04]  /*8c430*/  STL.64 [R1+0x880], R40 ;  /* 0x0008802801007387 */ /* 0x000fe80000100a00 */
[----:B------:R-:W-:Y:S04]  /*8c440*/  STL.64 [R1+0x888], R42 ;  /* 0x0008882a01007387 */ /* 0x000fe80000100a00 */
[----:B------:R-:W-:Y:S04]  /*8c450*/  STL.64 [R1+0x850], R36 ;  /* 0x0008502401007387 */ /* 0x000fe80000100a00 */
[----:B------:R0:W-:Y:S04]  /*8c460*/  STL.64 [R1+0x858], R38 ;  /* 0x0008582601007387 */ /* 0x0001e80000100a00 */
[----:B------:R-:W4:Y:S01]  /*8c470*/  LDL.LU R59, [R1+0x9c] ;  /* 0x00009c00013b7983 */ /* 0x000f220000300800 */
[C---:B0-----:R-:W-:Y:S03]  /*8c480*/  HMMA.16816.F32 R36, R4.reuse, R56, R12 ;  /* 0x000000380424723c */ /* 0x041fe6000000180c */
[----:B------:R-:W5:Y:S04]  /*8c490*/  LDL.LU.64 R12, [R1+0x1330] ;  /* 0x00133000010c7983 */ /* 0x000f680000300a00 */
[----:B------:R-:W5:Y:S01]  /*8c4a0*/  LDL.LU.64 R14, [R1+0x1338] ;  /* 0x00133800010e7983 */ /* 0x000f620000300a00 */
[C---:B------:R-:W-:Y:S06]  /*8c4b0*/  HMMA.16816.F32 R28, R4.reuse, R34, R28 ;  /* 0x00000022041c723c */ /* 0x040fec000000181c */
[C---:B------:R-:W-:Y:S09]  /*8c4c0*/  HMMA.16816.F32 R8, R4.reuse, R54, R8 ;  /* 0x000000360408723c */ /* 0x040ff20000001808 */
[----:B------:R-:W-:Y:S04]  /*8c4d0*/  STL.64 [R1+0x830], R36 ;  /* 0x0008302401007387 */ /* 0x000fe80000100a00 */
[----:B------:R-:W-:Y:S04]  /*8c4e0*/  STL.64 [R1+0x838], R38 ;  /* 0x0008382601007387 */ /* 0x000fe80000100a00 */
[----:B------:R-:W4:Y:S04]  /*8c4f0*/  LDL.LU R56, [R1+0x90] ;  /* 0x0000900001387983 */ /* 0x000f280000300800 */
[----:B------:R-:W4:Y:S04]  /*8c500*/  LDL.LU R57, [R1+0x94] ;  /* 0x0000940001397983 */ /* 0x000f280000300800 */
[----:B------:R0:W-:Y:S04]  /*8c510*/  STL.64 [R1+0x800], R28 ;  /* 0x0008001c01007387 */ /* 0x0001e80000100a00 */
[----:B------:R1:W-:Y:S01]  /*8c520*/  STL.64 [R1+0x808], R30 ;  /* 0x0008081e01007387 */ /* 0x0003e20000100a00 */
[C---:B--2---:R-:W-:Y:S06]  /*8c530*/  HMMA.16816.F32 R16, R4.reuse, R22, R16 ;  /* 0x000000160410723c */ /* 0x044fec0000001810 */
[----:B---3--:R-:W-:-:S15]  /*8c540*/  HMMA.16816.F32 R24, R4, R20, R24 ;  /* 0x000000140418723c */ /* 0x008fde0000001818 */
[----:B------:R-:W-:-:S08]  /*8c550*/  NOP ;  /* 0x0000000000007918 */ /* 0x000fd00000000000 */
[----:B------:R-:W-:Y:S04]  /*8c560*/  STL.64 [R1+0x7e0], R24 ;  /* 0x0007e01801007387 */ /* 0x000fe80000100a00 */
[----:B------:R-:W-:Y:S04]  /*8c570*/  STL.64 [R1+0x7e8], R26 ;  /* 0x0007e81a01007387 */ /* 0x000fe80000100a00 */
[----:B0-----:R-:W4:Y:S04]  /*8c580*/  LDL.LU.64 R28, [R1+0x1320] ;  /* 0x00132000011c7983 */ /* 0x001f280000300a00 */
[----:B------:R-:W-:Y:S01]  /*8c590*/  STL.64 [R1+0x7b0], R16 ;  /* 0x0007b01001007387 */ /* 0x000fe20000100a00 */
[C---:B-----5:R-:W-:Y:S03]  /*8c5a0*/  HMMA.16816.F32 R12, R4.reuse, R52, R12 ;  /* 0x00000034040c723c */ /* 0x060fe6000000180c */
[----:B------:R-:W-:Y:S04]  /*8c5b0*/  STL.64 [R1+0x7b8], R18 ;  /* 0x0007b81201007387 */ /* 0x000fe80000100a00 */
[----:B-1----:R-:W4:Y:S04]  /*8c5c0*/  LDL.LU.64 R30, [R1+0x1328] ;  /* 0x00132800011e7983 */ /* 0x002f280000300a00 */
[----:B------:R-:W-:Y:S04]  /*8c5d0*/  STL.64 [R1+0x790], R8 ;  /* 0x0007900801007387 */ /* 0x000fe80000100a00 */
[----:B------:R0:W-:Y:S04]  /*8c5e0*/  STL.64 [R1+0x798], R10 ;  /* 0x0007980a01007387 */ /* 0x0001e80000100a00 */
[----:B0-----:R-:W2:Y:S04]  /*8c5f0*/  LDL.LU R10, [R1+0x88] ;  /* 0x00008800010a7983 */ /* 0x001ea80000300800 */
[----:B------:R-:W2:Y:S04]  /*8c600*/  LDL.LU R11, [R1+0x8c] ;  /* 0x00008c00010b7983 */ /* 0x000ea80000300800 */
[----:B------:R-:W3:Y:S04]  /*8c610*/  LDL.LU R42, [R1] ;  /* 0x00000000012a7983 */ /* 0x000ee80000300800 */
[----:B------:R-:W3:Y:S04]  /*8c620*/  LDL.LU R43, [R1+0x4] ;  /* 0x00000400012b7983 */ /* 0x000ee80000300800 */
[----:B------:R-:W5:Y:S04]  /*8c630*/  LDL.LU R54, [R1+0x60] ;  /* 0x0000600001367983 */ /* 0x000f680000300800 */
[----:B------:R-:W5:Y:S04]  /*8c640*/  LDL.LU R55, [R1+0x64] ;  /* 0x0000640001377983 */ /* 0x000f680000300800 */
[----:B------:R-:W5:Y:S04]  /*8c650*/  LDL.LU R20, [R1+0x80] ;  /* 0x0000800001147983 */ /* 0x000f680000300800 */
[----:B------:R-:W5:Y:S04]  /*8c660*/  LDL.LU R21, [R1+0x84] ;  /* 0x0000840001157983 */ /* 0x000f680000300800 */
[----:B------:R-:W2:Y:S04]  /*8c670*/  LDL.LU.64 R16, [R1+0x1310] ;  /* 0x0013100001107983 */ /* 0x000ea80000300a00 */
[----:B------:R-:W2:Y:S04]  /*8c680*/  LDL.LU.64 R18, [R1+0x1318] ;  /* 0x0013180001127983 */ /* 0x000ea80000300a00 */
[----:B------:R0:W-:Y:S04]  /*8c690*/  STL.64 [R1+0x760], R12 ;  /* 0x0007600c01007387 */ /* 0x0001e80000100a00 */
[----:B------:R1:W-:Y:S04]  /*8c6a0*/  STL.64 [R1+0x768], R14 ;  /* 0x0007680e01007387 */ /* 0x0003e80000100a00 */
        /* <DEDUP_REMOVED lines=8> */
[----:B0-----:R-:W5:Y:S04]  /*8c730*/  LDL.LU.64 R12, [R1+0x1300] ;  /* 0x00130000010c7983 */ /* 0x001f680000300a00 */
[----:B-1----:R-:W5:Y:S01]  /*8c740*/  LDL.LU.64 R14, [R1+0x1308] ;  /* 0x00130800010e7983 */ /* 0x002f620000300a00 */
[C---:B----4-:R-:W-:Y:S03]  /*8c750*/  HMMA.16816.F32 R28, R4.reuse, R58, R28 ;  /* 0x0000003a041c723c */ /* 0x050fe6000000181c */
[----:B---3--:R-:W-:Y:S03]  /*8c760*/  STL.64 [R1+0x6308], R42 ;  /* 0x0063082a01007387 */ /* 0x008fe60000100a00 */
[----:B--2---:R-:W-:Y:S01]  /*8c770*/  HMMA.16816.F32 R16, R4, R56, R16 ;  /* 0x000000380410723c */ /* 0x004fe20000001810 */
[----:B-----5:R-:W-:Y:S04]  /*8c780*/  STL.64 [R1+0x6300], R40 ;  /* 0x0063002801007387 */ /* 0x020fe80000100a00 */
[----:B------:R-:W2:-:S12]  /*8c790*/  LDL.LU R58, [R1+0x10] ;  /* 0x00001000013a7983 */ /* 0x000e980000300800 */
[----:B------:R0:W-:Y:S04]  /*8c7a0*/  STL.64 [R1+0x740], R28 ;  /* 0x0007401c01007387 */ /* 0x0001e80000100a00 */
[----:B------:R1:W-:Y:S04]  /*8c7b0*/  STL.64 [R1+0x748], R30 ;  /* 0x0007481e01007387 */ /* 0x0003e80000100a00 */
[----:B------:R-:W2:Y:S04]  /*8c7c0*/  LDL.LU R59, [R1+0x14] ;  /* 0x00001400013b7983 */ /* 0x000ea80000300800 */
[----:B------:R-:W3:Y:S04]  /*8c7d0*/  LDL.LU.64 R32, [R1+0x12f0] ;  /* 0x0012f00001207983 */ /* 0x000ee80000300a00 */
[----:B------:R-:W3:Y:S04]  /*8c7e0*/  LDL.LU.64 R34, [R1+0x12f8] ;  /* 0x0012f80001227983 */ /* 0x000ee80000300a00 */
[----:B0-----:R-:W4:Y:S04]  /*8c7f0*/  LDL.LU.64 R28, [R1+0x12e0] ;  /* 0x0012e000011c7983 */ /* 0x001f280000300a00 */
[----:B-1----:R-:W4:Y:S04]  /*8c800*/  LDL.LU.64 R30, [R1+0x12e8] ;  /* 0x0012e800011e7983 */ /* 0x002f280000300a00 */
[----:B------:R0:W-:Y:S04]  /*8c810*/  STL.64 [R1+0x720], R16 ;  /* 0x0007201001007387 */ /* 0x0001e80000100a00 */
[----:B------:R1:W-:Y:S04]  /*8c820*/  STL.64 [R1+0x728], R18 ;  /* 0x0007281201007387 */ /* 0x0003e80000100a00 */
[----:B------:R-:W5:Y:S04]  /*8c830*/  LDL.LU R56, [R1+0x18] ;  /* 0x0000180001387983 */ /* 0x000f680000300800 */
[----:B------:R-:W5:Y:S01]  /*8c840*/  LDL.LU R57, [R1+0x1c] ;  /* 0x00001c0001397983 */ /* 0x000f620000300800 */
[C---:B------:R-:W-:Y:S03]  /*8c850*/  HMMA.16816.F32 R8, R4.reuse, R10, R12 ;  /* 0x0000000a0408723c */ /* 0x040fe6000000180c */
[----:B0-----:R-:W4:Y:S04]  /*8c860*/  LDL.LU.64 R16, [R1+0x12d0] ;  /* 0x0012d00001107983 */ /* 0x001f280000300a00 */
[----:B-1----:R-:W4:Y:S01]  /*8c870*/  LDL.LU.64 R18, [R1+0x12d8] ;  /* 0x0012d80001127983 */ /* 0x002f220000300a00 */
[C---:B---3--:R-:W-:Y:S03]  /*8c880*/  HMMA.16816.F32 R32, R4.reuse, R20, R32 ;  /* 0x000000140420723c */ /* 0x048fe60000001820 */
[----:B--2---:R-:W-:Y:S04]  /*8c890*/  STL.64 [R1+0x6318], R58 ;  /* 0x0063183a01007387 */ /* 0x004fe80000100a00 */
[----:B-----5:R-:W-:Y:S04]  /*8c8a0*/  STL.64 [R1+0x6310], R56 ;  /* 0x0063103801007387 */ /* 0x020fe80000100a00 */
[----:B------:R-:W2:Y:S04]  /*8c8b0*/  LDL.LU.64 R12, [R1+0x12c0] ;  /* 0x0012c000010c7983 */ /* 0x000ea80000300a00 */
[----:B------:R-:W2:Y:S04]  /*8c8c0*/  LDL.LU.64 R14, [R1+0x12c8] ;  /* 0x0012c800010e7983 */ /* 0x000ea80000300a00 */
[----:B------:R0:W-:Y:S04]  /*8c8d0*/  STL.64 [R1+0x700], R8 ;  /* 0x0007000801007387 */ /* 0x0001e80000100a00 */
[----:B------:R1:W-:Y:S04]  /*8c8e0*/  STL.64 [R1+0x708], R10 ;  /* 0x0007080a01007387 */ /* 0x0003e80000100a00 */
[----:B0-----:R-:W3:Y:S04]  /*8c8f0*/  LDL.LU.64 R8, [R1+0x12b0] ;  /* 0x0012b00001087983 */ /* 0x001ee80000300a00 */
[----:B-1----:R-:W3:Y:S04]  /*8c900*/  LDL.LU.64 R10, [R1+0x12b8] ;  /* 0x0012b800010a7983 */ /* 0x002ee80000300a00 */
[----:B------:R-:W5:Y:S04]  /*8c910*/  LDL.LU R22, [R1+0x20] ;  /* 0x0000200001167983 */ /* 0x000f680000300800 */
[----:B------:R-:W5:Y:S04]  /*8c920*/  LDL.LU R23, [R1+0x24] ;  /* 0x0000240001177983 */ /* 0x000f680000300800 */
[----:B------:R-:W4:Y:S04]  /*8c930*/  LDL.LU R20, [R1+0x28] ;  /* 0x0000280001147983 */ /* 0x000f280000300800 */
[----:B------:R-:W-:Y:S04]  /*8c940*/  STL.64 [R1+0x6e0], R32 ;  /* 0x0006e02001007387 */ /* 0x000fe80000100a00 */
[----:B------:R-:W-:Y:S04]  /*8c950*/  STL.64 [R1+0x6e8], R34 ;  /* 0x0006e82201007387 */ /* 0x000fe80000100a00 */
[----:B------:R-:W4:Y:S04]  /*8c960*/  LDL.LU R21, [R1+0x2c] ;  /* 0x00002c0001157983 */ /* 0x000f280000300800 */
[----:B-----5:R-:W-:Y:S04]  /*8c970*/  STL.64 [R1+0x6328], R22 ;  /* 0x0063281601007387 */ /* 0x020fe80000100a00 */
[----:B----4-:R0:W-:Y:S04]  /*8c980*/  STL.64 [R1+0x6320], R20 ;  /* 0x0063201401007387 */ /* 0x0101e80000100a00 */
[----:B------:R-:W4:Y:S01]  /*8c990*/  LDL.LU R58, [R1+0x30] ;  /* 0x00003000013a7983 */ /* 0x000f220000300800 */
[----:B0-----:R-:W-:-:S15]  /*8c9a0*/  HMMA.16816.F32 R20, R4, R24, R28 ;  /* 0x000000180414723c */ /* 0x001fde000000181c */
[----:B------:R-:W-:-:S08]  /*8c9b0*/  NOP ;  /* 0x0000000000007918 */ /* 0x000fd00000000000 */
[----:B------:R-:W-:Y:S04]  /*8c9c0*/  STL.64 [R1+0x6c0], R20 ;  /* 0x0006c01401007387 */ /* 0x000fe80000100a00 */
[----:B------:R-:W-:Y:S04]  /*8c9d0*/  STL.64 [R1+0x6c8], R22 ;  /* 0x0006c81601007387 */ /* 0x000fe80000100a00 */
[----:B------:R-:W4:Y:S01]  /*8c9e0*/  LDL.LU R59, [R1+0x34] ;  /* 0x00003400013b7983 */ /* 0x000f220000300800 */
[C---:B------:R-:W-:Y:S06]  /*8c9f0*/  HMMA.16816.F32 R16, R4.reuse, R26, R16 ;  /* 0x0000001a0410723c */ /* 0x040fec0000001810 */
[C---:B--2---:R-:W-:Y:S06]  /*8ca00*/  HMMA.16816.F32 R12, R4.reuse, R52, R12 ;  /* 0x00000034040c723c */ /* 0x044fec000000180c */
[C---:B---3--:R-:W-:Y:S01]  /*8ca10*/  HMMA.16816.F32 R8, R4.reuse, R54, R8 ;  /* 0x000000360408723c */ /* 0x048fe20000001808 */
[----:B----4-:R0:W-:Y:S04]  /*8ca20*/  STL.64 [R1+0x6330], R58 ;  /* 0x0063303a01007387 */ /* 0x0101e80000100a00 */
[----:B------:R-:W2:Y:S06]  /*8ca30*/  LDL.LU R56, [R1+0x38] ;  /* 0x0000380001387983 */ /* 0x000eac0000300800 */
[----:B------:R-:W-:Y:S04]  /*8ca40*/  STL.64 [R1+0x6a0], R16 ;  /* 0x0006a01001007387 */ /* 0x000fe80000100a00 */
[----:B------:R-:W-:Y:S04]  /*8ca50*/  STL.64 [R1+0x6a8], R18 ;  /* 0x0006a81201007387 */ /* 0x000fe80000100a00 */
[----:B------:R-:W2:Y:S04]  /*8ca60*/  LDL.LU R57, [R1+0x3c] ;  /* 0x00003c0001397983 */ /* 0x000ea80000300800 */
[----:B--2---:R1:W-:Y:S04]  /*8ca70*/  STL.64 [R1+0x6348], R56 ;  /* 0x0063483801007387 */ /* 0x0043e80000100a00 */
[----:B0-----:R-:W2:Y:S04]  /*8ca80*/  LDL.LU R58, [R1+0x40] ;  /* 0x00004000013a7983 */ /* 0x001ea80000300800 */
[----:B------:R-:W-:Y:S04]  /*8ca90*/  STL.64 [R1+0x680], R12 ;  /* 0x0006800c01007387 */ /* 0x000fe80000100a00 */
[----:B------:R-:W-:Y:S04]  /*8caa0*/  STL.64 [R1+0x688], R14 ;  /* 0x0006880e01007387 */ /* 0x000fe80000100a00 */
[----:B------:R-:W-:Y:S04]  /*8cab0*/  STL.64 [R1+0x660], R8 ;  /* 0x0006600801007387 */ /* 0x000fe80000100a00 */
[----:B------:R-:W-:Y:S04]  /*8cac0*/  STL.64 [R1+0x668], R10 ;  /* 0x0006680a01007387 */ /* 0x000fe80000100a00 */
[----:B------:R-:W2:Y:S04]  /*8cad0*/  LDL.LU R59, [R1+0x44] ;  /* 0x00004400013b7983 */ /* 0x000ea80000300800 */
[----:B-1----:R-:W3:Y:S04]  /*8cae0*/  LDL.LU R56, [R1+0x48] ;  /* 0x0000480001387983 */ /* 0x002ee80000300800 */
[----:B------:R-:W3:Y:S04]  /*8caf0*/  LDL.LU R57, [R1+0x4c] ;  /* 0x00004c0001397983 */ /* 0x000ee80000300800 */
[----:B--2---:R0:W-:Y:S04]  /*8cb00*/  STL.64 [R1+0x6360], R58 ;  /* 0x0063603a01007387 */ /* 0x0041e80000100a00 */
[----:B0-----:R-:W2:Y:S04]  /*8cb10*/  LDL.LU R58, [R1+0x50] ;  /* 0x00005000013a7983 */ /* 0x001ea80000300800 */
[----:B------:R-:W2:Y:S04]  /*8cb20*/  LDL.LU R59, [R1+0x54] ;  /* 0x00005400013b7983 */ /* 0x000ea80000300800 */
[----:B---3--:R0:W-:Y:S04]  /*8cb30*/  STL.64 [R1+0x6378], R56 ;  /* 0x0063783801007387 */ /* 0x0081e80000100a00 */
[----:B0-----:R-:W3:Y:S04]  /*8cb40*/  LDL.LU R56, [R1+0x58] ;  /* 0x0000580001387983 */ /* 0x001ee80000300800 */
[----:B------:R-:W3:Y:S04]  /*8cb50*/  LDL.LU R57, [R1+0x5c] ;  /* 0x00005c0001397983 */ /* 0x000ee80000300800 */
[----:B--2---:R-:W-:Y:S04]  /*8cb60*/  STL.64 [R1+0x6390], R58 ;  /* 0x0063903a01007387 */ /* 0x004fe80000100a00 */
[----:B------:R-:W2:Y:S04]  /*8cb70*/  LDL.LU.64 R20, [R1+0x1270] ;  /* 0x0012700001147983 */ /* 0x000ea80000300a00 */
[----:B------:R-:W4:Y:S04]  /*8cb80*/  LDL.LU.64 R22, [R1+0x1278] ;  /* 0x0012780001167983 */ /* 0x000f280000300a00 */
[----:B----4-:R-:W-:Y:S04]  /*8cb90*/  STL.64 [R1+0x6340], R22 ;  /* 0x0063401601007387 */ /* 0x010fe80000100a00 */
[----:B--2---:R0:W-:Y:S04]  /*8cba0*/  STL.64 [R1+0x6338], R20 ;  /* 0x0063381401007387 */ /* 0x0041e80000100a00 */
[----:B0-----:R-:W2:Y:S04]  /*8cbb0*/  LDL.LU.64 R20, [R1+0x5c0] ;  /* 0x0005c00001147983 */ /* 0x001ea80000300a00 */
        /* <DEDUP_REMOVED lines=15> */
[----:B0-----:R-:W3:Y:S04]  /*8ccb0*/  LDL.LU.64 R20, [R1+0x12a0] ;  /* 0x0012a00001147983 */ /* 0x001ee80000300a00 */
[----:B------:R-:W3:Y:S04]  /*8ccc0*/  LDL.LU.64 R22, [R1+0x12a8] ;  /* 0x0012a80001167983 */ /* 0x000ee80000300a00 */
[----:B------:R-:W2:Y:S04]  /*8ccd0*/  LDL.LU.64 R40, [R1+0x1260] ;  /* 0x0012600001287983 */ /* 0x000ea80000300a00 */
[----:B------:R-:W2:Y:S04]  /*8cce0*/  LDL.LU.64 R42, [R1+0x1268] ;  /* 0x00126800012a7983 */ /* 0x000ea80000300a00 */
        /* <DEDUP_REMOVED lines=20> */
[----:B---3--:R-:W-:Y:S03]  /*8ce30*/  HMMA.16816.F32 R56, R4, R56, R20 ;  /* 0x000000380438723c */ /* 0x008fe60000001814 */
[----:B------:R-:W3:Y:S04]  /*8ce40*/  LDL.LU.64 R22, [R1+0x63a0] ;  /* 0x0063a00001167983 */ /* 0x000ee80000300a00 */
[----:B------:R-:W3:-:S15]  /*8ce50*/  LDL.LU.64 R20, [R1+0x6398] ;  /* 0x0063980001147983 */ /* 0x000ede0000300a00 */
[----:B------:R-:W-:-:S01]  /*8ce60*/  NOP ;  /* 0x0000000000007918 */ /* 0x000fc20000000000 */
[----:B------:R-:W-:Y:S04]  /*8ce70*/  STL.64 [R1+0x640], R56 ;  /* 0x0006403801007387 */ /* 0x000fe80000100a00 */
[----:B------:R0:W-:Y:S04]  /*8ce80*/  STL.64 [R1+0x648], R58 ;  /* 0x0006483a01007387 */ /* 0x0001e80000100a00 */
[----:B0-----:R-:W3:Y:S02]  /*8ce90*/  LDL.LU.64 R58, [R1+0x6390] ;  /* 0x00639000013a7983 */ /* 0x001ee40000300a00 */
[----:B---3--:R-:W-:Y:S02]  /*8cea0*/  HMMA.16816.F32 R56, R4, R58, R20 ;  /* 0x0000003a0438723c */ /* 0x008fe40000001814 */
[----:B------:R-:W3:Y:S04]  /*8ceb0*/  LDL.LU.64 R22, [R1+0x6388] ;  /* 0x0063880001167983 */ /* 0x000ee80000300a00 */
[----:B------:R-:W3:-:S15]  /*8cec0*/  LDL.LU.64 R20, [R1+0x6380] ;  /* 0x0063800001147983 */ /* 0x000ede0000300a00 */
[----:B------:R-:W-:-:S02]  /*8ced0*/  NOP ;  /* 0x0000000000007918 */ /* 0x000fc40000000000 */
[----:B------:R0:W-:Y:S04]  /*8cee0*/  STL.64 [R1+0x620], R56 ;  /* 0x0006203801007387 */ /* 0x0001e80000100a00 */
[----:B------:R3:W-:Y:S04]  /*8cef0*/  STL.64 [R1+0x628], R58 ;  /* 0x0006283a01007387 */ /* 0x0007e80000100a00 */
[----:B0-----:R-:W3:Y:S02]  /*8cf00*/  LDL.LU.64 R56, [R1+0x6378] ;  /* 0x0063780001387983 */ /* 0x001ee40000300a00 */
[----:B---3--:R-:W-:Y:S02]  /*8cf10*/  HMMA.16816.F32 R56, R4, R56, R20 ;  /* 0x000000380438723c */ /* 0x008fe40000001814 */
[----:B------:R-:W3:Y:S04]  /*8cf20*/  LDL.LU.64 R22, [R1+0x6370] ;  /* 0x0063700001167983 */ /* 0x000ee80000300a00 */
[----:B------:R-:W3:-:S15]  /*8cf30*/  LDL.LU.64 R20, [R1+0x6368] ;  /* 0x0063680001147983 */ /* 0x000ede0000300a00 */
[----:B------:R-:W-:-:S02]  /*8cf40*/  NOP ;  /* 0x0000000000007918 */ /* 0x000fc40000000000 */
        /* <DEDUP_REMOVED lines=18> */
[----:B------:R-:W4:Y:S04]  /*8d070*/  LDL.LU.64 R22, [R1+0x6328] ;  /* 0x0063280001167983 */ /* 0x000f280000300a00 */
[----:B------:R-:W2:-:S15]  /*8d080*/  LDL.LU.64 R20, [R1+0x6320] ;  /* 0x0063200001147983 */ /* 0x000e9e0000300a00 */
[----:B------:R-:W-:-:S02]  /*8d090*/  NOP ;  /* 0x0000000000007918 */ /* 0x000fc40000000000 */
[----:B------:R-:W-:Y:S04]  /*8d0a0*/  STL.64 [R1+0x5a0], R56 ;  /* 0x0005a03801007387 */ /* 0x000fe80000100a00 */
[----:B------:R0:W-:Y:S04]  /*8d0b0*/  STL.64 [R1+0x5a8], R58 ;  /* 0x0005a83a01007387 */ /* 0x0001e80000100a00 */
[----:B0-----:R-:W3:Y:S04]  /*8d0c0*/  LDL.LU.64 R58, [R1+0x6318] ;  /* 0x00631800013a7983 */ /* 0x001ee80000300a00 */
[----:B------:R-:W5:Y:S01]  /*8d0d0*/  LDL.LU.64 R56, [R1+0x6310] ;  /* 0x0063100001387983 */ /* 0x000f620000300a00 */
[C---:B--2---:R-:W-:Y:S06]  /*8d0e0*/  HMMA.16816.F32 R40, R4.reuse, R20, R40 ;  /* 0x000000140428723c */ /* 0x044fec0000001828 */
[----:B----4-:R-:W-:-:S15]  /*8d0f0*/  HMMA.16816.F32 R20, R4, R22, R16 ;  /* 0x000000160414723c */ /* 0x010fde0000001810 */
[----:B------:R-:W-:-:S02]  /*8d100*/  NOP ;  /* 0x0000000000007918 */ /* 0x000fc40000000000 */
[----:B------:R-:W-:Y:S01]  /*8d110*/  STL.64 [R1+0x580], R40 ;  /* 0x0005802801007387 */ /* 0x000fe20000100a00 */
[C---:B-----5:R-:W-:Y:S06]  /*8d120*/  HMMA.16816.F32 R12, R4.reuse, R56, R12 ;  /* 0x00000038040c723c */ /* 0x060fec000000180c */
[C---:B---3--:R-:W-:Y:S01]  /*8d130*/  HMMA.16816.F32 R56, R4.reuse, R58, R52 ;  /* 0x0000003a0438723c */ /* 0x048fe20000001834 */
[----:B------:R0:W-:Y:S04]  /*8d140*/  STL.64 [R1+0x588], R42 ;  /* 0x0005882a01007387 */ /* 0x0001e80000100a00 */
[----:B0-----:R-:W2:Y:S04]  /*8d150*/  LDL.LU.64 R42, [R1+0x6308] ;  /* 0x00630800012a7983 */ /* 0x001ea80000300a00 */
[----:B------:R-:W3:Y:S04]  /*8d160*/  LDL.LU.64 R40, [R1+0x6300] ;  /* 0x0063000001287983 */ /* 0x000ee80000300a00 */
[----:B------:R-:W4:Y:S04]  /*8d170*/  LDL.LU.64 R18, [R1+0x62f8] ;  /* 0x0062f80001127983 */ /* 0x000f280000300a00 */
[----:B------:R-:W5:Y:S04]  /*8d180*/  LDL.LU.64 R16, [R1+0x62f0] ;  /* 0x0062f00001107983 */ /* 0x000f680000300a00 */
        /* <DEDUP_REMOVED lines=8> */
[----:B------:R-:W5:Y:S04]  /*8d210*/  LDL.LU.64 R54, [R1+0x62c8] ;  /* 0x0062c80001367983 */ /* 0x000f680000300a00 */
[----:B------:R-:W4:Y:S04]  /*8d220*/  LDL.LU.64 R52, [R1+0x62c0] ;  /* 0x0062c00001347983 */ /* 0x000f280000300a00 */
[----:B------:R-:W-:Y:S04]  /*8d230*/  STL.64 [R1+0x500], R56 ;  /* 0x0005003801007387 */ /* 0x000fe80000100a00 */
[----:B------:R0:W-:Y:S04]  /*8d240*/  STL.64 [R1+0x508], R58 ;  /* 0x0005083a01007387 */ /* 0x0001e80000100a00 */
[----:B0-----:R-:W5:Y:S04]  /*8d250*/  LDL.LU.64 R58, [R1+0x62b8] ;  /* 0x0062b800013a7983 */ /* 0x001f680000300a00 */
[----:B------:R-:W4:Y:S01]  /*8d260*/  LDL.LU.64 R56, [R1+0x62b0] ;  /* 0x0062b00001387983 */ /* 0x000f220000300a00 */
[C---:B--2---:R-:W-:Y:S06]  /*8d270*/  HMMA.16816.F32 R44, R4.reuse, R42, R44 ;  /* 0x0000002a042c723c */ /* 0x044fec000000182c */
[C---:B---3--:R-:W-:Y:S06]  /*8d280*/  HMMA.16816.F32 R48, R4.reuse, R40, R48 ;  /* 0x000000280430723c */ /* 0x048fec0000001830 */
[----:B------:R-:W-:-:S15]  /*8d290*/  HMMA.16816.F32 R40, R4, R60, R36 ;  /* 0x0000003c0428723c */ /* 0x000fde0000001824 */
[----:B------:R-:W-:-:S02]  /*8d2a0*/  NOP ;  /* 0x0000000000007918 */ /* 0x000fc40000000000 */
[----:B------:R0:W-:Y:S04]  /*8d2b0*/  STL.64 [R1+0x4e0], R48 ;  /* 0x0004e03001007387 */ /* 0x0001e80000100a00 */
[----:B------:R1:W-:Y:S04]  /*8d2c0*/  STL.64 [R1+0x4e8], R50 ;  /* 0x0004e83201007387 */ /* 0x0003e80000100a00 */
[----:B------:R2:W-:Y:S04]  /*8d2d0*/  STL.64 [R1+0x4c0], R44 ;  /* 0x0004c02c01007387 */ /* 0x0005e80000100a00 */
[----:B------:R3:W-:Y:S04]  /*8d2e0*/  STL.64 [R1+0x4c8], R46 ;  /* 0x0004c82e01007387 */ /* 0x0007e80000100a00 */
[----:B------:R3:W-:Y:S04]  /*8d2f0*/  STL.64 [R1+0x4a0], R40 ;  /* 0x0004a02801007387 */ /* 0x0007e80000100a00 */
[----:B------:R3:W-:Y:S01]  /*8d300*/  STL.64 [R1+0x4a8], R42 ;  /* 0x0004a82a01007387 */ /* 0x0007e20000100a00 */
[C---:B-----5:R-:W-:Y:S06]  /*8d310*/  HMMA.16816.F32 R36, R4.reuse, R58, R32 ;  /* 0x0000003a0424723c */ /* 0x060fec0000001820 */
[C---:B----4-:R-:W-:Y:S06]  /*8d320*/  HMMA.16816.F32 R32, R4.reuse, R56, R28 ;  /* 0x000000380420723c */ /* 0x050fec000000181c */
[C---:B------:R-:W-:Y:S06]  /*8d330*/  HMMA.16816.F32 R28, R4.reuse, R54, R24 ;  /* 0x00000036041c723c */ /* 0x040fec0000001818 */
[C---:B------:R-:W-:Y:S05]  /*8d340*/  HMMA.16816.F32 R24, R4.reuse, R52, R8 ;  /* 0x000000340418723c */ /* 0x040fea0000001808 */
[----:B------:R4:W-:Y:S04]  /*8d350*/  STL.64 [R1+0x480], R36 ;  /* 0x0004802401007387 */ /* 0x0009e80000100a00 */
[----:B------:R5:W-:Y:S04]  /*8d360*/  STL.64 [R1+0x488], R38 ;  /* 0x0004882601007387 */ /* 0x000be80000100a00 */
[----:B------:R-:W-:Y:S04]  /*8d370*/  STL.64 [R1+0x460], R32 ;  /* 0x0004602001007387 */ /* 0x000fe80000100a00 */
[----:B------:R-:W-:Y:S04]  /*8d380*/  STL.64 [R1+0x468], R34 ;  /* 0x0004682201007387 */ /* 0x000fe80000100a00 */
[----:B------:R-:W5:Y:S04]  /*8d390*/  LDL.LU.64 R8, [R1+0x400] ;  /* 0x0004000001087983 */ /* 0x000f680000300a00 */
[----:B------:R-:W-:Y:S04]  /*8d3a0*/  STL.64 [R1+0x440], R28 ;  /* 0x0004401c01007387 */ /* 0x000fe80000100a00 */
[----:B------:R-:W-:Y:S04]  /*8d3b0*/  STL.64 [R1+0x448], R30 ;  /* 0x0004481e01007387 */ /* 0x000fe80000100a00 */
[----:B------:R-:W5:Y:S04]  /*8d3c0*/  LDL.LU.64 R10, [R1+0x408] ;  /* 0x00040800010a7983 */ /* 0x000f680000300a00 */
[----:B------:R5:W-:Y:S04]  /*8d3d0*/  STL.64 [R1+0x420], R24 ;  /* 0x0004201801007387 */ /* 0x000be80000100a00 */
[----:B------:R5:W-:Y:S04]  /*8d3e0*/  STL.64 [R1+0x428], R26 ;  /* 0x0004281a01007387 */ /* 0x000be80000100a00 */
[----:B0-----:R-:W5:Y:S04]  /*8d3f0*/  LDL.LU.64 R48, [R1+0x3e0] ;  /* 0x0003e00001307983 */ /* 0x001f680000300a00 */
[----:B-1----:R-:W5:Y:S04]  /*8d400*/  LDL.LU.64 R50, [R1+0x3e8] ;  /* 0x0003e80001327983 */ /* 0x002f680000300a00 */
[----:B--2---:R-:W2:Y:S04]  /*8d410*/  LDL.LU.64 R44, [R1+0x3c0] ;  /* 0x0003c000012c7983 */ /* 0x004ea80000300a00 */
[----:B---3--:R-:W2:Y:S04]  /*8d420*/  LDL.LU.64 R46, [R1+0x3c8] ;  /* 0x0003c800012e7983 */ /* 0x008ea80000300a00 */
[----:B------:R-:W3:Y:S04]  /*8d430*/  LDL.LU.64 R40, [R1+0x3a0] ;  /* 0x0003a00001287983 */ /* 0x000ee80000300a00 */
[----:B------:R-:W3:Y:S04]  /*8d440*/  LDL.LU.64 R42, [R1+0x3a8] ;  /* 0x0003a800012a7983 */ /* 0x000ee80000300a00 */
[----:B----4-:R-:W4:Y:S04]  /*8d450*/  LDL.LU.64 R36, [R1+0x380] ;  /* 0x0003800001247983 */ /* 0x010f280000300a00 */
[----:B-----5:R-:W4:Y:S04]  /*8d460*/  LDL.LU.64 R38, [R1+0x388] ;  /* 0x0003880001267983 */ /* 0x020f280000300a00 */
[----:B------:R-:W5:Y:S04]  /*8d470*/  LDL.LU.64 R24, [R1+0x360] ;  /* 0x0003600001187983 */ /* 0x000f680000300a00 */
[----:B------:R-:W5:Y:S04]  /*8d480*/  LDL.LU.64 R26, [R1+0x368] ;  /* 0x00036800011a7983 */ /* 0x000f680000300a00 */
        /* <DEDUP_REMOVED lines=10> */
[----:B------:R-:W-:Y:S01]  /*8d530*/  IMAD.MOV.U32 R60, RZ, RZ, R17 ;  /* 0x000000ffff3c7224 */ /* 0x000fe200078e0011 */
[----:B------:R-:W-:-:S15]  /*8d540*/  HMMA.16816.F32 R8, R4, R2, R8 ;  /* 0x000000020408723c */ /* 0x000fde0000001808 */
[----:B------:R-:W-:-:S08]  /*8d550*/  NOP ;  /* 0x0000000000007918 */ /* 0x000fd00000000000 */
[----:B------:R-:W-:Y:S04]  /*8d560*/  STL.64 [R1+0x400], R8 ;  /* 0x0004000801007387 */ /* 0x000fe80000100a00 */
[----:B------:R0:W-:Y:S04]  /*8d570*/  STL.64 [R1+0x408], R10 ;  /* 0x0004080a01007387 */ /* 0x0001e80000100a00 */
[----:B0-----:R-:W2:Y:S04]  /*8d580*/  LDL.LU.64 R10, [R1+0x62a8] ;  /* 0x0062a800010a7983 */ /* 0x001ea80000300a00 */
[----:B------:R-:W5:Y:S04]  /*8d590*/  LDL.LU.64 R8, [R1+0x62a0] ;  /* 0x0062a00001087983 */ /* 0x000f680000300a00 */
[----:B------:R-:W2:Y:S01]  /*8d5a0*/  LDL.LU R17, [R1+0x629c] ;  /* 0x00629c0001117983 */ /* 0x000ea20000300800 */
[C---:B---3--:R-:W-:Y:S06]  /*8d5b0*/  HMMA.16816.F32 R40, R4.reuse, R12, R40 ;  /* 0x0000000c0428723c */ /* 0x048fec0000001828 */
[----:B----4-:R-:W-:Y:S01]  /*8d5c0*/  HMMA.16816.F32 R12, R4, R14, R36 ;  /* 0x0000000e040c723c */ /* 0x010fe20000001824 */
[----:B------:R-:W-:-:S02]  /*8d5d0*/  IMAD.MOV.U32 R61, RZ, RZ, R0 ;  /* 0x000000ffff3d7224 */ /* 0x000fc400078e0000 */
[----:B------:R-:W3:Y:S04]  /*8d5e0*/  LDL.LU R0, [R1+0x6298] ;  /* 0x0062980001007983 */ /* 0x000ee80000300800 */
[----:B------:R-:W4:Y:S01]  /*8d5f0*/  LDL.LU R59, [R1+0x1ba0] ;  /* 0x001ba000013b7983 */ /* 0x000f220000300800 */
[C---:B-----5:R-:W-:Y:S06]  /*8d600*/  HMMA.16816.F32 R48, R4.reuse, R8, R48 ;  /* 0x000000080430723c */ /* 0x060fec0000001830 */
[----:B--2---:R-:W-:-:S15]  /*8d610*/  HMMA.16816.F32 R8, R4, R10, R44 ;  /* 0x0000000a0408723c */ /* 0x004fde000000182c */
[----:B------:R-:W-:-:S02]  /*8d620*/  NOP ;  /* 0x0000000000007918 */ /* 0x000fc40000000000 */
[----:B------:R0:W-:Y:S04]  /*8d630*/  STL.64 [R1+0x3e0], R48 ;  /* 0x0003e03001007387 */ /* 0x0001e80000100a00 */
[----:B------:R-:W-:Y:S04]  /*8d640*/  STL.64 [R1+0x3e8], R50 ;  /* 0x0003e83201007387 */ /* 0x000fe80000100a00 */
[----:B------:R-:W-:Y:S04]  /*8d650*/  STL.64 [R1+0x3c0], R8 ;  /* 0x0003c00801007387 */ /* 0x000fe80000100a00 */
[----:B------:R1:W-:Y:S04]  /*8d660*/  STL.64 [R1+0x3c8], R10 ;  /* 0x0003c80a01007387 */ /* 0x0003e80000100a00 */
[----:B------:R-:W-:Y:S04]  /*8d670*/  STL.64 [R1+0x3a0], R40 ;  /* 0x0003a02801007387 */ /* 0x000fe80000100a00 */
[----:B------:R-:W-:Y:S04]  /*8d680*/  STL.64 [R1+0x3a8], R42 ;  /* 0x0003a82a01007387 */ /* 0x000fe80000100a00 */
[----:B0-----:R-:W2:Y:S01]  /*8d690*/  LDL.LU.64 R48, [R1+0x7d0] ;  /* 0x0007d00001307983 */ /* 0x001ea20000300a00 */
[----:B-1----:R-:W-:Y:S03]  /*8d6a0*/  HMMA.16816.F32 R8, R4, R16, R24 ;  /* 0x000000100408723c */ /* 0x002fe60000001818 */
[----:B------:R-:W-:Y:S04]  /*8d6b0*/  STL.64 [R1+0x380], R12 ;  /* 0x0003800c01007387 */ /* 0x000fe80000100a00 */
[----:B------:R-:W-:Y:S04]  /*8d6c0*/  STL.64 [R1+0x388], R14 ;  /* 0x0003880e01007387 */ /* 0x000fe80000100a00 */
[----:B------:R-:W2:-:S12]  /*8d6d0*/  LDL.LU.64 R50, [R1+0x7d8] ;  /* 0x0007d80001327983 */ /* 0x000e980000300a00 */
[----:B------:R-:W-:Y:S04]  /*8d6e0*/  STL.64 [R1+0x360], R8 ;  /* 0x0003600801007387 */ /* 0x000fe80000100a00 */
[----:B------:R0:W-:Y:S04]  /*8d6f0*/  STL.64 [R1+0x368], R10 ;  /* 0x0003680a01007387 */ /* 0x0001e80000100a00 */
[----:B------:R-:W5:Y:S04]  /*8d700*/  LDL.LU.64 R24, [R1+0x2e0] ;  /* 0x0002e00001187983 */ /* 0x000f680000300a00 */
[----:B------:R-:W5:Y:S01]  /*8d710*/  LDL.LU.64 R26, [R1+0x2e8] ;  /* 0x0002e800011a7983 */ /* 0x000f620000300a00 */
[----:B0-----:R-:W-:Y:S03]  /*8d720*/  HMMA.16816.F32 R8, R4, R18, R32 ;  /* 0x000000120408723c */ /* 0x001fe60000001820 */
[----:B------:R-:W3:Y:S04]  /*8d730*/  LDL.LU.64 R12, [R1+0x2c0] ;  /* 0x0002c000010c7983 */ /* 0x000ee80000300a00 */
[----:B------:R-:W3:-:S15]  /*8d740*/  LDL.LU.64 R14, [R1+0x2c8] ;  /* 0x0002c800010e7983 */ /* 0x000ede0000300a00 */
[----:B------:R-:W-:-:S01]  /*8d750*/  NOP ;  /* 0x0000000000007918 */ /* 0x000fc20000000000 */
[----:B------:R0:W-:Y:S04]  /*8d760*/  STL.64 [R1+0x330], R8 ;  /* 0x0003300801007387 */ /* 0x0001e80000100a00 */
[----:B------:R1:W-:Y:S04]  /*8d770*/  STL.64 [R1+0x338], R10 ;  /* 0x0003380a01007387 */ /* 0x0003e80000100a00 */
        /* <DEDUP_REMOVED lines=8> */
[----:B0-----:R-:W4:Y:S04]  /*8d800*/  LDL.LU.64 R8, [R1+0x780] ;  /* 0x0007800001087983 */ /* 0x001f280000300a00 */
[----:B-1----:R-:W4:Y:S04]  /*8d810*/  LDL.LU.64 R10, [R1+0x788] ;  /* 0x00078800010a7983 */ /* 0x002f280000300a00 */
[----:B------:R-:W4:Y:S04]  /*8d820*/  LDL.LU.64 R16, [R1+0x520] ;  /* 0x0005200001107983 */ /* 0x000f280000300a00 */
[----:B------:R-:W4:Y:S01]  /*8d830*/  LDL.LU.64 R18, [R1+0x528] ;  /* 0x0005280001127983 */ /* 0x000f220000300a00 */
[----:B--2---:R-:W-:-:S15]  /*8d840*/  HMMA.16816.F32 R48, R4, R20, R48 ;  /* 0x000000140430723c */ /* 0x004fde0000001830 */
[----:B------:R-:W-:-:S08]  /*8d850*/  NOP ;  /* 0x0000000000007918 */ /* 0x000fd00000000000 */
[----:B------:R-:W-:Y:S01]  /*8d860*/  STL.64 [R1+0x310], R48 ;  /* 0x0003103001007387 */ /* 0x000fe20000100a00 */
[C---:B-----5:R-:W-:Y:S03]  /*8d870*/  HMMA.16816.F32 R20, R4.reuse, R22, R24 ;  /* 0x000000160414723c */ /* 0x060fe60000001818 */
[----:B------:R0:W-:Y:S04]  /*8d880*/  STL.64 [R1+0x318], R50 ;  /* 0x0003183201007387 */ /* 0x0001e80000100a00 */
[----:B0-----:R-:W2:Y:S04]  /*8d890*/  LDL.LU.64 R50, [R1+0x6290] ;  /* 0x0062900001327983 */ /* 0x001ea80000300a00 */
[----:B------:R-:W5:Y:S04]  /*8d8a0*/  LDL.LU.64 R48, [R1+0x6288] ;  /* 0x0062880001307983 */ /* 0x000f680000300a00 */
[----:B------:R-:W4:Y:S04]  /*8d8b0*/  LDL.LU.64 R26, [R1+0x6280] ;  /* 0x00628000011a7983 */ /* 0x000f280000300a00 */
[----:B------:R-:W3:Y:S04]  /*8d8c0*/  LDL.LU.64 R24, [R1+0x6278] ;  /* 0x0062780001187983 */ /* 0x000ee80000300a00 */
[----:B------:R0:W-:Y:S04]  /*8d8d0*/  STL.64 [R1+0x2e0], R20 ;  /* 0x0002e01401007387 */ /* 0x0001e80000100a00 */
[----:B------:R1:W-:Y:S04]  /*8d8e0*/  STL.64 [R1+0x2e8], R22 ;  /* 0x0002e81601007387 */ /* 0x0003e80000100a00 */
[----:B0-----:R-:W2:Y:S04]  /*8d8f0*/  LDL.LU.64 R20, [R1+0x190] ;  /* 0x0001900001147983 */ /* 0x001ea80000300a00 */
[----:B-1----:R-:W2:Y:S01]  /*8d900*/  LDL.LU.64 R22, [R1+0x198] ;  /* 0x0001980001167983 */ /* 0x002ea20000300a00 */
[C---:B---3--:R-:W-:Y:S06]  /*8d910*/  HMMA.16816.F32 R12, R4.reuse, R24, R12 ;  /* 0x00000018040c723c */ /* 0x048fec000000180c */
[----:B----4-:R-:W-:-:S15]  /*8d920*/  HMMA.16816.F32 R24, R4, R26, R32 ;  /* 0x0000001a0418723c */ /* 0x010fde0000001820 */
[----:B------:R-:W-:-:S02]  /*8d930*/  NOP ;  /* 0x0000000000007918 */ /* 0x000fc40000000000 */
[----:B------:R0:W-:Y:S04]  /*8d940*/  STL.64 [R1+0x2c0], R12 ;  /* 0x0002c00c01007387 */ /* 0x0001e80000100a00 */
[----:B------:R1:W-:Y:S04]  /*8d950*/  STL.64 [R1+0x2c8], R14 ;  /* 0x0002c80e01007387 */ /* 0x0003e80000100a00 */
[----:B0-----:R-:W3:Y:S04]  /*8d960*/  LDL.LU.64 R12, [R1+0x300] ;  /* 0x00030000010c7983 */ /* 0x001ee80000300a00 */
[----:B-1----:R-:W3:Y:S04]  /*8d970*/  LDL.LU.64 R14, [R1+0x308] ;  /* 0x00030800010e7983 */ /* 0x002ee80000300a00 */
[----:B------:R-:W4:Y:S04]  /*8d980*/  LDL.LU.64 R34, [R1+0x6270] ;  /* 0x0062700001227983 */ /* 0x000f280000300a00 */
[----:B------:R-:W5:Y:S04]  /*8d990*/  LDL.LU.64 R32, [R1+0x6268] ;  /* 0x0062680001207983 */ /* 0x000f680000300a00 */
[----:B------:R0:W-:Y:S04]  /*8d9a0*/  STL.64 [R1+0x2a0], R24 ;  /* 0x0002a01801007387 */ /* 0x0001e80000100a00 */
[----:B------:R1:W-:Y:S04]  /*8d9b0*/  STL.64 [R1+0x2a8], R26 ;  /* 0x0002a81a01007387 */ /* 0x0003e80000100a00 */
[----:B0-----:R-:W2:Y:S04]  /*8d9c0*/  LDL.LU.64 R24, [R1+0x1b0] ;  /* 0x0001b00001187983 */ /* 0x001ea80000300a00 */
[----:B-1----:R-:W2:Y:S01]  /*8d9d0*/  LDL.LU.64 R26, [R1+0x1b8] ;  /* 0x0001b800011a7983 */ /* 0x002ea20000300a00 */
[C---:B-----5:R-:W-:Y:S06]  /*8d9e0*/  HMMA.16816.F32 R44, R4.reuse, R32, R44 ;  /* 0x00000020042c723c */ /* 0x060fec000000182c */
[----:B----4-:R-:W-:-:S15]  /*8d9f0*/  HMMA.16816.F32 R32, R4, R34, R36 ;  /* 0x000000220420723c */ /* 0x010fde0000001824 */
[----:B------:R-:W-:-:S02]  /*8da00*/  NOP ;  /* 0x0000000000007918 */ /* 0x000fc40000000000 */
[----:B------:R-:W-:Y:S04]  /*8da10*/  STL.64 [R1+0x280], R44 ;  /* 0x0002802c01007387 */ /* 0x000fe80000100a00 */
[----:B------:R0:W-:Y:S04]  /*8da20*/  STL.64 [R1+0x288], R46 ;  /* 0x0002882e01007387 */ /* 0x0001e80000100a00 */
[----:B0-----:R-:W4:Y:S04]  /*8da30*/  LDL.LU.64 R46, [R1+0x6260] ;  /* 0x00626000012e7983 */ /* 0x001f280000300a00 */
[----:B------:R-:W2:Y:S04]  /*8da40*/  LDL.LU.64 R44, [R1+0x6258] ;  /* 0x00625800012c7983 */ /* 0x000ea80000300a00 */
[----:B------:R-:W5:Y:S04]  /*8da50*/  LDL.LU.64 R38, [R1+0x6250] ;  /* 0x0062500001267983 */ /* 0x000f680000300a00 */
[----:B------:R-:W3:Y:S04]  /*8da60*/  LDL.LU.64 R36, [R1+0x6248] ;  /* 0x0062480001247983 */ /* 0x000ee80000300a00 */
[----:B------:R0:W-:Y:S04]  /*8da70*/  STL.64 [R1+0x260], R32 ;  /* 0x0002602001007387 */ /* 0x0001e80000100a00 */
[----:B------:R1:W-:Y:S04]  /*8da80*/  STL.64 [R1+0x268], R34 ;  /* 0x0002682201007387 */ /* 0x0003e80000100a00 */
[----:B0-----:R-:W4:Y:S04]  /*8da90*/  LDL.LU.64 R32, [R1+0x1d0] ;  /* 0x0001d00001207983 */ /* 0x001f280000300a00 */
[----:B-1----:R-:W4:Y:S01]  /*8daa0*/  LDL.LU.64 R34, [R1+0x1d8] ;  /* 0x0001d80001227983 */ /* 0x002f220000300a00 */
[C---:B---3--:R-:W-:Y:S06]  /*8dab0*/  HMMA.16816.F32 R40, R4.reuse, R36, R40 ;  /* 0x000000240428723c */ /* 0x048fec0000001828 */
[----:B-----5:R-:W-:-:S15]  /*8dac0*/  HMMA.16816.F32 R8, R4, R38, R8 ;  /* 0x000000260408723c */ /* 0x020fde0000001808 */
[----:B------:R-:W-:-:S02]  /*8dad0*/  NOP ;  /* 0x0000000000007918 */ /* 0x000fc40000000000 */
[----:B------:R-:W-:Y:S04]  /*8dae0*/  STL.64 [R1+0x240], R40 ;  /* 0x0002402801007387 */ /* 0x000fe80000100a00 */
[----:B------:R0:W-:Y:S04]  /*8daf0*/  STL.64 [R1+0x248], R42 ;  /* 0x0002482a01007387 */ /* 0x0001e80000100a00 */
[----:B0-----:R-:W3:Y:S04]  /*8db00*/  LDL.LU.64 R42, [R1+0x6240] ;  /* 0x00624000012a7983 */ /* 0x001ee80000300a00 */
[----:B------:R-:W5:Y:S04]  /*8db10*/  LDL.LU.64 R40, [R1+0x6238] ;  /* 0x0062380001287983 */ /* 0x000f680000300a00 */
[----:B------:R-:W5:Y:S04]  /*8db20*/  LDL.LU.64 R36, [R1+0x570] ;  /* 0x0005700001247983 */ /* 0x000f680000300a00 */
[----:B------:R-:W5:Y:S04]  /*8db30*/  LDL.LU.64 R38, [R1+0x578] ;  /* 0x0005780001267983 */ /* 0x000f680000300a00 */
[----:B------:R0:W-:Y:S04]  /*8db40*/  STL.64 [R1+0x220], R8 ;  /* 0x0002200801007387 */ /* 0x0001e80000100a00 */
[----:B------:R1:W-:Y:S04]  /*8db50*/  STL.64 [R1+0x228], R10 ;  /* 0x0002280a01007387 */ /* 0x0003e80000100a00 */
[----:B0-----:R-:W5:Y:S04]  /*8db60*/  LDL.LU.64 R8, [R1+0x1f0] ;  /* 0x0001f00001087983 */ /* 0x001f680000300a00 */
[----:B-1----:R-:W5:Y:S01]  /*8db70*/  LDL.LU.64 R10, [R1+0x1f8] ;  /* 0x0001f800010a7983 */ /* 0x002f620000300a00 */
[C---:B--2---:R-:W-:Y:S06]  /*8db80*/  HMMA.16816.F32 R24, R4.reuse, R44, R24 ;  /* 0x0000002c0418723c */ /* 0x044fec0000001818 */
[C---:B----4-:R-:W-:Y:S06]  /*8db90*/  HMMA.16816.F32 R20, R4.reuse, R46, R20 ;  /* 0x0000002e0414723c */ /* 0x050fec0000001814 */
[C---:B------:R-:W-:Y:S06]  /*8dba0*/  HMMA.16816.F32 R16, R4.reuse, R48, R16 ;  /* 0x000000300410723c */ /* 0x040fec0000001810 */
[C---:B------:R-:W-:Y:S06]  /*8dbb0*/  HMMA.16816.F32 R12, R4.reuse, R50, R12 ;  /* 0x00000032040c723c */ /* 0x040fec000000180c */
[C---:B---3--:R-:W-:Y:S06]  /*8dbc0*/  HMMA.16816.F32 R32, R4.reuse, R42, R32 ;  /* 0x0000002a0420723c */ /* 0x048fec0000001820 */
[C---:B-----5:R-:W-:Y:S06]  /*8dbd0*/  HMMA.16816.F32 R36, R4.reuse, R40, R36 ;  /* 0x000000280424723c */ /* 0x060fec0000001824 */
[----:B------:R-:W-:-:S15]  /*8dbe0*/  HMMA.16816.F32 R4, R4, R60, R8 ;  /* 0x0000003c0404723c */ /* 0x000fde0000001808 */
[----:B------:R-:W-:-:S02]  /*8dbf0*/  NOP ;  /* 0x0000000000007918 */ /* 0x000fc40000000000 */
[----:B------:R-:W-:Y:S04]  /*8dc00*/  STL.64 [R1+0x200], R36 ;  /* 0x0002002401007387 */ /* 0x000fe80000100a00 */
[----:B------:R-:W-:Y:S04]  /*8dc10*/  STL.64 [R1+0x208], R38 ;  /* 0x0002082601007387 */ /* 0x000fe80000100a00 */
[----:B------:R-:W-:Y:S04]  /*8dc20*/  STL.64 [R1+0x1d0], R32 ;  /* 0x0001d02001007387 */ /* 0x000fe80000100a00 */
[----:B------:R-:W-:Y:S04]  /*8dc30*/  STL.64 [R1+0x1d8], R34 ;  /* 0x0001d82201007387 */ /* 0x000fe80000100a00 */
[----:B------:R-:W-:Y:S04]  /*8dc40*/  STL.64 [R1+0x1b0], R24 ;  /* 0x0001b01801007387 */ /* 0x000fe80000100a00 */
[----:B------:R0:W-:Y:S04]  /*8dc50*/  STL.64 [R1+0x1b8], R26 ;  /* 0x0001b81a01007387 */ /* 0x0001e80000100a00 */
[----:B------:R1:W-:Y:S04]  /*8dc60*/  STL.64 [R1+0x190], R20 ;  /* 0x0001901401007387 */ /* 0x0003e80000100a00 */
[----:B------:R2:W-:Y:S04]  /*8dc70*/  STL.64 [R1+0x198], R22 ;  /* 0x0001981601007387 */ /* 0x0005e80000100a00 */
[----:B------:R3:W-:Y:S04]  /*8dc80*/  STL.64 [R1+0x160], R16 ;  /* 0x0001601001007387 */ /* 0x0007e80000100a00 */
[----:B------:R4:W-:Y:S04]  /*8dc90*/  STL.64 [R1+0x168], R18 ;  /* 0x0001681201007387 */ /* 0x0009e80000100a00 */
[----:B------:R-:W-:Y:S04]  /*8dca0*/  STL.64 [R1+0x150], R12 ;  /* 0x0001500c01007387 */ /* 0x000fe80000100a00 */
[----:B------:R5:W-:Y:S04]  /*8dcb0*/  STL.64 [R1+0x158], R14 ;  /* 0x0001580e01007387 */ /* 0x000be80000100a00 */
[----:B------:R-:W-:Y:S04]  /*8dcc0*/  STL.64 [R1+0x180], R4 ;  /* 0x0001800401007387 */ /* 0x000fe80000100a00 */
[----:B------:R5:W-:Y:S04]  /*8dcd0*/  STL [R1+0x188], R6 ;  /* 0x0001880601007387 */ /* 0x000be80000100800 */
[----:B------:R-:W5:Y:S04]  /*8dce0*/  LDL.LU R60, [R1+0x1bf0] ;  /* 0x001bf000013c7983 */ /* 0x000f680000300800 */
[----:B------:R-:W5:Y:S01]  /*8dcf0*/  LDL.LU R61, [R1+0x1bf4] ;  /* 0x001bf400013d7983 */ /* 0x000f620000300800 */
[----:B0-----:R-:W-:-:S02]  /*8dd00*/  F2FP.F16.E4M3.UNPACK_B R26, R59.H1 ;  /* 0x0000003bff1a723e */ /* 0x001fc400030006ff */
[----:B------:R-:W-:-:S03]  /*8dd10*/  F2FP.F16.E4M3.UNPACK_B R27, R0.H1 ;  /* 0x00000000ff1b723e */ /* 0x000fc600030006ff */
[----:B------:R-:W-:Y:S04]  /*8dd20*/  STL [R1+0x138], R26 ;  /* 0x0001381a01007387 */ /* 0x000fe80000100800 */
[----:B-1----:R-:W5:Y:S04]  /*8dd30*/  LDL.LU R20, [R1+0x1a0] ;  /* 0x0001a00001147983 */ /* 0x002f680000300800 */
[----:B------:R-:W-:Y:S04]  /*8dd40*/  STL [R1+0x13c], R27 ;  /* 0x00013c1b01007387 */ /* 0x000fe80000100800 */
[----:B------:R-:W5:Y:S04]  /*8dd50*/  LDL.LU R21, [R1+0x1a4] ;  /* 0x0001a40001157983 */ /* 0x000f680000300800 */
[----:B--2---:R-:W2:Y:S04]  /*8dd60*/  LDL.LU R22, [R1+0x1a8] ;  /* 0x0001a80001167983 */ /* 0x004ea80000300800 */
[----:B------:R-:W2:Y:S04]  /*8dd70*/  LDL.LU R23, [R1+0x1ac] ;  /* 0x0001ac0001177983 */ /* 0x000ea80000300800 */
[----:B------:R-:W2:Y:S04]  /*8dd80*/  LDL.LU R32, [R1+0x170] ;  /* 0x0001700001207983 */ /* 0x000ea80000300800 */
[----:B------:R-:W2:Y:S04]  /*8dd90*/  LDL.LU R33, [R1+0x174] ;  /* 0x0001740001217983 */ /* 0x000ea80000300800 */
[----:B------:R-:W2:Y:S04]  /*8dda0*/  LDL.LU R34, [R1+0x178] ;  /* 0x0001780001227983 */ /* 0x000ea80000300800 */
[----:B------:R-:W2:Y:S04]  /*8ddb0*/  LDL.LU R35, [R1+0x17c] ;  /* 0x00017c0001237983 */ /* 0x000ea80000300800 */
[----:B------:R-:W2:Y:S04]  /*8ddc0*/  LDL.LU R24, [R1+0x1c00] ;  /* 0x001c000001187983 */ /* 0x000ea80000300800 */
[----:B------:R-:W2:Y:S04]  /*8ddd0*/  LDL.LU R25, [R1+0x1c04] ;  /* 0x001c040001197983 */ /* 0x000ea80000300800 */
[----:B---3--:R-:W3:Y:S04]  /*8dde0*/  LDL.LU R16, [R1+0x1c0] ;  /* 0x0001c00001107983 */ /* 0x008ee80000300800 */
[----:B------:R-:W3:Y:S04]  /*8ddf0*/  LDL.LU R17, [R1+0x1c4] ;  /* 0x0001c40001117983 */ /* 0x000ee80000300800 */
[----:B----4-:R-:W3:Y:S04]  /*8de00*/  LDL.LU R18, [R1+0x1c8] ;  /* 0x0001c80001127983 */ /* 0x010ee80000300800 */
[----:B------:R-:W3:Y:S04]  /*8de10*/  LDL.LU R19, [R1+0x1cc] ;  /* 0x0001cc0001137983 */ /* 0x000ee80000300800 */
[----:B-----5:R-:W4:Y:S04]  /*8de20*/  LDL.LU R14, [R1+0x1c10] ;  /* 0x001c1000010e7983 */ /* 0x020f280000300800 */
[----:B------:R-:W5:Y:S04]  /*8de30*/  LDL.LU R15, [R1+0x1c14] ;  /* 0x001c1400010f7983 */ /* 0x000f680000300800 */
[----:B------:R-:W5:Y:S04]  /*8de40*/  LDL.LU R8, [R1+0x1e0] ;  /* 0x0001e00001087983 */ /* 0x000f680000300800 */
[----:B------:R-:W5:Y:S04]  /*8de50*/  LDL.LU R9, [R1+0x1e4] ;  /* 0x0001e40001097983 */ /* 0x000f680000300800 */
[----:B------:R-:W5:Y:S04]  /*8de60*/  LDL.LU R10, [R1+0x1e8] ;  /* 0x0001e800010a7983 */ /* 0x000f680000300800 */
[----:B------:R-:W5:Y:S04]  /*8de70*/  LDL.LU R11, [R1+0x1ec] ;  /* 0x0001ec00010b7983 */ /* 0x000f680000300800 */
[----:B------:R-:W5:Y:S04]  /*8de80*/  LDL.LU R12, [R1+0x1c20] ;  /* 0x001c2000010c7983 */ /* 0x000f680000300800 */
[----:B------:R-:W5:Y:S01]  /*8de90*/  LDL.LU R13, [R1+0x1c24] ;  /* 0x001c2400010d7983 */ /* 0x000f620000300800 */
[----:B------:R-:W-:-:S03]  /*8dea0*/  IMAD R28, R28, 0x100, R55 ;  /* 0x000001001c1c7824 */ /* 0x000fc600078e0237 */
[----:B------:R-:W5:Y:S04]  /*8deb0*/  LDL.LU R52, [R1+0x210] ;  /* 0x0002100001347983 */ /* 0x000f680000300800 */
[----:B------:R-:W5:Y:S04]  /*8dec0*/  LDL.LU R53, [R1+0x214] ;  /* 0x0002140001357983 */ /* 0x000f680000300800 */
[----:B------:R-:W5:Y:S04]  /*8ded0*/  LDL.LU R54, [R1+0x218] ;  /* 0x0002180001367983 */ /* 0x000f680000300800 */
[----:B------:R-:W5:Y:S01]  /*8dee0*/  LDL.LU R55, [R1+0x21c] ;  /* 0x00021c0001377983 */ /* 0x000f620000300800 */
[----:B------:R-:W-:-:S03]  /*8def0*/  IMAD.MOV.U32 R0, RZ, RZ, R7 ;  /* 0x000000ffff007224 */ /* 0x000fc600078e0007 */
[----:B------:R-:W5:Y:S04]  /*8df00*/  LDL.LU R2, [R1+0x1c30] ;  /* 0x001c300001027983 */ /* 0x000f680000300800 */
[----:B------:R-:W5:Y:S01]  /*8df10*/  LDL.LU R3, [R1+0x1c34] ;  /* 0x001c340001037983 */ /* 0x000f620000300800 */
[----:B------:R-:W-:-:S03]  /*8df20*/  IMAD R29, R29, 0x100, R56 ;  /* 0x000001001d1d7824 */ /* 0x000fc600078e0238 */
[----:B------:R-:W-:Y:S01]  /*8df30*/  STL [R1+0x5a20], R0 ;  /* 0x005a200001007387 */ /* 0x000fe20000100800 */
[----:B------:R-:W-:Y:S02]  /*8df40*/  IMAD R30, R30, 0x100, R57 ;  /* 0x000001001e1e7824 */ /* 0x000fe400078e0239 */
[----:B------:R-:W-:Y:S01]  /*8df50*/  IMAD R31, R31, 0x100, R58 ;  /* 0x000001001f1f7824 */ /* 0x000fe200078e023a */
[----:B------:R-:W-:Y:S02]  /*8df60*/  F2FP.F16.E4M3.UNPACK_B R6, R60.H1 ;  /* 0x0000003cff06723e */ /* 0x000fe400030006ff */
[----:B------:R-:W5:Y:S01]  /*8df70*/  LDL.LU R60, [R1+0x1c40] ;  /* 0x001c4000013c7983 */ /* 0x000f620000300800 */
[----:B------:R-:W-:-:S03]  /*8df80*/  F2FP.F16.E4M3.UNPACK_B R7, R61.H1 ;  /* 0x0000003dff07723e */ /* 0x000fc600030006ff */
[----:B------:R-:W5:Y:S04]  /*8df90*/  LDL.LU R61, [R1+0x1c44] ;  /* 0x001c4400013d7983 */ /* 0x000f680000300800 */
[----:B------:R4:W-:Y:S04]  /*8dfa0*/  STL [R1+0x118], R6 ;  /* 0x0001180601007387 */ /* 0x0009e80000100800 */
[----:B------:R-:W5:Y:S04]  /*8dfb0*/  LDL.LU R56, [R1+0x230] ;  /* 0x0002300001387983 */ /* 0x000f680000300800 */
[----:B------:R5:W-:Y:S04]  /*8dfc0*/  STL [R1+0x11c], R7 ;  /* 0x00011c0701007387 */ /* 0x000be80000100800 */
[----:B------:R-:W5:Y:S04]  /*8dfd0*/  LDL.LU R57, [R1+0x234] ;  /* 0x0002340001397983 */ /* 0x000f680000300800 */
[----:B------:R-:W5:Y:S04]  /*8dfe0*/  LDL.LU R58, [R1+0x238] ;  /* 0x00023800013a7983 */ /* 0x000f680000300800 */
[----:B------:R-:W5:Y:S01]  /*8dff0*/  LDL.LU R59, [R1+0x23c] ;  /* 0x00023c00013b7983 */ /* 0x000f620000300800 */
[----:B------:R-:W-:-:S02]  /*8e000*/  F2FP.F16.E4M3.UNPACK_B R28, R28 ;  /* 0x0000001cff1c723e */ /* 0x000fc400020006ff */
[----:B------:R-:W-:Y:S02]  /*8e010*/  F2FP.F16.E4M3.UNPACK_B R29, R29 ;  /* 0x0000001dff1d723e */ /* 0x000fe400020006ff */
[----:B------:R-:W-:Y:S02]  /*8e020*/  F2FP.F16.E4M3.UNPACK_B R30, R30 ;  /* 0x0000001eff1e723e */ /* 0x000fe400020006ff */
[----:B------:R-:W-:Y:S01]  /*8e030*/  F2FP.F16.E4M3.UNPACK_B R31, R31 ;  /* 0x0000001fff1f723e */ /* 0x000fe200020006ff */
[----:B------:R-:W-:Y:S02]  /*8e040*/  IMAD.MOV.U32 R51, RZ, RZ, R6 ;  /* 0x000000ffff337224 */ /* 0x000fe400078e0006 */
[----:B------:R-:W-:-:S04]  /*8e050*/  IMAD.MOV.U32 R50, RZ, RZ, R7 ;  /* 0x000000ffff327224 */ /* 0x000fc800078e0007 */
[C---:B--2---:R-:W-:Y:S06]  /*8e060*/  HMMA.16816.F32 R20, R28.reuse, R6, R20 ;  /* 0x000000061c14723c */ /* 0x044fec0000001814 */
[----:B------:R-:W-:Y:S01]  /*8e070*/  HMMA.16816.F32 R32, R28, R26, R32 ;  /* 0x0000001a1c20723c */ /* 0x000fe20000001820 */
[----:B------:R-:W-:Y:S02]  /*8e080*/  F2FP.F16.E4M3.UNPACK_B R4, R24.H1 ;  /* 0x00000018ff04723e */ /* 0x000fe400030006ff */
[----:B------:R-:W-:-:S07]  /*8e090*/  F2FP.F16.E4M3.UNPACK_B R5, R25.H1 ;  /* 0x00000019ff05723e */ /* 0x000fce00030006ff */
[----:B---3--:R-:W-:Y:S01]  /*8e0a0*/  HMMA.16816.F32 R16, R28, R4, R16 ;  /* 0x000000041c10723c */ /* 0x008fe20000001810 */
[----:B----4-:R-:W-:Y:S02]  /*8e0b0*/  F2FP.F16.E4M3.UNPACK_B R6, R14.H1 ;  /* 0x0000000eff06723e */ /* 0x010fe400030006ff */
[----:B-----5:R-:W-:-:S10]  /*8e0c0*/  F2FP.F16.E4M3.UNPACK_B R7, R15.H1 ;  /* 0x0000000fff07723e */ /* 0x020fd400030006ff */
[----:B------:R-:W-:Y:S04]  /*8e0d0*/  STL.64 [R1+0x1f0], R32 ;  /* 0x0001f02001007387 */ /* 0x000fe80000100a00 */
[----:B------:R-:W-:Y:S01]  /*8e0e0*/  STL.64 [R1+0x1f8], R34 ;  /* 0x0001f82201007387 */ /* 0x000fe20000100a00 */
[C---:B------:R-:W-:Y:S03]  /*8e0f0*/  HMMA.16816.F32 R8, R28.reuse, R6, R8 ;  /* 0x000000061c08723c */ /* 0x040fe60000001808 */
[----:B------:R-:W-:Y:S04]  /*8e100*/  STL.64 [R1+0x1a0], R20 ;  /* 0x0001a01401007387 */ /* 0x000fe80000100a00 */
[----:B------:R-:W-:Y:S04]  /*8e110*/  STL.64 [R1+0x1a8], R22 ;  /* 0x0001a81601007387 */ /* 0x000fe80000100a00 */
[----:B------:R0:W-:Y:S04]  /*8e120*/  STL.64 [R1+0x110], R4 ;  /* 0x0001100401007387 */ /* 0x0001e80000100a00 */
[----:B------:R-:W-:Y:S04]  /*8e130*/  STL [R1+0x61cc], R50 ;  /* 0x0061cc3201007387 */ /* 0x000fe80000100800 */
[----:B------:R1:W-:Y:S04]  /*8e140*/  STL [R1+0x61c8], R51 ;  /* 0x0061c83301007387 */ /* 0x0003e80000100800 */
[----:B------:R-:W-:Y:S01]  /*8e150*/  STL [R1+0x108], R6 ;  /* 0x0001080601007387 */ /* 0x000fe20000100800 */
[----:B0-----:R-:W-:Y:S01]  /*8e160*/  F2FP.F16.E4M3.UNPACK_B R5, R13.H1 ;  /* 0x0000000dff05723e */ /* 0x001fe200030006ff */
[----:B-1----:R-:W-:Y:S01]  /*8e170*/  IMAD.MOV.U32 R51, RZ, RZ, R4 ;  /* 0x000000ffff337224 */ /* 0x002fe200078e0004 */
[----:B------:R-:W-:Y:S01]  /*8e180*/  F2FP.F16.E4M3.UNPACK_B R4, R12.H1 ;  /* 0x0000000cff04723e */ /* 0x000fe200030006ff */
[----:B------:R-:W-:Y:S04]  /*8e190*/  STL.64 [R1+0x1c0], R16 ;  /* 0x0001c01001007387 */ /* 0x000fe80000100a00 */
[----:B------:R-:W-:Y:S04]  /*8e1a0*/  STL.64 [R1+0x1c8], R18 ;  /* 0x0001c81201007387 */ /* 0x000fe80000100a00 */
[----:B------:R-:W-:Y:S04]  /*8e1b0*/  STL [R1+0x61d0], R51 ;  /* 0x0061d03301007387 */ /* 0x000fe80000100800 */
[----:B------:R-:W-:Y:S04]  /*8e1c0*/  STL [R1+0x10c], R7 ;  /* 0x00010c0701007387 */ /* 0x000fe80000100800 */
[----:B------:R-:W-:Y:S04]  /*8e1d0*/  STL.64 [R1+0x1e0], R8 ;  /* 0x0001e00801007387 */ /* 0x000fe80000100a00 */
[----:B------:R0:W-:Y:S02]  /*8e1e0*/  STL.64 [R1+0x1e8], R10 ;  /* 0x0001e80a01007387 */ /* 0x0001e40000100a00 */
[----:B0-----:R-:W-:Y:S01]  /*8e1f0*/  HMMA.16816.F32 R8, R28, R4, R52 ;  /* 0x000000041c08723c */ /* 0x001fe20000001834 */
[----:B------:R-:W-:Y:S01]  /*8e200*/  IMAD.MOV.U32 R50, RZ, RZ, R7 ;  /* 0x000000ffff327224 */ /* 0x000fe200078e0007 */
[----:B------:R-:W-:Y:S01]  /*8e210*/  F2FP.F16.E4M3.UNPACK_B R2, R2.H1 ;  /* 0x00000002ff02723e */ /* 0x000fe200030006ff */
[----:B------:R-:W-:Y:S01]  /*8e220*/  IMAD.MOV.U32 R51, RZ, RZ, R6 ;  /* 0x000000ffff337224 */ /* 0x000fe200078e0006 */
[----:B------:R-:W-:-:S02]  /*8e230*/  F2FP.F16.E4M3.UNPACK_B R3, R3.H1 ;  /* 0x00000003ff03723e */ /* 0x000fc400030006ff */
[----:B------:R-:W-:Y:S04]  /*8e240*/  STL.64 [R1+0x100], R4 ;  /* 0x0001000401007387 */ /* 0x000fe80000100a00 */
[----:B------:R-:W-:Y:S04]  /*8e250*/  STL [R1+0x61d8], R50 ;  /* 0x0061d83201007387 */ /* 0x000fe80000100800 */
[----:B------:R0:W-:Y:S09]  /*8e260*/  STL [R1+0x61d4], R51 ;  /* 0x0061d43301007387 */ /* 0x0001f20000100800 */
[----:B------:R-:W-:Y:S04]  /*8e270*/  STL.64 [R1+0x300], R8 ;  /* 0x0003000801007387 */ /* 0x000fe80000100a00 */
[----:B------:R1:W-:Y:S01]  /*8e280*/  STL.64 [R1+0x308], R10 ;  /* 0x0003080a01007387 */ /* 0x0003e20000100a00 */
[----:B0-----:R-:W-:-:S02]  /*8e290*/  IMAD.MOV.U32 R51, RZ, RZ, R5 ;  /* 0x000000ffff337224 */ /* 0x001fc400078e0005 */
[----:B------:R-:W-:Y:S01]  /*8e2a0*/  IMAD.MOV.U32 R50, RZ, RZ, R4 ;  /* 0x000000ffff327224 */ /* 0x000fe200078e0004 */
[----:B------:R-:W-:Y:S04]  /*8e2b0*/  STL.64 [R1+0xf8], R2 ;  /* 0x0000f80201007387 */ /* 0x000fe80000100a00 */
[----:B------:R-:W-:Y:S04]  /*8e2c0*/  STL [R1+0x61e0], R51 ;  /* 0x0061e03301007387 */ /* 0x000fe80000100800 */
[----:B------:R-:W-:Y:S04]  /*8e2d0*/  STL [R1+0x61dc], R50 ;  /* 0x0061dc3201007387 */ /* 0x000fe80000100800 */
[----:B------:R-:W2:Y:S01]  /*8e2e0*/  LDL.LU R32, [R1+0x250] ;  /* 0x0002500001207983 */ /* 0x000ea20000300800 */
[----:B-1----:R-:W-:Y:S01]  /*8e2f0*/  HMMA.16816.F32 R8, R28, R2, R56 ;  /* 0x000000021c08723c */ /* 0x002fe20000001838 */
[----:B------:R-:W-:-:S02]  /*8e300*/  F2FP.F16.E4M3.UNPACK_B R4, R60.H1 ;  /* 0x0000003cff04723e */ /* 0x000fc400030006ff */
[----:B------:R-:W-:-:S15]  /*8e310*/  F2FP.F16.E4M3.UNPACK_B R5, R61.H1 ;  /* 0x0000003dff05723e */ /* 0x000fde00030006ff */
[----:B------:R-:W-:-:S05]  /*8e320*/  NOP ;  /* 0x0000000000007918 */ /* 0x000fca0000000000 */
[----:B------:R0:W-:Y:S04]  /*8e330*/  STL.64 [R1+0x350], R8 ;  /* 0x0003500801007387 */ /* 0x0001e80000100a00 */
[----:B------:R1:W-:Y:S04]  /*8e340*/  STL.64 [R1+0x358], R10 ;  /* 0x0003580a01007387 */ /* 0x0003e80000100a00 */
[----:B------:R-:W2:Y:S04]  /*8e350*/  LDL.LU R33, [R1+0x254] ;  /* 0x0002540001217983 */ /* 0x000ea80000300800 */
[----:B------:R-:W2:Y:S04]  /*8e360*/  LDL.LU R34, [R1+0x258] ;  /* 0x0002580001227983 */ /* 0x000ea80000300800 */
[----:B------:R-:W2:Y:S04]  /*8e370*/  LDL.LU R35, [R1+0x25c] ;  /* 0x00025c0001237983 */ /* 0x000ea80000300800 */
[----:B------:R-:W3:Y:S04]  /*8e380*/  LDL.LU R26, [R1+0x1c50] ;  /* 0x001c5000011a7983 */ /* 0x000ee80000300800 */
[----:B------:R-:W4:Y:S04]  /*8e390*/  LDL.LU R27, [R1+0x1c54] ;  /* 0x001c5400011b7983 */ /* 0x000f280000300800 */
[----:B------:R-:W5:Y:S04]  /*8e3a0*/  LDL.LU R52, [R1+0x2d0] ;  /* 0x0002d00001347983 */ /* 0x000f680000300800 */
[----:B------:R4:W-:Y:S04]  /*8e3b0*/  STL [R1+0xf0], R4 ;  /* 0x0000f00401007387 */ /* 0x0009e80000100800 */
[----:B------:R-:W5:Y:S04]  /*8e3c0*/  LDL.LU R53, [R1+0x2d4] ;  /* 0x0002d40001357983 */ /* 0x000f680000300800 */
        /* <DEDUP_REMOVED lines=29> */
[----:B------:R-:W-:-:S02]  /*8e5a0*/  IMAD.MOV.U32 R50, RZ, RZ, R5 ;  /* 0x000000ffff327224 */ /* 0x000fc400078e0005 */
[----:B------:R-:W-:Y:S01]  /*8e5b0*/  IMAD.MOV.U32 R51, RZ, RZ, R4 ;  /* 0x000000ffff337224 */ /* 0x000fe200078e0004 */
[----:B--2---:R-:W-:Y:S01]  /*8e5c0*/  HMMA.16816.F32 R32, R28, R4, R32 ;  /* 0x000000041c20723c */ /* 0x004fe20000001820 */
[----:B---3--:R-:W-:Y:S02]  /*8e5d0*/  F2FP.F16.E4M3.UNPACK_B R6, R26.H1 ;  /* 0x0000001aff06723e */ /* 0x008fe400030006ff */
[----:B----4-:R-:W-:-:S15]  /*8e5e0*/  F2FP.F16.E4M3.UNPACK_B R7, R27.H1 ;  /* 0x0000001bff07723e */ /* 0x010fde00030006ff */
[----:B------:R-:W-:-:S05]  /*8e5f0*/  NOP ;  /* 0x0000000000007918 */ /* 0x000fca0000000000 */
[----:B------:R-:W-:Y:S04]  /*8e600*/  STL.64 [R1+0x250], R32 ;  /* 0x0002502001007387 */ /* 0x000fe80000100a00 */
[----:B------:R-:W-:Y:S04]  /*8e610*/  STL.64 [R1+0x258], R34 ;  /* 0x0002582201007387 */ /* 0x000fe80000100a00 */
[----:B------:R-:W-:Y:S01]  /*8e620*/  STL.64 [R1+0xe8], R6 ;  /* 0x0000e80601007387 */ /* 0x000fe20000100a00 */
[----:B-----5:R-:W-:-:S03]  /*8e630*/  F2FP.F16.E4M3.UNPACK_B R4, R24.H1 ;  /* 0x00000018ff04723e */ /* 0x020fc600030006ff */
[----:B------:R0:W-:Y:S01]  /*8e640*/  STL [R1+0x61e8], R50 ;  /* 0x0061e83201007387 */ /* 0x0001e20000100800 */
[----:B------:R-:W-:-:S03]  /*8e650*/  F2FP.F16.E4M3.UNPACK_B R5, R25.H1 ;  /* 0x00000019ff05723e */ /* 0x000fc600030006ff */
[----:B------:R1:W-:Y:S01]  /*8e660*/  STL [R1+0x61e4], R51 ;  /* 0x0061e43301007387 */ /* 0x0003e20000100800 */
[----:B0-----:R-:W-:Y:S02]  /*8e670*/  IMAD.MOV.U32 R50, RZ, RZ, R6 ;  /* 0x000000ffff327224 */ /* 0x001fe400078e0006 */
[----:B-1----:R-:W-:Y:S01]  /*8e680*/  IMAD.MOV.U32 R51, RZ, RZ, R7 ;  /* 0x000000ffff337224 */ /* 0x002fe200078e0007 */
[C---:B------:R-:W-:Y:S06]  /*8e690*/  HMMA.16816.F32 R20, R28.reuse, R6, R20 ;  /* 0x000000061c14723c */ /* 0x040fec0000001814 */
[----:B------:R-:W-:Y:S01]  /*8e6a0*/  HMMA.16816.F32 R16, R28, R4, R16 ;  /* 0x000000041c10723c */ /* 0x000fe20000001810 */
[----:B------:R-:W-:-:S02]  /*8e6b0*/  F2FP.F16.E4M3.UNPACK_B R6, R14.H1 ;  /* 0x0000000eff06723e */ /* 0x000fc400030006ff */
[----:B------:R-:W-:-:S14]  /*8e6c0*/  F2FP.F16.E4M3.UNPACK_B R7, R15.H1 ;  /* 0x0000000fff07723e */ /* 0x000fdc00030006ff */
[----:B------:R-:W-:Y:S04]  /*8e6d0*/  STL.64 [R1+0x270], R20 ;  /* 0x0002701401007387 */ /* 0x000fe80000100a00 */
[----:B------:R-:W-:Y:S01]  /*8e6e0*/  STL.64 [R1+0x278], R22 ;  /* 0x0002781601007387 */ /* 0x000fe20000100a00 */
[----:B------:R-:W-:Y:S03]  /*8e6f0*/  HMMA.16816.F32 R8, R28, R6, R8 ;  /* 0x000000061c08723c */ /* 0x000fe60000001808 */
[----:B------:R-:W-:Y:S04]  /*8e700*/  STL.64 [R1+0xe0], R4 ;  /* 0x0000e00401007387 */ /* 0x000fe80000100a00 */
[----:B------:R0:W-:Y:S04]  /*8e710*/  STL [R1+0x61f0], R51 ;  /* 0x0061f03301007387 */ /* 0x0001e80000100800 */
[----:B------:R1:W-:Y:S04]  /*8e720*/  STL [R1+0x61ec], R50 ;  /* 0x0061ec3201007387 */ /* 0x0003e80000100800 */
[----:B------:R-:W-:Y:S01]  /*8e730*/  STL.64 [R1+0x290], R16 ;  /* 0x0002901001007387 */ /* 0x000fe20000100a00 */
[----:B0-----:R-:W-:Y:S01]  /*8e740*/  IMAD.MOV.U32 R51, RZ, RZ, R4 ;  /* 0x000000ffff337224 */ /* 0x001fe200078e0004 */
[----:B------:R-:W-:Y:S01]  /*8e750*/  F2FP.F16.E4M3.UNPACK_B R4, R12.H1 ;  /* 0x0000000cff04723e */ /* 0x000fe200030006ff */
[----:B-1----:R-:W-:Y:S01]  /*8e760*/  IMAD.MOV.U32 R50, RZ, RZ, R5 ;  /* 0x000000ffff327224 */ /* 0x002fe200078e0005 */
[----:B------:R-:W-:Y:S01]  /*8e770*/  STL.64 [R1+0x298], R18 ;  /* 0x0002981201007387 */ /* 0x000fe20000100a00 */
[----:B------:R-:W-:-:S03]  /*8e780*/  F2FP.F16.E4M3.UNPACK_B R5, R13.H1 ;  /* 0x0000000dff05723e */ /* 0x000fc600030006ff */
[----:B------:R-:W-:Y:S04]  /*8e790*/  STL.64 [R1+0xd8], R6 ;  /* 0x0000d80601007387 */ /* 0x000fe80000100a00 */
[----:B------:R-:W-:Y:S04]  /*8e7a0*/  STL [R1+0x61f8], R50 ;  /* 0x0061f83201007387 */ /* 0x000fe80000100800 */
[----:B------:R-:W-:Y:S04]  /*8e7b0*/  STL [R1+0x61f4], R51 ;  /* 0x0061f43301007387 */ /* 0x000fe80000100800 */
[----:B------:R-:W-:Y:S04]  /*8e7c0*/  STL [R1+0xd0], R4 ;  /* 0x0000d00401007387 */ /* 0x000fe80000100800 */
[----:B------:R-:W-:Y:S04]  /*8e7d0*/  STL.64 [R1+0x2b0], R8 ;  /* 0x0002b00801007387 */ /* 0x000fe80000100a00 */
[----:B------:R0:W-:Y:S02]  /*8e7e0*/  STL.64 [R1+0x2b8], R10 ;  /* 0x0002b80a01007387 */ /* 0x0001e40000100a00 */
[----:B0-----:R-:W-:Y:S01]  /*8e7f0*/  HMMA.16816.F32 R8, R28, R4, R52 ;  /* 0x000000041c08723c */ /* 0x001fe20000001834 */
[----:B------:R-:W-:-:S02]  /*8e800*/  F2FP.F16.E4M3.UNPACK_B R2, R2.H1 ;  /* 0x00000002ff02723e */ /* 0x000fc400030006ff */
[----:B------:R-:W-:-:S03]  /*8e810*/  F2FP.F16.E4M3.UNPACK_B R3, R3.H1 ;  /* 0x00000003ff03723e */ /* 0x000fc600030006ff */
[----:B------:R-:W-:Y:S04]  /*8e820*/  STL [R1+0xd4], R5 ;  /* 0x0000d40501007387 */ /* 0x000fe80000100800 */
[----:B------:R-:W-:-:S13]  /*8e830*/  STL [R1+0xc8], R2 ;  /* 0x0000c80201007387 */ /* 0x000fda0000100800 */
[----:B------:R-:W-:Y:S04]  /*8e840*/  STL.64 [R1+0x2d0], R8 ;  /* 0x0002d00801007387 */ /* 0x000fe80000100a00 */
[----:B------:R0:W-:Y:S02]  /*8e850*/  STL.64 [R1+0x2d8], R10 ;  /* 0x0002d80a01007387 */ /* 0x0001e40000100a00 */
[----:B0-----:R-:W-:Y:S06]  /*8e860*/  HMMA.16816.F32 R8, R28, R2, R56 ;  /* 0x000000021c08723c */ /* 0x001fec0000001838 */
[----:B------:R0:W-:Y:S01]  /*8e870*/  STL [R1+0xcc], R3 ;  /* 0x0000cc0301007387 */ /* 0x0001e20000100800 */
[----:B------:R-:W-:-:S02]  /*8e880*/  F2FP.F16.E4M3.UNPACK_B R6, R60.H1 ;  /* 0x0000003cff06723e */ /* 0x000fc400030006ff */
[----:B------:R-:W-:-:S14]  /*8e890*/  F2FP.F16.E4M3.UNPACK_B R7, R61.H1 ;  /* 0x0000003dff07723e */ /* 0x000fdc00030006ff */
[----:B------:R1:W-:Y:S04]  /*8e8a0*/  STL.64 [R1+0x2f0], R8 ;  /* 0x0002f00801007387 */ /* 0x0003e80000100a00 */
[----:B------:R2:W-:Y:S04]  /*8e8b0*/  STL.64 [R1+0x2f8], R10 ;  /* 0x0002f80a01007387 */ /* 0x0005e80000100a00 */
[----:B------:R-:W3:Y:S04]  /*8e8c0*/  LDL.LU R60, [R1+0x1cb0] ;  /* 0x001cb000013c7983 */ /* 0x000ee80000300800 */
[----:B------:R-:W4:Y:S04]  /*8e8d0*/  LDL.LU R61, [R1+0x1cb4] ;  /* 0x001cb400013d7983 */ /* 0x000f280000300800 */
[----:B------:R-:W5:Y:S04]  /*8e8e0*/  LDL.LU R24, [R1+0x320] ;  /* 0x0003200001187983 */ /* 0x000f680000300800 */
[----:B------:R-:W5:Y:S04]  /*8e8f0*/  LDL.LU R25, [R1+0x324] ;  /* 0x0003240001197983 */ /* 0x000f680000300800 */
[----:B------:R-:W5:Y:S04]  /*8e900*/  LDL.LU R26, [R1+0x328] ;  /* 0x00032800011a7983 */ /* 0x000f680000300800 */
[----:B------:R-:W5:Y:S04]  /*8e910*/  LDL.LU R27, [R1+0x32c] ;  /* 0x00032c00011b7983 */ /* 0x000f680000300800 */
[----:B------:R-:W-:Y:S01]  /*8e920*/  STL.64 [R1+0xc0], R6 ;  /* 0x0000c00601007387 */ /* 0x000fe20000100a00 */
[----:B------:R-:W-:-:S03]  /*8e930*/  IMAD.MOV.U32 R50, RZ, RZ, R2 ;  /* 0x000000ffff327224 */ /* 0x000fc600078e0002 */
[----:B------:R-:W5:Y:S01]  /*8e940*/  LDL.LU R20, [R1+0x340] ;  /* 0x0003400001147983 */ /* 0x000f620000300800 */
[----:B------:R-:W-:-:S03]  /*8e950*/  IMAD.MOV.U32 R51, RZ, RZ, R3 ;  /* 0x000000ffff337224 */ /* 0x000fc600078e0003 */
[----:B------:R-:W5:Y:S04]  /*8e960*/  LDL.LU R21, [R1+0x344] ;  /* 0x0003440001157983 */ /* 0x000f680000300800 */
[----:B------:R-:W5:Y:S04]  /*8e970*/  LDL.LU R22, [R1+0x348] ;  /* 0x0003480001167983 */ /* 0x000f680000300800 */
[----:B------:R-:W5:Y:S04]  /*8e980*/  LDL.LU R23, [R1+0x34c] ;  /* 0x00034c0001177983 */ /* 0x000f680000300800 */
[----:B------:R-:W5:Y:S04]  /*8e990*/  LDL.LU R2, [R1+0x1cc0] ;  /* 0x001cc00001027983 */ /* 0x000f680000300800 */
[----:B0-----:R-:W5:Y:S04]  /*8e9a0*/  LDL.LU R3, [R1+0x1cc4] ;  /* 0x001cc40001037983 */ /* 0x001f680000300800 */
        /* <DEDUP_REMOVED lines=18> */
[----:B------:R-:W-:Y:S04]  /*8ead0*/  STL [R1+0x6200], R51 ;  /* 0x0062003301007387 */ /* 0x000fe80000100800 */
[----:B------:R0:W-:Y:S01]  /*8eae0*/  STL [R1+0x61fc], R50 ;  /* 0x0061fc3201007387 */ /* 0x0001e20000100800 */
[----:B---3--:R-:W-:-:S03]  /*8eaf0*/  F2FP.F16.E4M3.UNPACK_B R4, R60.H1 ;  /* 0x0000003cff04723e */ /* 0x008fc600030006ff */
[----:B------:R-:W3:Y:S01]  /*8eb00*/  LDL.LU R60, [R1+0x1d00] ;  /* 0x001d0000013c7983 */ /* 0x000ee20000300800 */
[----:B----4-:R-:W-:-:S03]  /*8eb10*/  F2FP.F16.E4M3.UNPACK_B R5, R61.H1 ;  /* 0x0000003dff05723e */ /* 0x010fc600030006ff */
[----:B------:R-:W4:Y:S01]  /*8eb20*/  LDL.LU R61, [R1+0x1d04] ;  /* 0x001d0400013d7983 */ /* 0x000f220000300800 */
[----:B-----5:R-:W-:Y:S06]  /*8eb30*/  HMMA.16816.F32 R24, R28, R6, R24 ;  /* 0x000000061c18723c */ /* 0x020fec0000001818 */
[----:B0-----:R-:W-:Y:S01]  /*8eb40*/  IMAD.MOV.U32 R50, RZ, RZ, R7 ;  /* 0x000000ffff327224 */ /* 0x001fe200078e0007 */
[----:B------:R-:W-:Y:S01]  /*8eb50*/  STL [R1+0xb8], R4 ;  /* 0x0000b80401007387 */ /* 0x000fe20000100800 */
[----:B------:R-:W-:-:S15]  /*8eb60*/  IMAD.MOV.U32 R51, RZ, RZ, R6 ;  /* 0x000000ffff337224 */ /* 0x000fde00078e0006 */
[----:B------:R-:W-:Y:S01]  /*8eb70*/  STL.64 [R1+0x520], R24 ;  /* 0x0005201801007387 */ /* 0x000fe20000100a00 */
[----:B------:R-:W-:-:S03]  /*8eb80*/  F2FP.F16.E4M3.UNPACK_B R2, R2.H1 ;  /* 0x00000002ff02723e */ /* 0x000fc600030006ff */
[----:B------:R-:W-:Y:S01]  /*8eb90*/  STL.64 [R1+0x528], R26 ;  /* 0x0005281a01007387 */ /* 0x000fe20000100a00 */
[----:B------:R-:W-:Y:S01]  /*8eba0*/  F2FP.F16.E4M3.UNPACK_B R3, R3.H1 ;  /* 0x00000003ff03723e */ /* 0x000fe200030006ff */
[C---:B------:R-:W-:Y:S06]  /*8ebb0*/  HMMA.16816.F32 R20, R28.reuse, R4, R20 ;  /* 0x000000041c14723c */ /* 0x040fec0000001814 */
[----:B------:R-:W-:Y:S04]  /*8ebc0*/  STL [R1+0xbc], R5 ;  /* 0x0000bc0501007387 */ /* 0x000fe80000100800 */
[----:B------:R0:W-:Y:S04]  /*8ebd0*/  STL [R1+0x6208], R50 ;  /* 0x0062083201007387 */ /* 0x0001e80000100800 */
[----:B------:R1:W-:Y:S01]  /*8ebe0*/  STL [R1+0x6204], R51 ;  /* 0x0062043301007387 */ /* 0x0003e20000100800 */
[----:B0-----:R-:W-:Y:S01]  /*8ebf0*/  IMAD.MOV.U32 R50, RZ, RZ, R4 ;  /* 0x000000ffff327224 */ /* 0x001fe200078e0004 */
[----:B------:R-:W-:Y:S01]  /*8ec00*/  F2FP.F16.E4M3.UNPACK_B R4, R16.H1 ;  /* 0x00000010ff04723e */ /* 0x000fe200030006ff */
[----:B-1----:R-:W-:Y:S01]  /*8ec10*/  IMAD.MOV.U32 R51, RZ, RZ, R5 ;  /* 0x000000ffff337224 */ /* 0x002fe200078e0005 */
[----:B------:R-:W-:Y:S01]  /*8ec20*/  F2FP.F16.E4M3.UNPACK_B R5, R17.H1 ;  /* 0x00000011ff05723e */ /* 0x000fe200030006ff */
[C---:B------:R-:W-:Y:S04]  /*8ec30*/  HMMA.16816.F32 R12, R28.reuse, R2, R12 ;  /* 0x000000021c0c723c */ /* 0x040fe8000000180c */
[----:B------:R-:W-:Y:S04]  /*8ec40*/  STL.64 [R1+0x570], R20 ;  /* 0x0005701401007387 */ /* 0x000fe80000100a00 */
[----:B------:R-:W-:Y:S01]  /*8ec50*/  STL.64 [R1+0x578], R22 ;  /* 0x0005781601007387 */ /* 0x000fe20000100a00 */
[----:B--2---:R-:W-:Y:S03]  /*8ec60*/  HMMA.16816.F32 R8, R28, R4, R8 ;  /* 0x000000041c08723c */ /* 0x004fe60000001808 */
[----:B------:R0:W-:Y:S04]  /*8ec70*/  STL.64 [R1+0xb0], R2 ;  /* 0x0000b00201007387 */ /* 0x0001e80000100a00 */
[----:B------:R-:W-:Y:S04]  /*8ec80*/  STL [R1+0x6210], R51 ;  /* 0x0062103301007387 */ /* 0x000fe80000100800 */
[----:B------:R-:W-:Y:S01]  /*8ec90*/  STL [R1+0x620c], R50 ;  /* 0x00620c3201007387 */ /* 0x000fe20000100800 */
[----:B0-----:R-:W-:-:S03]  /*8eca0*/  F2FP.F16.E4M3.UNPACK_B R2, R52.H1 ;  /* 0x00000034ff02723e */ /* 0x001fc600030006ff */
[----:B------:R-:W-:Y:S01]  /*8ecb0*/  STL [R1+0xa8], R4 ;  /* 0x0000a80401007387 */ /* 0x000fe20000100800 */
[----:B------:R-:W-:-:S03]  /*8ecc0*/  F2FP.F16.E4M3.UNPACK_B R3, R53.H1 ;  /* 0x00000035ff03723e */ /* 0x000fc600030006ff */
[----:B------:R-:W-:Y:S04]  /*8ecd0*/  STL.64 [R1+0x370], R12 ;  /* 0x0003700c01007387 */ /* 0x000fe80000100a00 */
[----:B------:R-:W-:Y:S04]  /*8ece0*/  STL.64 [R1+0x378], R14 ;  /* 0x0003780e01007387 */ /* 0x000fe80000100a00 */
[----:B------:R-:W-:Y:S04]  /*8ecf0*/  STL [R1+0xac], R5 ;  /* 0x0000ac0501007387 */ /* 0x000fe80000100800 */
[----:B------:R-:W-:Y:S04]  /*8ed00*/  STL.64 [R1+0x390], R8 ;  /* 0x0003900801007387 */ /* 0x000fe80000100a00 */
[----:B------:R0:W-:Y:S02]  /*8ed10*/  STL.64 [R1+0x398], R10 ;  /* 0x0003980a01007387 */ /* 0x0001e40000100a00 */
[----:B0-----:R-:W-:Y:S01]  /*8ed20*/  HMMA.16816.F32 R8, R28, R2, R56 ;  /* 0x000000021c08723c */ /* 0x001fe20000001838 */
[----:B------:R-:W-:-:S02]  /*8ed30*/  IMAD.MOV.U32 R50, RZ, RZ, R5 ;  /* 0x000000ffff327224 */ /* 0x000fc400078e0005 */
[----:B------:R-:W-:-:S03]  /*8ed40*/  IMAD.MOV.U32 R51, RZ, RZ, R4 ;  /* 0x000000ffff337224 */ /* 0x000fc600078e0004 */
[----:B------:R-:W-:Y:S01]  /*8ed50*/  STL.64 [R1+0xa0], R2 ;  /* 0x0000a00201007387 */ /* 0x000fe20000100a00 */
[----:B------:R-:W-:Y:S02]  /*8ed60*/  F2FP.F16.E4M3.UNPACK_B R4, R54.H1 ;  /* 0x00000036ff04723e */ /* 0x000fe400030006ff */
[----:B------:R-:W-:Y:S01]  /*8ed70*/  F2FP.F16.E4M3.UNPACK_B R5, R55.H1 ;  /* 0x00000037ff05723e */ /* 0x000fe200030006ff */
[----:B------:R0:W-:Y:S04]  /*8ed80*/  STL [R1+0x6218], R50 ;  /* 0x0062183201007387 */ /* 0x0001e80000100800 */
[----:B------:R1:W-:Y:S01]  /*8ed90*/  STL [R1+0x6214], R51 ;  /* 0x0062143301007387 */ /* 0x0003e20000100800 */
[----:B0-----:R-:W-:Y:S02]  /*8eda0*/  IMAD.MOV.U32 R50, RZ, RZ, R2 ;  /* 0x000000ffff327224 */ /* 0x001fe400078e0002 */
[----:B-1----:R-:W-:-:S06]  /*8edb0*/  IMAD.MOV.U32 R51, RZ, RZ, R3 ;  /* 0x000000ffff337224 */ /* 0x002fcc00078e0003 */
[----:B------:R0:W-:Y:S04]  /*8edc0*/  STL.64 [R1+0x3b0], R8 ;  /* 0x0003b00801007387 */ /* 0x0001e80000100a00 */
[----:B------:R1:W-:Y:S04]  /*8edd0*/  STL.64 [R1+0x3b8], R10 ;  /* 0x0003b80a01007387 */ /* 0x0003e80000100a00 */
[----:B------:R-:W-:Y:S04]  /*8ede0*/  STL.64 [R1+0x98], R4 ;  /* 0x0000980401007387 */ /* 0x000fe80000100a00 */
[----:B------:R2:W-:Y:S04]  /*8edf0*/  STL [R1+0x6220], R51 ;  /* 0x0062203301007387 */ /* 0x0005e80000100800 */
        /* <DEDUP_REMOVED lines=13> */
[----:B---3--:R-:W-:-:S02]  /*8eed0*/  F2FP.F16.E4M3.UNPACK_B R6, R60.H1 ;  /* 0x0000003cff06723e */ /* 0x008fc400030006ff */
[----:B----4-:R-:W-:-:S03]  /*8eee0*/  F2FP.F16.E4M3.UNPACK_B R7, R61.H1 ;  /* 0x0000003dff07723e */ /* 0x010fc600030006ff */
[----:B------:R-:W-:Y:S04]  /*8eef0*/  STL [R1+0x90], R6 ;  /* 0x0000900601007387 */ /* 0x000fe80000100800 */
[----:B------:R-:W3:Y:S04]  /*8ef00*/  LDL.LU R14, [R1+0x438] ;  /* 0x00043800010e7983 */ /* 0x000ee80000300800 */
[----:B------:R-:W-:Y:S04]  /*8ef10*/  STL [R1+0x94], R7 ;  /* 0x0000940701007387 */ /* 0x000fe80000100800 */
[----:B------:R-:W3:Y:S04]  /*8ef20*/  LDL.LU R15, [R1+0x43c] ;  /* 0x00043c00010f7983 */ /* 0x000ee80000300800 */
[----:B------:R-:W4:Y:S04]  /*8ef30*/  LDL.LU R2, [R1+0x1d20] ;  /* 0x001d200001027983 */ /* 0x000f280000300800 */
        /* <DEDUP_REMOVED lines=9> */
[----:B0-----:R-:W3:Y:S04]  /*8efd0*/  LDL.LU R8, [R1+0x450] ;  /* 0x0004500001087983 */ /* 0x001ee80000300800 */
[----:B------:R-:W3:Y:S04]  /*8efe0*/  LDL.LU R9, [R1+0x454] ;  /* 0x0004540001097983 */ /* 0x000ee80000300800 */
[----:B-1----:R-:W3:Y:S04]  /*8eff0*/  LDL.LU R10, [R1+0x458] ;  /* 0x00045800010a7983 */ /* 0x002ee80000300800 */
        /* <DEDUP_REMOVED lines=9> */
[----:B--2---:R-:W-:-:S02]  /*8f090*/  IMAD.MOV.U32 R51, RZ, RZ, R4 ;  /* 0x000000ffff337224 */ /* 0x004fc400078e0004 */
[----:B-----5:R-:W-:Y:S01]  /*8f0a0*/  IMAD.MOV.U32 R50, RZ, RZ, R5 ;  /* 0x000000ffff327224 */ /* 0x020fe200078e0005 */
[C---:B------:R-:W-:Y:S06]  /*8f0b0*/  HMMA.16816.F32 R24, R28.reuse, R6, R24 ;  /* 0x000000061c18723c */ /* 0x040fec0000001818 */
[----:B------:R-:W-:Y:S07]  /*8f0c0*/  HMMA.16816.F32 R32, R28, R4, R32 ;  /* 0x000000041c20723c */ /* 0x000fee0000001820 */
[----:B------:R-:W-:-:S02]  /*8f0d0*/  F2FP.F16.E4M3.UNPACK_B R4, R18.H1 ;  /* 0x00000012ff04723e */ /* 0x000fc400030006ff */
[----:B------:R-:W-:-:S05]  /*8f0e0*/  F2FP.F16.E4M3.UNPACK_B R5, R19.H1 ;  /* 0x00000013ff05723e */ /* 0x000fca00030006ff */
[----:B------:R-:W-:-:S09]  /*8f0f0*/  IMAD.MOV.U32 R0, RZ, RZ, R5 ;  /* 0x000000ffff007224 */ /* 0x000fd200078e0005 */
[----:B------:R-:W-:Y:S04]  /*8f100*/  STL.64 [R1+0x3d0], R32 ;  /* 0x0003d02001007387 */ /* 0x000fe80000100a00 */
[----:B------:R-:W-:Y:S04]  /*8f110*/  STL.64 [R1+0x3d8], R34 ;  /* 0x0003d82201007387 */ /* 0x000fe80000100a00 */
[----:B------:R0:W-:Y:S04]  /*8f120*/  STL [R1+0x6228], R50 ;  /* 0x0062283201007387 */ /* 0x0001e80000100800 */
[----:B------:R1:W-:Y:S04]  /*8f130*/  STL [R1+0x6224], R51 ;  /* 0x0062243301007387 */ /* 0x0003e80000100800 */
[----:B------:R-:W-:Y:S04]  /*8f140*/  STL.64 [R1+0x3f0], R24 ;  /* 0x0003f01801007387 */ /* 0x000fe80000100a00 */
[----:B------:R-:W-:Y:S04]  /*8f150*/  STL.64 [R1+0x3f8], R26 ;  /* 0x0003f81a01007387 */ /* 0x000fe80000100a00 */
[----:B------:R2:W-:Y:S01]  /*8f160*/  STL.64 [R1+0x88], R4 ;  /* 0x0000880401007387 */ /* 0x0005e20000100a00 */
[----:B0-----:R-:W-:-:S02]  /*8f170*/  IMAD.MOV.U32 R50, RZ, RZ, R6 ;  /* 0x000000ffff327224 */ /* 0x001fc400078e0006 */
[----:B-1----:R-:W-:-:S05]  /*8f180*/  IMAD.MOV.U32 R51, RZ, RZ, R7 ;  /* 0x000000ffff337224 */ /* 0x002fca00078e0007 */
[----:B------:R-:W-:Y:S01]  /*8f190*/  STL.64 [R1+0x6230], R50 ;  /* 0x0062303201007387 */ /* 0x000fe20000100a00 */
[----:B----4-:R-:W-:Y:S02]  /*8f1a0*/  F2FP.F16.E4M3.UNPACK_B R2, R2.H1 ;  /* 0x00000002ff02723e */ /* 0x010fe400030006ff */
[----:B---3--:R-:W-:-:S07]  /*8f1b0*/  F2FP.F16.E4M3.UNPACK_B R3, R3.H1 ;  /* 0x00000003ff03723e */ /* 0x008fce00030006ff */
[C---:B------:R-:W-:Y:S06]  /*8f1c0*/  HMMA.16816.F32 R12, R28.reuse, R2, R12 ;  /* 0x000000021c0c723c */ /* 0x040fec000000180c */
[----:B------:R-:W-:Y:S07]  /*8f1d0*/  HMMA.16816.F32 R20, R28, R4, R20 ;  /* 0x000000041c14723c */ /* 0x000fee0000001814 */
[----:B--2---:R-:W-:-:S02]  /*8f1e0*/  F2FP.F16.E4M3.UNPACK_B R4, R16.H1 ;  /* 0x00000010ff04723e */ /* 0x004fc400030006ff */
[----:B------:R-:W-:Y:S01]  /*8f1f0*/  F2FP.F16.E4M3.UNPACK_B R5, R17.H1 ;  /* 0x00000011ff05723e */ /* 0x000fe200030006ff */
[----:B------:R0:W-:Y:S06]  /*8f200*/  STL [R1+0x80], R2 ;  /* 0x0000800201007387 */ /* 0x0001ec0000100800 */
[----:B------:R-:W-:Y:S07]  /*8f210*/  HMMA.16816.F32 R8, R28, R4, R8 ;  /* 0x000000041c08723c */ /* 0x000fee0000001808 */
[----:B------:R-:W-:Y:S01]  /*8f220*/  STL.64 [R1+0x410], R20 ;  /* 0x0004101401007387 */ /* 0x000fe20000100a00 */
[----:B0-----:R-:W-:-:S03]  /*8f230*/  F2FP.F16.E4M3.UNPACK_B R2, R52.H1 ;  /* 0x00000034ff02723e */ /* 0x001fc600030006ff */
[----:B------:R-:W-:Y:S04]  /*8f240*/  STL.64 [R1+0x418], R22 ;  /* 0x0004181601007387 */ /* 0x000fe80000100a00 */
[----:B------:R-:W-:Y:S04]  /*8f250*/  STL [R1+0x6068], R0 ;  /* 0x0060680001007387 */ /* 0x000fe80000100800 */
[----:B------:R0:W-:Y:S04]  /*8f260*/  STL [R1+0x84], R3 ;  /* 0x0000840301007387 */ /* 0x0001e80000100800 */
[----:B------:R-:W-:Y:S04]  /*8f270*/  STL [R1+0x78], R4 ;  /* 0x0000780401007387 */ /* 0x000fe80000100800 */
[----:B------:R-:W-:Y:S01]  /*8f280*/  STL.64 [R1+0x430], R12 ;  /* 0x0004300c01007387 */ /* 0x000fe20000100a00 */
[----:B0-----:R-:W-:-:S03]  /*8f290*/  F2FP.F16.E4M3.UNPACK_B R3, R53.H1 ;  /* 0x00000035ff03723e */ /* 0x001fc600030006ff */
[----:B------:R-:W-:Y:S04]  /*8f2a0*/  STL.64 [R1+0x438], R14 ;  /* 0x0004380e01007387 */ /* 0x000fe80000100a00 */
[----:B------:R-:W-:Y:S04]  /*8f2b0*/  STL [R1+0x7c], R5 ;  /* 0x00007c0501007387 */ /* 0x000fe80000100800 */
[----:B------:R-:W-:Y:S04]  /*8f2c0*/  STL [R1+0x70], R2 ;  /* 0x0000700201007387 */ /* 0x000fe80000100800 */
[----:B------:R-:W-:Y:S04]  /*8f2d0*/  STL.64 [R1+0x780], R8 ;  /* 0x0007800801007387 */ /* 0x000fe80000100a00 */
[----:B------:R0:W-:Y:S02]  /*8f2e0*/  STL.64 [R1+0x788], R10 ;  /* 0x0007880a01007387 */ /* 0x0001e40000100a00 */
[----:B0-----:R-:W-:Y:S01]  /*8f2f0*/  HMMA.16816.F32 R8, R28, R2, R56 ;  /* 0x000000021c08723c */ /* 0x001fe20000001838 */
[----:B------:R-:W-:Y:S01]  /*8f300*/  IMAD.MOV.U32 R0, RZ, RZ, R5 ;  /* 0x000000ffff007224 */ /* 0x000fe200078e0005 */
[----:B------:R-:W-:-:S02]  /*8f310*/  F2FP.F16.E4M3.UNPACK_B R4, R54.H1 ;  /* 0x00000036ff04723e */ /* 0x000fc400030006ff */
[----:B------:R-:W-:Y:S02]  /*8f320*/  F2FP.F16.E4M3.UNPACK_B R5, R55.H1 ;  /* 0x00000037ff05723e */ /* 0x000fe400030006ff */
[----:B------:R0:W-:Y:S01]  /*8f330*/  STL [R1+0x606c], R0 ;  /* 0x00606c0001007387 */ /* 0x0001e20000100800 */
[----:B------:R-:W-:-:S03]  /*8f340*/  F2FP.F16.E4M3.UNPACK_B R6, R60.H1 ;  /* 0x0000003cff06723e */ /* 0x000fc600030006ff */
[----:B------:R-:W-:Y:S04]  /*8f350*/  STL [R1+0x74], R3 ;  /* 0x0000740301007387 */ /* 0x000fe80000100800 */
[----:B------:R-:W-:Y:S01]  /*8f360*/  STL [R1+0x68], R4 ;  /* 0x0000680401007387 */ /* 0x000fe20000100800 */
[----:B0-----:R-:W-:Y:S01]  /*8f370*/  IMAD.MOV.U32 R0, RZ, RZ, R3 ;  /* 0x000000ffff007224 */ /* 0x001fe200078e0003 */
[----:B------:R-:W-:-:S07]  /*8f380*/  F2FP.F16.E4M3.UNPACK_B R7, R61.H1 ;  /* 0x0000003dff07723e */ /* 0x000fce00030006ff */
[----:B------:R0:W-:Y:S04]  /*8f390*/  STL.64 [R1+0x7d0], R8 ;  /* 0x0007d00801007387 */ /* 0x0001e80000100a00 */
[----:B------:R1:W-:Y:S04]  /*8f3a0*/  STL.64 [R1+0x7d8], R10 ;  /* 0x0007d80a01007387 */ /* 0x0003e80000100a00 */
[----:B------:R2:W-:Y:S04]  /*8f3b0*/  STL [R1+0x6070], R0 ;  /* 0x0060700001007387 */ /* 0x0005e80000100800 */
[----:B------:R3:W-:Y:S04]  /*8f3c0*/  STL [R1+0x6c], R5 ;  /* 0x00006c0501007387 */ /* 0x0007e80000100800 */
[----:B------:R-:W4:Y:S04]  /*8f3d0*/  LDL.LU R2, [R1+0x1dc0] ;  /* 0x001dc00001027983 */ /* 0x000f280000300800 */
[----:B------:R-:W5:Y:S04]  /*8f3e0*/  LDL.LU R52, [R1+0x560] ;  /* 0x0005600001347983 */ /* 0x000f680000300800 */
[----:B------:R3:W-:Y:S04]  /*8f3f0*/  STL [R1+0x60], R6 ;  /* 0x0000600601007387 */ /* 0x0007e80000100800 */
[----:B------:R-:W5:Y:S04]  /*8f400*/  LDL.LU R53, [R1+0x564] ;  /* 0x0005640001357983 */ /* 0x000f680000300800 */
[----:B------:R3:W-:Y:S04]  /*8f410*/  STL [R1+0x64], R7 ;  /* 0x0000640701007387 */ /* 0x0007e80000100800 */
[----:B------:R-:W5:Y:S04]  /*8f420*/  LDL.LU R54, [R1+0x568] ;  /* 0x0005680001367983 */ /* 0x000f680000300800 */
[----:B------:R-:W5:Y:S04]  /*8f430*/  LDL.LU R55, [R1+0x56c] ;  /* 0x00056c0001377983 */ /* 0x000f680000300800 */
[----:B------:R-:W4:Y:S04]  /*8f440*/  LDL.LU R20, [R1+0x4f0] ;  /* 0x0004f00001147983 */ /* 0x000f280000300800 */
[----:B------:R-:W4:Y:S04]  /*8f450*/  LDL.LU R21, [R1+0x4f4] ;  /* 0x0004f40001157983 */ /* 0x000f280000300800 */
[----:B------:R-:W4:Y:S04]  /*8f460*/  LDL.LU R22, [R1+0x4f8] ;  /* 0x0004f80001167983 */ /* 0x000f280000300800 */
[----:B------:R-:W4:Y:S04]  /*8f470*/  LDL.LU R23, [R1+0x4fc] ;  /* 0x0004fc0001177983 */ /* 0x000f280000300800 */
[----:B------:R-:W3:Y:S04]  /*8f480*/  LDL.LU R44, [R1+0x490] ;  /* 0x00049000012c7983 */ /* 0x000ee80000300800 */
[----:B------:R-:W3:Y:S04]  /*8f490*/  LDL.LU R45, [R1+0x494] ;  /* 0x00049400012d7983 */ /* 0x000ee80000300800 */
[----:B------:R-:W3:Y:S04]  /*8f4a0*/  LDL.LU R46, [R1+0x498] ;  /* 0x00049800012e7983 */ /* 0x000ee80000300800 */
[----:B------:R-:W3:Y:S04]  /*8f4b0*/  LDL.LU R47, [R1+0x49c] ;  /* 0x00049c00012f7983 */ /* 0x000ee80000300800 */
[----:B------:R-:W5:Y:S04]  /*8f4c0*/  LDL.LU R36, [R1+0x4b0] ;  /* 0x0004b00001247983 */ /* 0x000f680000300800 */
[----:B------:R-:W5:Y:S04]  /*8f4d0*/  LDL.LU R37, [R1+0x4b4] ;  /* 0x0004b40001257983 */ /* 0x000f680000300800 */
[----:B------:R-:W5:Y:S04]  /*8f4e0*/  LDL.LU R38, [R1+0x4b8] ;  /* 0x0004b80001267983 */ /* 0x000f680000300800 */
[----:B------:R-:W5:Y:S04]  /*8f4f0*/  LDL.LU R39, [R1+0x4bc] ;  /* 0x0004bc0001277983 */ /* 0x000f680000300800 */
        /* <DEDUP_REMOVED lines=29> */
[----:B--2---:R-:W-:-:S05]  /*8f6d0*/  IMAD.MOV.U32 R0, RZ, RZ, R5 ;  /* 0x000000ffff007224 */ /* 0x004fca00078e0005 */
[----:B------:R0:W-:Y:S01]  /*8f6e0*/  STL [R1+0x6074], R0 ;  /* 0x0060740001007387 */ /* 0x0001e20000100800 */
[C---:B---3--:R-:W-:Y:S06]  /*8f6f0*/  HMMA.16816.F32 R44, R28.reuse, R4, R44 ;  /* 0x000000041c2c723c */ /* 0x048fec000000182c */
[----:B-----5:R-:W-:Y:S01]  /*8f700*/  HMMA.16816.F32 R36, R28, R6, R36 ;  /* 0x000000061c24723c */ /* 0x020fe20000001824 */
[----:B----4-:R-:W-:Y:S02]  /*8f710*/  F2FP.F16.E4M3.UNPACK_B R4, R40.H1 ;  /* 0x00000028ff04723e */ /* 0x010fe400030006ff */
[----:B------:R-:W-:-:S14]  /*8f720*/  F2FP.F16.E4M3.UNPACK_B R5, R41.H1 ;  /* 0x00000029ff05723e */ /* 0x000fdc00030006ff */
[----:B------:R-:W-:Y:S01]  /*8f730*/  STL.64 [R1+0x820], R44 ;  /* 0x0008202c01007387 */ /* 0x000fe20000100a00 */
[----:B------:R-:W-:-:S03]  /*8f740*/  F2FP.F16.E4M3.UNPACK_B R6, R26.H1 ;  /* 0x0000001aff06723e */ /* 0x000fc600030006ff */
[----:B------:R-:W-:Y:S01]  /*8f750*/  STL.64 [R1+0x828], R46 ;  /* 0x0008282e01007387 */ /* 0x000fe20000100a00 */
[----:B------:R-:W-:Y:S06]  /*8f760*/  HMMA.16816.F32 R32, R28, R4, R32 ;  /* 0x000000041c20723c */ /* 0x000fec0000001820 */
[----:B------:R1:W-:Y:S01]  /*8f770*/  STL [R1+0x58], R4 ;  /* 0x0000580401007387 */ /* 0x0003e20000100800 */
[----:B------:R-:W-:Y:S01]  /*8f780*/  F2FP.F16.E4M3.UNPACK_B R7, R27.H1 ;  /* 0x0000001bff07723e */ /* 0x000fe200030006ff */
[----:B0-----:R-:W-:Y:S02]  /*8f790*/  IMAD.MOV.U32 R0, RZ, RZ, R5 ;  /* 0x000000ffff007224 */ /* 0x001fe400078e0005 */
[----:B------:R-:W-:Y:S04]  /*8f7a0*/  STL.64 [R1+0x870], R36 ;  /* 0x0008702401007387 */ /* 0x000fe80000100a00 */
[----:B------:R-:W-:Y:S01]  /*8f7b0*/  STL.64 [R1+0x878], R38 ;  /* 0x0008782601007387 */ /* 0x000fe20000100a00 */
[----:B-1----:R-:W-:-:S03]  /*8f7c0*/  F2FP.F16.E4M3.UNPACK_B R4, R24.H1 ;  /* 0x00000018ff04723e */ /* 0x002fc600030006ff */
[----:B------:R0:W-:Y:S01]  /*8f7d0*/  STL [R1+0x5c], R5 ;  /* 0x00005c0501007387 */ /* 0x0001e20000100800 */
[----:B------:R-:W-:Y:S06]  /*8f7e0*/  HMMA.16816.F32 R20, R28, R6, R20 ;  /* 0x000000061c14723c */ /* 0x000fec0000001814 */
[----:B------:R1:W-:Y:S01]  /*8f7f0*/  STL [R1+0x50], R6 ;  /* 0x0000500601007387 */ /* 0x0003e20000100800 */
[----:B0-----:R-:W-:-:S03]  /*8f800*/  F2FP.F16.E4M3.UNPACK_B R5, R25.H1 ;  /* 0x00000019ff05723e */ /* 0x001fc600030006ff */
[----:B------:R-:W-:Y:S04]  /*8f810*/  STL.64 [R1+0x8c0], R32 ;  /* 0x0008c02001007387 */ /* 0x000fe80000100a00 */
[----:B------:R-:W-:Y:S01]  /*8f820*/  STL.64 [R1+0x8c8], R34 ;  /* 0x0008c82201007387 */ /* 0x000fe20000100a00 */
[----:B-1----:R-:W-:-:S03]  /*8f830*/  F2FP.F16.E4M3.UNPACK_B R6, R14.H1 ;  /* 0x0000000eff06723e */ /* 0x002fc600030006ff */
[----:B------:R-:W-:Y:S01]  /*8f840*/  STL [R1+0x6078], R0 ;  /* 0x0060780001007387 */ /* 0x000fe20000100800 */
[----:B------:R-:W-:Y:S03]  /*8f850*/  HMMA.16816.F32 R16, R28, R4, R16 ;  /* 0x000000041c10723c */ /* 0x000fe60000001810 */
[----:B------:R0:W-:Y:S02]  /*8f860*/  STL [R1+0x54], R7 ;  /* 0x0000540701007387 */ /* 0x0001e40000100800 */
[----:B0-----:R-:W-:-:S07]  /*8f870*/  F2FP.F16.E4M3.UNPACK_B R7, R15.H1 ;  /* 0x0000000fff07723e */ /* 0x001fce00030006ff */
[----:B------:R-:W-:Y:S01]  /*8f880*/  HMMA.16816.F32 R8, R28, R6, R8 ;  /* 0x000000061c08723c */ /* 0x000fe20000001808 */
[----:B------:R0:W-:Y:S01]  /*8f890*/  STL [R1+0x48], R4 ;  /* 0x0000480401007387 */ /* 0x0001e20000100800 */
[----:B------:R-:W-:-:S03]  /*8f8a0*/  IMAD.MOV.U32 R0, RZ, RZ, R5 ;  /* 0x000000ffff007224 */ /* 0x000fc600078e0005 */
[----:B------:R-:W-:Y:S04]  /*8f8b0*/  STL.64 [R1+0x910], R20 ;  /* 0x0009101401007387 */ /* 0x000fe80000100a00 */
[----:B------:R-:W-:Y:S01]  /*8f8c0*/  STL.64 [R1+0x918], R22 ;  /* 0x0009181601007387 */ /* 0x000fe20000100a00 */
[----:B0-----:R-:W-:-:S03]  /*8f8d0*/  F2FP.F16.E4M3.UNPACK_B R4, R12.H1 ;  /* 0x0000000cff04723e */ /* 0x001fc600030006ff */
[----:B------:R0:W-:Y:S04]  /*8f8e0*/  STL [R1+0x4c], R5 ;  /* 0x00004c0501007387 */ /* 0x0001e80000100800 */
[----:B------:R-:W-:Y:S04]  /*8f8f0*/  STL [R1+0x40], R6 ;  /* 0x0000400601007387 */ /* 0x000fe80000100800 */
[----:B------:R-:W-:Y:S01]  /*8f900*/  STL.64 [R1+0x960], R16 ;  /* 0x0009601001007387 */ /* 0x000fe20000100a00 */
[----:B0-----:R-:W-:-:S03]  /*8f910*/  F2FP.F16.E4M3.UNPACK_B R5, R13.H1 ;  /* 0x0000000dff05723e */ /* 0x001fc600030006ff */
[----:B------:R-:W-:Y:S01]  /*8f920*/  STL.64 [R1+0x968], R18 ;  /* 0x0009681201007387 */ /* 0x000fe20000100a00 */
[----:B------:R-:W-:-:S03]  /*8f930*/  F2FP.F16.E4M3.UNPACK_B R2, R2.H1 ;  /* 0x00000002ff02723e */ /* 0x000fc600030006ff */
[----:B------:R-:W-:Y:S01]  /*8f940*/  STL [R1+0x607c], R0 ;  /* 0x00607c0001007387 */ /* 0x000fe20000100800 */
[----:B------:R-:W-:-:S03]  /*8f950*/  F2FP.F16.E4M3.UNPACK_B R3, R3.H1 ;  /* 0x00000003ff03723e */ /* 0x000fc600030006ff */
[----:B------:R-:W-:Y:S04]  /*8f960*/  STL [R1+0x44], R7 ;  /* 0x0000440701007387 */ /* 0x000fe80000100800 */
[----:B------:R-:W-:Y:S04]  /*8f970*/  STL [R1+0x38], R4 ;  /* 0x0000380401007387 */ /* 0x000fe80000100800 */
[----:B------:R-:W-:Y:S04]  /*8f980*/  STL.64 [R1+0x9b0], R8 ;  /* 0x0009b00801007387 */ /* 0x000fe80000100a00 */
[----:B------:R0:W-:Y:S01]  /*8f990*/  STL.64 [R1+0x9b8], R10 ;  /* 0x0009b80a01007387 */ /* 0x0001e20000100a00 */
[C---:B------:R-:W-:Y:S06]  /*8f9a0*/  HMMA.16816.F32 R12, R28.reuse, R2, R56 ;  /* 0x000000021c0c723c */ /* 0x040fec0000001838 */
[----:B0-----:R-:W-:Y:S06]  /*8f9b0*/  HMMA.16816.F32 R8, R28, R4, R52 ;  /* 0x000000041c08723c */ /* 0x001fec0000001834 */
[----:B------:R-:W-:Y:S01]  /*8f9c0*/  IMAD.MOV.U32 R0, RZ, RZ, R5 ;  /* 0x000000ffff007224 */ /* 0x000fe200078e0005 */
[----:B------:R0:W-:Y:S04]  /*8f9d0*/  STL [R1+0x3c], R5 ;  /* 0x00003c0501007387 */ /* 0x0001e80000100800 */
[----:B------:R-:W-:Y:S01]  /*8f9e0*/  STL [R1+0x30], R2 ;  /* 0x0000300201007387 */ /* 0x000fe20000100800 */
[----:B------:R-:W-:-:S02]  /*8f9f0*/  F2FP.F16.E4M3.UNPACK_B R4, R60.H1 ;  /* 0x0000003cff04723e */ /* 0x000fc400030006ff */
[----:B0-----:R-:W-:-:S09]  /*8fa00*/  F2FP.F16.E4M3.UNPACK_B R5, R61.H1 ;  /* 0x0000003dff05723e */ /* 0x001fd200030006ff */
[----:B------:R0:W-:Y:S04]  /*8fa10*/  STL.64 [R1+0x9f0], R8 ;  /* 0x0009f00801007387 */ /* 0x0001e80000100a00 */
[----:B------:R1:W-:Y:S04]  /*8fa20*/  STL.64 [R1+0x9f8], R10 ;  /* 0x0009f80a01007387 */ /* 0x0003e80000100a00 */
[----:B------:R-:W-:Y:S04]  /*8fa30*/  STL [R1+0x6080], R0 ;  /* 0x0060800001007387 */ /* 0x000fe80000100800 */
[----:B------:R-:W-:Y:S04]  /*8fa40*/  STL [R1+0x34], R3 ;  /* 0x0000340301007387 */ /* 0x000fe80000100800 */
[----:B0-----:R-:W2:Y:S04]  /*8fa50*/  LDL.LU R8, [R1+0x670] ;  /* 0x0006700001087983 */ /* 0x001ea80000300800 */
[----:B------:R0:W-:Y:S04]  /*8fa60*/  STL.64 [R1+0x11d0], R12 ;  /* 0x0011d00c01007387 */ /* 0x0001e80000100a00 */
[----:B------:R3:W-:Y:S04]  /*8fa70*/  STL.64 [R1+0x11d8], R14 ;  /* 0x0011d80e01007387 */ /* 0x0007e80000100a00 */
[----:B------:R4:W-:Y:S04]  /*8fa80*/  STL [R1+0x28], R4 ;  /* 0x0000280401007387 */ /* 0x0009e80000100800 */
[----:B------:R-:W2:Y:S04]  /*8fa90*/  LDL.LU R9, [R1+0x674] ;  /* 0x0006740001097983 */ /* 0x000ea80000300800 */
[----:B------:R5:W-:Y:S04]  /*8faa0*/  STL [R1+0x2c], R5 ;  /* 0x00002c0501007387 */ /* 0x000be80000100800 */
[----:B-1----:R-:W2:Y:S04]  /*8fab0*/  LDL.LU R10, [R1+0x678] ;  /* 0x00067800010a7983 */ /* 0x002ea80000300800 */
[----:B------:R-:W2:Y:S04]  /*8fac0*/  LDL.LU R11, [R1+0x67c] ;  /* 0x00067c00010b7983 */ /* 0x000ea80000300800 */
[----:B0-----:R-:W2:Y:S04]  /*8fad0*/  LDL.LU R12, [R1+0x650] ;  /* 0x00065000010c7983 */ /* 0x001ea80000300800 */
[----:B------:R-:W2:Y:S04]  /*8fae0*/  LDL.LU R13, [R1+0x654] ;  /* 0x00065400010d7983 */ /* 0x000ea80000300800 */
[----:B---3--:R-:W2:Y:S04]  /*8faf0*/  LDL.LU R14, [R1+0x658] ;  /* 0x00065800010e7983 */ /* 0x008ea80000300800 */
[----:B------:R-:W2:Y:S04]  /*8fb00*/  LDL.LU R15, [R1+0x65c] ;  /* 0x00065c00010f7983 */ /* 0x000ea80000300800 */
[----:B------:R-:W3:Y:S04]  /*8fb10*/  LDL.LU R20, [R1+0x610] ;  /* 0x0006100001147983 */ /* 0x000ee80000300800 */
[----:B------:R-:W3:Y:S04]  /*8fb20*/  LDL.LU R21, [R1+0x614] ;  /* 0x0006140001157983 */ /* 0x000ee80000300800 */
[----:B------:R-:W3:Y:S04]  /*8fb30*/  LDL.LU R22, [R1+0x618] ;  /* 0x0006180001167983 */ /* 0x000ee80000300800 */
[----:B------:R-:W3:Y:S04]  /*8fb40*/  LDL.LU R23, [R1+0x61c] ;  /* 0x00061c0001177983 */ /* 0x000ee80000300800 */
[----:B------:R-:W4:Y:S04]  /*8fb50*/  LDL.LU R44, [R1+0x5b0] ;  /* 0x0005b000012c7983 */ /* 0x000f280000300800 */
[----:B------:R-:W4:Y:S04]  /*8fb60*/  LDL.LU R45, [R1+0x5b4] ;  /* 0x0005b400012d7983 */ /* 0x000f280000300800 */
[----:B------:R-:W4:Y:S04]  /*8fb70*/  LDL.LU R46, [R1+0x5b8] ;  /* 0x0005b800012e7983 */ /* 0x000f280000300800 */
[----:B------:R-:W4:Y:S04]  /*8fb80*/  LDL.LU R47, [R1+0x5bc] ;  /* 0x0005bc00012f7983 */ /* 0x000f280000300800 */
[----:B------:R-:W5:Y:S04]  /*8fb90*/  LDL.LU R42, [R1+0x1de0] ;  /* 0x001de000012a7983 */ /* 0x000f680000300800 */
[----:B------:R-:W2:Y:S04]  /*8fba0*/  LDL.LU R43, [R1+0x1de4] ;  /* 0x001de400012b7983 */ /* 0x000ea80000300800 */
        /* <DEDUP_REMOVED lines=28> */
[----:B------:R-:W-:-:S03]  /*8fd70*/  IMAD.MOV.U32 R0, RZ, RZ, R5 ;  /* 0x000000ffff007224 */ /* 0x000fc600078e0005 */
[----:B------:R-:W3:Y:S04]  /*8fd80*/  LDL.LU R56, [R1+0x1e50] ;  /* 0x001e500001387983 */ /* 0x000ee80000300800 */
[----:B------:R-:W3:Y:S01]  /*8fd90*/  LDL.LU R57, [R1+0x1e54] ;  /* 0x001e540001397983 */ /* 0x000ee20000300800 */
[----:B----4-:R-:W-:Y:S01]  /*8fda0*/  HMMA.16816.F32 R44, R28, R4, R44 ;  /* 0x000000041c2c723c */ /* 0x010fe2000000182c */
[----:B-----5:R-:W-:Y:S02]  /*8fdb0*/  F2FP.F16.E4M3.UNPACK_B R6, R42.H1 ;  /* 0x0000002aff06723e */ /* 0x020fe400030006ff */
[----:B--2---:R-:W-:-:S03]  /*8fdc0*/  F2FP.F16.E4M3.UNPACK_B R7, R43.H1 ;  /* 0x0000002bff07723e */ /* 0x004fc600030006ff */
[----:B------:R0:W-:-:S15]  /*8fdd0*/  STL [R1+0x20], R6 ;  /* 0x0000200601007387 */ /* 0x0001de0000100800 */
[----:B------:R-:W-:-:S02]  /*8fde0*/  NOP ;  /* 0x0000000000007918 */ /* 0x000fc40000000000 */
[----:B------:R-:W-:Y:S01]  /*8fdf0*/  STL.64 [R1+0x1240], R44 ;  /* 0x0012402c01007387 */ /* 0x000fe20000100a00 */
[----:B---3--:R-:W-:Y:S01]  /*8fe00*/  HMMA.16816.F32 R36, R28, R6, R36 ;  /* 0x000000061c24723c */ /* 0x008fe20000001824 */
[----:B------:R-:W-:Y:S02]  /*8fe10*/  F2FP.F16.E4M3.UNPACK_B R4, R40.H1 ;  /* 0x00000028ff04723e */ /* 0x000fe400030006ff */
[----:B------:R-:W-:Y:S01]  /*8fe20*/  STL.64 [R1+0x1248], R46 ;  /* 0x0012482e01007387 */ /* 0x000fe20000100a00 */
[----:B------:R-:W-:-:S03]  /*8fe30*/  F2FP.F16.E4M3.UNPACK_B R5, R41.H1 ;  /* 0x00000029ff05723e */ /* 0x000fc600030006ff */
[----:B------:R-:W-:Y:S01]  /*8fe40*/  STL [R1+0x6084], R0 ;  /* 0x0060840001007387 */ /* 0x000fe20000100800 */
[----:B0-----:R-:W-:-:S03]  /*8fe50*/  F2FP.F16.E4M3.UNPACK_B R6, R26.H1 ;  /* 0x0000001aff06723e */ /* 0x001fc600030006ff */
[----:B------:R0:W-:Y:S02]  /*8fe60*/  STL [R1+0x24], R7 ;  /* 0x0000240701007387 */ /* 0x0001e40000100800 */
[----:B0-----:R-:W-:Y:S01]  /*8fe70*/  F2FP.F16.E4M3.UNPACK_B R7, R27.H1 ;  /* 0x0000001bff07723e */ /* 0x001fe200030006ff */
[C---:B------:R-:W-:Y:S06]  /*8fe80*/  HMMA.16816.F32 R32, R28.reuse, R4, R32 ;  /* 0x000000041c20723c */ /* 0x040fec0000001820 */
        /* <DEDUP_REMOVED lines=10> */
[----:B------:R-:W-:Y:S04]  /*8ff30*/  STL.64 [R1+0x5f8], R34 ;  /* 0x0005f82201007387 */ /* 0x000fe80000100a00 */
[----:B------:R0:W-:Y:S04]  /*8ff40*/  STL [R1+0x6088], R0 ;  /* 0x0060880001007387 */ /* 0x0001e80000100800 */
[----:B------:R-:W-:Y:S04]  /*8ff50*/  STL [R1+0x14], R7 ;  /* 0x0000140701007387 */ /* 0x000fe80000100800 */
[----:B------:R-:W-:Y:S01]  /*8ff60*/  STL [R1+0x8], R4 ;  /* 0x0000080401007387 */ /* 0x000fe20000100800 */
[----:B0-----:R-:W-:-:S03]  /*8ff70*/  IMAD.MOV.U32 R0, RZ, RZ, R7 ;  /* 0x000000ffff007224 */ /* 0x001fc600078e0007 */
[----:B------:R-:W-:Y:S04]  /*8ff80*/  STL.64 [R1+0x1250], R20 ;  /* 0x0012501401007387 */ /* 0x000fe80000100a00 */
[----:B------:R-:W-:Y:S04]  /*8ff90*/  STL.64 [R1+0x1258], R22 ;  /* 0x0012581601007387 */ /* 0x000fe80000100a00 */
[----:B------:R-:W-:Y:S04]  /*8ffa0*/  STL [R1+0x608c], R0 ;  /* 0x00608c0001007387 */ /* 0x000fe80000100800 */
[----:B------:R0:W-:Y:S02]  /*8ffb0*/  STL [R1+0xc], R5 ;  /* 0x00000c0501007387 */ /* 0x0001e40000100800 */
[----:B0-----:R-:W-:Y:S01]  /*8ffc0*/  HMMA.16816.F32 R4, R28, R4, R16 ;  /* 0x000000041c04723c */ /* 0x001fe20000001810 */
[----:B------:R-:W-:-:S02]  /*8ffd0*/  F2FP.F16.E4M3.UNPACK_B R2, R2.H1 ;  /* 0x00000002ff02723e */ /* 0x000fc400030006ff */
[----:B------:R-:W-:-:S03]  /*8ffe0*/  F2FP.F16.E4M3.UNPACK_B R3, R3.H1 ;  /* 0x00000003ff03723e */ /* 0x000fc600030006ff */
[----:B------:R-:W-:-:S15]  /*8fff0*/  STL [R1], R2 ;  /* 0x0000000201007387 */ /* 0x000fde0000100800 */
[----:B------:R-:W-:-:S02]  /*90000*/  NOP ;  /* 0x0000000000007918 */ /* 0x000fc40000000000 */
[----:B------:R-:W-:Y:S04]  /*90010*/  STL.64 [R1+0x1260], R4 ;  /* 0x0012600401007387 */ /* 0x000fe80000100a00 */
[----:B------:R0:W-:Y:S02]  /*90020*/  STL.64 [R1+0x1268], R6 ;  /* 0x0012680601007387 */ /* 0x0001e40000100a00 */
[----:B0-----:R-:W-:Y:S01]  /*90030*/  HMMA.16816.F32 R4, R28, R2, R12 ;  /* 0x000000021c04723c */ /* 0x001fe2000000180c */
[----:B------:R-:W-:Y:S02]  /*90040*/  F2FP.F16.E4M3.UNPACK_B R60, R60.H1 ;  /* 0x0000003cff3c723e */ /* 0x000fe400030006ff */
[----:B------:R-:W-:-:S03]  /*90050*/  F2FP.F16.E4M3.UNPACK_B R61, R61.H1 ;  /* 0x0000003dff3d723e */ /* 0x000fc600030006ff */
[----:B------:R-:W-:-:S15]  /*90060*/  STL [R1+0x4], R3 ;  /* 0x0000040301007387 */ /* 0x000fde0000100800 */
[----:B------:R-:W-:-:S02]  /*90070*/  NOP ;  /* 0x0000000000007918 */ /* 0x000fc40000000000 */
[----:B------:R-:W-:Y:S04]  /*90080*/  STL.64 [R1+0x1270], R4 ;  /* 0x0012700401007387 */ /* 0x000fe80000100a00 */
[----:B------:R0:W-:Y:S02]  /*90090*/  STL.64 [R1+0x1278], R6 ;  /* 0x0012780601007387 */ /* 0x0001e40000100a00 */
[----:B0-----:R-:W-:Y:S01]  /*900a0*/  HMMA.16816.F32 R4, R28, R60, R8 ;  /* 0x0000003c1c04723c */ /* 0x001fe20000001808 */
[----:B------:R-:W-:Y:S02]  /*900b0*/  F2FP.F16.E4M3.UNPACK_B R58, R58.H1 ;  /* 0x0000003aff3a723e */ /* 0x000fe400030006ff */
[----:B------:R-:W-:-:S03]  /*900c0*/  F2FP.F16.E4M3.UNPACK_B R59, R59.H1 ;  /* 0x0000003bff3b723e */ /* 0x000fc600030006ff */
[----:B------:R-:W-:-:S15]  /*900d0*/  STL.64 [R1+0x5f70], R60 ;  /* 0x005f703c01007387 */ /* 0x000fde0000100a00 */
[----:B------:R-:W-:-:S02]  /*900e0*/  NOP ;  /* 0x0000000000007918 */ /* 0x000fc40000000000 */
[----:B------:R-:W-:Y:S04]  /*900f0*/  STL.64 [R1+0x1280], R4 ;  /* 0x0012800401007387 */ /* 0x000fe80000100a00 */
[----:B------:R0:W-:Y:S04]  /*90100*/  STL.64 [R1+0x1288], R6 ;  /* 0x0012880601007387 */ /* 0x0001e80000100a00 */
[----:B------:R-:W2:Y:S01]  /*90110*/  LDL.LU R24, [R1+0x770] ;  /* 0x0007700001187983 */ /* 0x000ea20000300800 */
[----:B0-----:R-:W-:-:S15]  /*90120*/  HMMA.16816.F32 R4, R28, R58, R52 ;  /* 0x0000003a1c04723c */ /* 0x001fde0000001834 */
[----:B------:R-:W-:-:S08]  /*90130*/  NOP ;  /* 0x0000000000007918 */ /* 0x000fd00000000000 */
[----:B------:R0:W-:Y:S04]  /*90140*/  STL.64 [R1+0x1290], R4 ;  /* 0x0012900401007387 */ /* 0x0001e80000100a00 */
[----:B------:R1:W-:Y:S04]  /*90150*/  STL.64 [R1+0x1298], R6 ;  /* 0x0012980601007387 */ /* 0x0003e80000100a00 */
[----:B------:R-:W2:Y:S04]  /*90160*/  LDL.LU R25, [R1+0x774] ;  /* 0x0007740001197983 */ /* 0x000ea80000300800 */
[----:B------:R-:W2:Y:S04]  /*90170*/  LDL.LU R26, [R1+0x778] ;  /* 0x00077800011a7983 */ /* 0x000ea80000300800 */
        /* <DEDUP_REMOVED lines=10> */
[----:B------:R-:W5:Y:S04]  /*90220*/  LDL.LU R49, [R1+0x6b4] ;  /* 0x0006b40001317983 */ /* 0x000f680000300800 */
[----:B------:R-:W5:Y:S04]  /*90230*/  LDL.LU R50, [R1+0x6b8] ;  /* 0x0006b80001327983 */ /* 0x000f680000300800 */
[----:B------:R-:W5:Y:S04]  /*90240*/  LDL.LU R51, [R1+0x6bc] ;  /* 0x0006bc0001337983 */ /* 0x000f680000300800 */
[----:B------:R-:W2:Y:S04]  /*90250*/  LDL.LU R54, [R1+0x1e60] ;  /* 0x001e600001367983 */ /* 0x000ea80000300800 */
[----:B------:R-:W3:Y:S04]  /*90260*/  LDL.LU R55, [R1+0x1e64] ;  /* 0x001e640001377983 */ /* 0x000ee80000300800 */
[----:B0-----:R-:W4:Y:S04]  /*90270*/  LDL.LU R4, [R1+0x6d0] ;  /* 0x0006d00001047983 */ /* 0x001f280000300800 */
[----:B------:R-:W4:Y:S04]  /*90280*/  LDL.LU R5, [R1+0x6d4] ;  /* 0x0006d40001057983 */ /* 0x000f280000300800 */
[----:B-1----:R-:W4:Y:S04]  /*90290*/  LDL.LU R6, [R1+0x6d8] ;  /* 0x0006d80001067983 */ /* 0x002f280000300800 */
[----:B------:R-:W4:Y:S04]  /*902a0*/  LDL.LU R7, [R1+0x6dc] ;  /* 0x0006dc0001077983 */ /* 0x000f280000300800 */
[----:B------:R-:W4:Y:S04]  /*902b0*/  LDL.LU R52, [R1+0x1e70] ;  /* 0x001e700001347983 */ /* 0x000f280000300800 */
[----:B------:R-:W4:Y:S01]  /*902c0*/  LDL.LU R53, [R1+0x1e74] ;  /* 0x001e740001357983 */ /* 0x000f220000300800 */
[----:B------:R-:W-:-:S03]  /*902d0*/  IMAD.MOV.U32 R0, RZ, RZ, R3 ;  /* 0x000000ffff007224 */ /* 0x000fc600078e0003 */
        /* <DEDUP_REMOVED lines=24> */
[----:B------:R-:W-:-:S02]  /*90460*/  F2FP.F16.E4M3.UNPACK_B R56, R56.H1 ;  /* 0x00000038ff38723e */ /* 0x000fc400030006ff */
[----:B------:R-:W-:-:S07]  /*90470*/  F2FP.F16.E4M3.UNPACK_B R57, R57.H1 ;  /* 0x00000039ff39723e */ /* 0x000fce00030006ff */
[----:B-----5:R-:W-:Y:S01]  /*90480*/  HMMA.16816.F32 R48, R28, R56, R48 ;  /* 0x000000381c30723c */ /* 0x020fe20000001830 */
[----:B--2---:R-:W-:Y:S02]  /*90490*/  F2FP.F16.E4M3.UNPACK_B R54, R54.H1 ;  /* 0x00000036ff36723e */ /* 0x004fe400030006ff */
[----:B---3--:R-:W-:-:S07]  /*904a0*/  F2FP.F16.E4M3.UNPACK_B R55, R55.H1 ;  /* 0x00000037ff37723e */ /* 0x008fce00030006ff */
[----:B----4-:R-:W-:-:S13]  /*904b0*/  HMMA.16816.F32 R4, R28, R54, R4 ;  /* 0x000000361c04723c */ /* 0x010fda0000001804 */
[----:B------:R-:W-:Y:S01]  /*904c0*/  STL.64 [R1+0x12a0], R48 ;  /* 0x0012a03001007387 */ /* 0x000fe20000100a00 */
[----:B------:R-:W-:-:S03]  /*904d0*/  F2FP.F16.E4M3.UNPACK_B R52, R52.H1 ;  /* 0x00000034ff34723e */ /* 0x000fc600030006ff */
[----:B------:R0:W-:Y:S01]  /*904e0*/  STL.64 [R1+0x12a8], R50 ;  /* 0x0012a83201007387 */ /* 0x0001e20000100a00 */
[----:B------:R-:W-:-:S03]  /*904f0*/  F2FP.F16.E4M3.UNPACK_B R53, R53.H1 ;  /* 0x00000035ff35723e */ /* 0x000fc600030006ff */
[----:B0-----:R-:W2:Y:S04]  /*90500*/  LDL.LU.64 R50, [R1+0x6230] ;  /* 0x0062300001327983 */ /* 0x001ea80000300a00 */
[----:B------:R-:W-:Y:S04]  /*90510*/  STL.64 [R1+0x5f38], R58 ;  /* 0x005f383a01007387 */ /* 0x000fe80000100a00 */
[----:B------:R-:W-:Y:S04]  /*90520*/  STL.64 [R1+0x5f30], R56 ;  /* 0x005f303801007387 */ /* 0x000fe80000100a00 */
[----:B------:R-:W-:Y:S04]  /*90530*/  STL.64 [R1+0x12b0], R4 ;  /* 0x0012b00401007387 */ /* 0x000fe80000100a00 */
[----:B------:R0:W-:Y:S02]  /*90540*/  STL.64 [R1+0x12b8], R6 ;  /* 0x0012b80601007387 */ /* 0x0001e40000100a00 */
[----:B0-----:R-:W-:Y:S01]  /*90550*/  HMMA.16816.F32 R4, R28, R52, R44 ;  /* 0x000000341c04723c */ /* 0x001fe2000000182c */
[----:B------:R-:W-:-:S02]  /*90560*/  F2FP.F16.E4M3.UNPACK_B R2, R2.H1 ;  /* 0x00000002ff02723e */ /* 0x000fc400030006ff */
[----:B------:R-:W-:Y:S01]  /*90570*/  F2FP.F16.E4M3.UNPACK_B R3, R3.H1 ;  /* 0x00000003ff03723e */ /* 0x000fe200030006ff */
[----:B------:R-:W-:Y:S04]  /*90580*/  STL.64 [R1+0x5f48], R54 ;  /* 0x005f483601007387 */ /* 0x000fe80000100a00 */
[----:B------:R-:W-:-:S15]  /*90590*/  STL.64 [R1+0x5f40], R52 ;  /* 0x005f403401007387 */ /* 0x000fde0000100a00 */
        /* <DEDUP_REMOVED lines=8> */
[----:B------:R0:W-:Y:S02]  /*90620*/  STL.64 [R1+0x12d8], R6 ;  /* 0x0012d80601007387 */ /* 0x0001e40000100a00 */
[----:B0-----:R-:W-:Y:S01]  /*90630*/  HMMA.16816.F32 R4, R28, R8, R36 ;  /* 0x000000081c04723c */ /* 0x001fe20000001824 */
[----:B------:R-:W-:Y:S02]  /*90640*/  F2FP.F16.E4M3.UNPACK_B R10, R10.H1 ;  /* 0x0000000aff0a723e */ /* 0x000fe400030006ff */
[----:B------:R-:W-:-:S15]  /*90650*/  F2FP.F16.E4M3.UNPACK_B R11, R11.H1 ;  /* 0x0000000bff0b723e */ /* 0x000fde00030006ff */
[----:B------:R-:W-:-:S05]  /*90660*/  NOP ;  /* 0x0000000000007918 */ /* 0x000fca0000000000 */
[----:B------:R-:W-:Y:S04]  /*90670*/  STL.64 [R1+0x12e0], R4 ;  /* 0x0012e00401007387 */ /* 0x000fe80000100a00 */
[----:B------:R0:W-:Y:S02]  /*90680*/  STL.64 [R1+0x12e8], R6 ;  /* 0x0012e80601007387 */ /* 0x0001e40000100a00 */
[----:B0-----:R-:W-:Y:S01]  /*90690*/  HMMA.16816.F32 R4, R28, R10, R32 ;  /* 0x0000000a1c04723c */ /* 0x001fe20000001820 */
[----:B------:R-:W-:Y:S02]  /*906a0*/  F2FP.F16.E4M3.UNPACK_B R12, R12.H1 ;  /* 0x0000000cff0c723e */ /* 0x000fe400030006ff */
[----:B------:R-:W-:-:S03]  /*906b0*/  F2FP.F16.E4M3.UNPACK_B R13, R13.H1 ;  /* 0x0000000dff0d723e */ /* 0x000fc600030006ff */
[----:B------:R-:W-:Y:S04]  /*906c0*/  STL.64 [R1+0x5f20], R10 ;  /* 0x005f200a01007387 */ /* 0x000fe80000100a00 */
[----:B------:R-:W-:-:S13]  /*906d0*/  STL.64 [R1+0x5f18], R8 ;  /* 0x005f180801007387 */ /* 0x000fda0000100a00 */
[----:B------:R-:W-:Y:S04]  /*906e0*/  STL.64 [R1+0x12f0], R4 ;  /* 0x0012f00401007387 */ /* 0x000fe80000100a00 */
[----:B------:R0:W-:Y:S02]  /*906f0*/  STL.64 [R1+0x12f8], R6 ;  /* 0x0012f80601007387 */ /* 0x0001e40000100a00 */
[----:B0-----:R-:W-:Y:S01]  /*90700*/  HMMA.16816.F32 R4, R28, R12, R24 ;  /* 0x0000000c1c04723c */ /* 0x001fe20000001818 */
[----:B------:R-:W-:Y:S02]  /*90710*/  F2FP.F16.E4M3.UNPACK_B R14, R14.H1 ;  /* 0x0000000eff0e723e */ /* 0x000fe400030006ff */
[----:B------:R-:W-:-:S15]  /*90720*/  F2FP.F16.E4M3.UNPACK_B R15, R15.H1 ;  /* 0x0000000fff0f723e */ /* 0x000fde00030006ff */
[----:B------:R-:W-:-:S05]  /*90730*/  NOP ;  /* 0x0000000000007918 */ /* 0x000fca0000000000 */
[----:B------:R-:W-:Y:S04]  /*90740*/  STL.64 [R1+0x1300], R4 ;  /* 0x0013000401007387 */ /* 0x000fe80000100a00 */
[----:B------:R0:W-:Y:S04]  /*90750*/  STL.64 [R1+0x1308], R6 ;  /* 0x0013080601007387 */ /* 0x0001e80000100a00 */
[----:B------:R-:W3:Y:S01]  /*90760*/  LDL.LU R44, [R1+0x890] ;  /* 0x00089000012c7983 */ /* 0x000ee20000300800 */
[----:B0-----:R-:W-:-:S15]  /*90770*/  HMMA.16816.F32 R4, R28, R14, R20 ;  /* 0x0000000e1c04723c */ /* 0x001fde0000001814 */
[----:B------:R-:W-:-:S08]  /*90780*/  NOP ;  /* 0x0000000000007918 */ /* 0x000fd00000000000 */
[----:B------:R0:W-:Y:S04]  /*90790*/  STL.64 [R1+0x1310], R4 ;  /* 0x0013100401007387 */ /* 0x0001e80000100a00 */
[----:B------:R1:W-:Y:S04]  /*907a0*/  STL.64 [R1+0x1318], R6 ;  /* 0x0013180601007387 */ /* 0x0003e80000100a00 */
        /* <DEDUP_REMOVED lines=39> */
[----:B------:R-:W-:Y:S04]  /*90a20*/  STL.64 [R1+0x5f00], R14 ;  /* 0x005f000e01007387 */ /* 0x000fe80000100a00 */
[----:B------:R0:W-:Y:S04]  /*90a30*/  STL.64 [R1+0x5ef8], R12 ;  /* 0x005ef80c01007387 */ /* 0x0001e80000100a00 */
[----:B0-----:R-:W4:Y:S04]  /*90a40*/  LDL.LU R12, [R1+0x7c0] ;  /* 0x0007c000010c7983 */ /* 0x001f280000300800 */
[----:B------:R-:W4:Y:S04]  /*90a50*/  LDL.LU R13, [R1+0x7c4] ;  /* 0x0007c400010d7983 */ /* 0x000f280000300800 */
[----:B------:R-:W4:Y:S04]  /*90a60*/  LDL.LU R14, [R1+0x7c8] ;  /* 0x0007c800010e7983 */ /* 0x000f280000300800 */
[----:B------:R-:W4:Y:S01]  /*90a70*/  LDL.LU R15, [R1+0x7cc] ;  /* 0x0007cc00010f7983 */ /* 0x000f220000300800 */
[----:B------:R-:W-:-:S02]  /*90a80*/  F2FP.F16.E4M3.UNPACK_B R16, R16.H1 ;  /* 0x00000010ff10723e */ /* 0x000fc400030006ff */
[----:B------:R-:W-:Y:S02]  /*90a90*/  F2FP.F16.E4M3.UNPACK_B R17, R17.H1 ;  /* 0x00000011ff11723e */ /* 0x000fe400030006ff */
[----:B--2---:R-:W-:Y:S02]  /*90aa0*/  F2FP.F16.E4M3.UNPACK_B R18, R18.H1 ;  /* 0x00000012ff12723e */ /* 0x004fe400030006ff */
[----:B---3--:R-:W-:-:S07]  /*90ab0*/  F2FP.F16.E4M3.UNPACK_B R19, R19.H1 ;  /* 0x00000013ff13723e */ /* 0x008fce00030006ff */
[----:B-----5:R-:W-:Y:S01]  /*90ac0*/  HMMA.16816.F32 R8, R28, R18, R8 ;  /* 0x000000121c08723c */ /* 0x020fe20000001808 */
[----:B----4-:R-:W-:Y:S02]  /*90ad0*/  F2FP.F16.E4M3.UNPACK_B R20, R20.H1 ;  /* 0x00000014ff14723e */ /* 0x010fe400030006ff */
[----:B------:R-:W-:Y:S02]  /*90ae0*/  F2FP.F16.E4M3.UNPACK_B R21, R21.H1 ;  /* 0x00000015ff15723e */ /* 0x000fe400030006ff */
[----:B------:R-:W-:Y:S02]  /*90af0*/  F2FP.F16.E4M3.UNPACK_B R22, R22.H1 ;  /* 0x00000016ff16723e */ /* 0x000fe400030006ff */
[----:B------:R-:W-:Y:S02]  /*90b00*/  F2FP.F16.E4M3.UNPACK_B R23, R23.H1 ;  /* 0x00000017ff17723e */ /* 0x000fe400030006ff */
[----:B------:R-:W-:Y:S02]  /*90b10*/  F2FP.F16.E4M3.UNPACK_B R24, R24.H1 ;  /* 0x00000018ff18723e */ /* 0x000fe400030006ff */
[----:B------:R-:W-:-:S02]  /*90b20*/  F2FP.F16.E4M3.UNPACK_B R25, R25.H1 ;  /* 0x00000019ff19723e */ /* 0x000fc400030006ff */
[----:B------:R-:W-:-:S05]  /*90b30*/  F2FP.F16.E4M3.UNPACK_B R26, R26.H1 ;  /* 0x0000001aff1a723e */ /* 0x000fca00030006ff */
[C---:B------:R-:W-:Y:S06]  /*90b40*/  HMMA.16816.F32 R4, R28.reuse, R24, R4 ;  /* 0x000000181c04723c */ /* 0x040fec0000001804 */
[----:B------:R-:W-:-:S15]  /*90b50*/  HMMA.16816.F32 R12, R28, R16, R12 ;  /* 0x000000101c0c723c */ /* 0x000fde000000180c */
[----:B------:R-:W-:-:S08]  /*90b60*/  NOP ;  /* 0x0000000000007918 */ /* 0x000fd00000000000 */
[----:B------:R-:W-:Y:S04]  /*90b70*/  STL.64 [R1+0x1320], R12 ;  /* 0x0013200c01007387 */ /* 0x000fe80000100a00 */
[----:B------:R-:W-:Y:S04]  /*90b80*/  STL.64 [R1+0x1328], R14 ;  /* 0x0013280e01007387 */ /* 0x000fe80000100a00 */
[----:B------:R-:W-:Y:S04]  /*90b90*/  STL.64 [R1+0x5ee0], R18 ;  /* 0x005ee01201007387 */ /* 0x000fe80000100a00 */
[----:B------:R-:W-:Y:S04]  /*90ba0*/  STL.64 [R1+0x5ed8], R16 ;  /* 0x005ed81001007387 */ /* 0x000fe80000100a00 */
[----:B------:R-:W-:Y:S04]  /*90bb0*/  STL.64 [R1+0x1330], R8 ;  /* 0x0013300801007387 */ /* 0x000fe80000100a00 */
[----:B------:R0:W-:Y:S02]  /*90bc0*/  STL.64 [R1+0x1338], R10 ;  /* 0x0013380a01007387 */ /* 0x0001e40000100a00 */
[----:B0-----:R-:W-:Y:S01]  /*90bd0*/  HMMA.16816.F32 R8, R28, R20, R52 ;  /* 0x000000141c08723c */ /* 0x001fe20000001834 */
[----:B------:R-:W-:-:S15]  /*90be0*/  F2FP.F16.E4M3.UNPACK_B R27, R27.H1 ;  /* 0x0000001bff1b723e */ /* 0x000fde00030006ff */
[----:B------:R-:W-:-:S07]  /*90bf0*/  NOP ;  /* 0x0000000000007918 */ /* 0x000fce0000000000 */
[----:B------:R-:W-:Y:S04]  /*90c00*/  STL.64 [R1+0x1340], R8 ;  /* 0x0013400801007387 */ /* 0x000fe80000100a00 */
[----:B------:R0:W-:Y:S02]  /*90c10*/  STL.64 [R1+0x1348], R10 ;  /* 0x0013480a01007387 */ /* 0x0001e40000100a00 */
[----:B0-----:R-:W-:Y:S06]  /*90c20*/  HMMA.16816.F32 R8, R28, R22, R56 ;  /* 0x000000161c08723c */ /* 0x001fec0000001838 */
[----:B------:R-:W-:Y:S04]  /*90c30*/  STL.64 [R1+0x5ec0], R22 ;  /* 0x005ec01601007387 */ /* 0x000fe80000100a00 */
[----:B------:R-:W-:-:S13]  /*90c40*/  STL.64 [R1+0x5eb8], R20 ;  /* 0x005eb81401007387 */ /* 0x000fda0000100a00 */
[----:B------:R-:W-:Y:S04]  /*90c50*/  STL.64 [R1+0x1350], R8 ;  /* 0x0013500801007387 */ /* 0x000fe80000100a00 */
[----:B------:R-:W-:Y:S04]  /*90c60*/  STL.64 [R1+0x1358], R10 ;  /* 0x0013580a01007387 */ /* 0x000fe80000100a00 */
[----:B------:R-:W-:Y:S04]  /*90c70*/  STL.64 [R1+0x1370], R4 ;  /* 0x0013700401007387 */ /* 0x000fe80000100a00 */
[----:B------:R0:W-:Y:S02]  /*90c80*/  STL.64 [R1+0x1378], R6 ;  /* 0x0013780601007387 */ /* 0x0001e40000100a00 */
[----:B0-----:R-:W-:Y:S01]  /*90c90*/  HMMA.16816.F32 R4, R28, R26, R44 ;  /* 0x0000001a1c04723c */ /* 0x001fe2000000182c */
[----:B------:R-:W-:-:S02]  /*90ca0*/  F2FP.F16.E4M3.UNPACK_B R32, R32.H1 ;  /* 0x00000020ff20723e */ /* 0x000fc400030006ff */
[----:B------:R-:W-:-:S03]  /*90cb0*/  F2FP.F16.E4M3.UNPACK_B R33, R33.H1 ;  /* 0x00000021ff21723e */ /* 0x000fc600030006ff */
[----:B------:R-:W-:Y:S04]  /*90cc0*/  STL.64 [R1+0x5eb0], R26 ;  /* 0x005eb01a01007387 */ /* 0x000fe80000100a00 */
[----:B------:R-:W-:-:S13]  /*90cd0*/  STL.64 [R1+0x5ea8], R24 ;  /* 0x005ea81801007387 */ /* 0x000fda0000100a00 */
[----:B------:R-:W-:Y:S04]  /*90ce0*/  STL.64 [R1+0x890], R4 ;  /* 0x0008900401007387 */ /* 0x000fe80000100a00 */
[----:B------:R0:W-:Y:S02]  /*90cf0*/  STL.64 [R1+0x898], R6 ;  /* 0x0008980601007387 */ /* 0x0001e40000100a00 */
[----:B0-----:R-:W-:-:S15]  /*90d00*/  HMMA.16816.F32 R4, R28, R32, R40 ;  /* 0x000000201c04723c */ /* 0x001fde0000001828 */
[----:B------:R-:W-:-:S08]  /*90d10*/  NOP ;  /* 0x0000000000007918 */ /* 0x000fd00000000000 */
[----:B------:R0:W-:Y:S04]  /*90d20*/  STL.64 [R1+0x8b0], R4 ;  /* 0x0008b00401007387 */ /* 0x0001e80000100a00 */
[----:B------:R1:W-:Y:S04]  /*90d30*/  STL.64 [R1+0x8b8], R6 ;  /* 0x0008b80601007387 */ /* 0x0003e80000100a00 */
[----:B------:R-:W2:Y:S04]  /*90d40*/  LDL.LU R52, [R1+0x9a0] ;  /* 0x0009a00001347983 */ /* 0x000ea80000300800 */
        /* <DEDUP_REMOVED lines=16> */
[----:B------:R-:W2:Y:S04]  /*90e50*/  LDL.LU R21, [R1+0x904] ;  /* 0x0009040001157983 */ /* 0x000ea80000300800 */
[----:B------:R-:W2:Y:S04]  /*90e60*/  LDL.LU R22, [R1+0x908] ;  /* 0x0009080001167983 */ /* 0x000ea80000300800 */
        /* <DEDUP_REMOVED lines=16> */
[----:B------:R-:W4:Y:S04]  /*90f70*/  LDL.LU R5, [R1+0x2078] ;  /* 0x0020780001057983 */ /* 0x000f280000300800 */
        /* <DEDUP_REMOVED lines=13> */
[----:B------:R-:W-:Y:S02]  /*91050*/  F2FP.F16.E4M3.UNPACK_B R35, R35.H1 ;  /* 0x00000023ff23723e */ /* 0x000fe400030006ff */
[----:B------:R-:W-:Y:S02]  /*91060*/  F2FP.F16.E4M3.UNPACK_B R36, R36.H1 ;  /* 0x00000024ff24723e */ /* 0x000fe400030006ff */
[----:B------:R-:W-:Y:S01]  /*91070*/  F2FP.F16.E4M3.UNPACK_B R37, R37.H1 ;  /* 0x00000025ff25723e */ /* 0x000fe200030006ff */
[----:B------:R-:W-:Y:S04]  /*91080*/  STL.64 [R1+0x5ed0], R34 ;  /* 0x005ed02201007387 */ /* 0x000fe80000100a00 */
[----:B------:R-:W-:Y:S01]  /*91090*/  STL.64 [R1+0x5ec8], R32 ;  /* 0x005ec82001007387 */ /* 0x000fe20000100a00 */
[C---:B-----5:R-:W-:Y:S06]  /*910a0*/  HMMA.16816.F32 R24, R28.reuse, R34, R24 ;  /* 0x000000221c18723c */ /* 0x060fec0000001818 */
[----:B--2---:R-:W-:Y:S01]  /*910b0*/  HMMA.16816.F32 R20, R28, R36, R20 ;  /* 0x000000241c14723c */ /* 0x004fe20000001814 */
[----:B---3--:R-:W-:-:S02]  /*910c0*/  F2FP.F16.E4M3.UNPACK_B R38, R38.H1 ;  /* 0x00000026ff26723e */ /* 0x008fc400030006ff */
[----:B----4-:R-:W-:Y:S02]  /*910d0*/  F2FP.F16.E4M3.UNPACK_B R39, R39.H1 ;  /* 0x00000027ff27723e */ /* 0x010fe400030006ff */
[----:B------:R-:W-:Y:S02]  /*910e0*/  F2FP.F16.E4M3.UNPACK_B R40, R40.H1 ;  /* 0x00000028ff28723e */ /* 0x000fe400030006ff */
[----:B------:R-:W-:-:S03]  /*910f0*/  F2FP.F16.E4M3.UNPACK_B R41, R41.H1 ;  /* 0x00000029ff29723e */ /* 0x000fc600030006ff */
[C---:B------:R-:W-:Y:S06]  /*91100*/  HMMA.16816.F32 R16, R28.reuse, R38, R16 ;  /* 0x000000261c10723c */ /* 0x040fec0000001810 */
[----:B------:R-:W-:Y:S01]  /*91110*/  HMMA.16816.F32 R12, R28, R40, R12 ;  /* 0x000000281c0c723c */ /* 0x000fe2000000180c */
[----:B------:R-:W-:Y:S02]  /*91120*/  F2FP.F16.E4M3.UNPACK_B R42, R42.H1 ;  /* 0x0000002aff2a723e */ /* 0x000fe400030006ff */
[----:B------:R-:W-:-:S07]  /*91130*/  F2FP.F16.E4M3.UNPACK_B R43, R43.H1 ;  /* 0x0000002bff2b723e */ /* 0x000fce00030006ff */
[----:B------:R-:W-:Y:S01]  /*91140*/  HMMA.16816.F32 R8, R28, R42, R8 ;  /* 0x0000002a1c08723c */ /* 0x000fe20000001808 */
[----:B------:R-:W-:Y:S04]  /*91150*/  STL.64 [R1+0x8e0], R24 ;  /* 0x0008e01801007387 */ /* 0x000fe80000100a00 */
[----:B------:R-:W-:Y:S04]  /*91160*/  STL.64 [R1+0x8e8], R26 ;  /* 0x0008e81a01007387 */ /* 0x000fe80000100a00 */
[----:B------:R-:W-:Y:S04]  /*91170*/  STL.64 [R1+0x900], R20 ;  /* 0x0009001401007387 */ /* 0x000fe80000100a00 */
[----:B------:R-:W-:Y:S01]  /*91180*/  STL.64 [R1+0x908], R22 ;  /* 0x0009081601007387 */ /* 0x000fe20000100a00 */
[----:B------:R-:W-:-:S03]  /*91190*/  F2FP.F16.E4M3.UNPACK_B R44, R44.H1 ;  /* 0x0000002cff2c723e */ /* 0x000fc600030006ff */
[----:B------:R-:W-:Y:S01]  /*911a0*/  STL.64 [R1+0x5ef0], R38 ;  /* 0x005ef02601007387 */ /* 0x000fe20000100a00 */
[----:B------:R-:W-:-:S03]  /*911b0*/  F2FP.F16.E4M3.UNPACK_B R45, R45.H1 ;  /* 0x0000002dff2d723e */ /* 0x000fc600030006ff */
        /* <DEDUP_REMOVED lines=8> */
[----:B------:R0:W-:Y:S02]  /*91240*/  STL.64 [R1+0x988], R10 ;  /* 0x0009880a01007387 */ /* 0x0001e40000100a00 */
[----:B0-----:R-:W-:Y:S01]  /*91250*/  HMMA.16816.F32 R8, R28, R44, R52 ;  /* 0x0000002c1c08723c */ /* 0x001fe20000001834 */
[----:B------:R-:W-:-:S02]  /*91260*/  F2FP.F16.E4M3.UNPACK_B R46, R46.H1 ;  /* 0x0000002eff2e723e */ /* 0x000fc400030006ff */
[----:B------:R-:W-:-:S15]  /*91270*/  F2FP.F16.E4M3.UNPACK_B R47, R47.H1 ;  /* 0x0000002fff2f723e */ /* 0x000fde00030006ff */
[----:B------:R-:W-:-:S05]  /*91280*/  NOP ;  /* 0x0000000000007918 */ /* 0x000fca0000000000 */
[----:B------:R-:W-:Y:S04]  /*91290*/  STL.64 [R1+0x9a0], R8 ;  /* 0x0009a00801007387 */ /* 0x000fe80000100a00 */
[----:B------:R0:W-:Y:S02]  /*912a0*/  STL.64 [R1+0x9a8], R10 ;  /* 0x0009a80a01007387 */ /* 0x0001e40000100a00 */
[----:B0-----:R-:W-:Y:S01]  /*912b0*/  HMMA.16816.F32 R8, R28, R46, R56 ;  /* 0x0000002e1c08723c */ /* 0x001fe20000001838 */
[----:B------:R-:W-:Y:S02]  /*912c0*/  IMAD R6, R6, 0x100, R60 ;  /* 0x0000010006067824 */ /* 0x000fe400078e023c */
[----:B------:R-:W-:Y:S02]  /*912d0*/  IMAD.MOV.U32 R60, RZ, RZ, R50 ;  /* 0x000000ffff3c7224 */ /* 0x000fe400078e0032 */
[----:B------:R-:W2:Y:S01]  /*912e0*/  LDL.LU R50, [R1+0x6228] ;  /* 0x0062280001327983 */ /* 0x000ea20000300800 */
[----:B------:R-:W-:-:S02]  /*912f0*/  IMAD R7, R7, 0x100, R61 ;  /* 0x0000010007077824 */ /* 0x000fc400078e023d */
[----:B------:R-:W-:-:S15]  /*91300*/  IMAD.MOV.U32 R61, RZ, RZ, R51 ;  /* 0x000000ffff3d7224 */ /* 0x000fde00078e0033 */
[----:B------:R0:W-:Y:S04]  /*91310*/  STL.64 [R1+0x9e0], R8 ;  /* 0x0009e00801007387 */ /* 0x0001e80000100a00 */
[----:B------:R1:W-:Y:S04]  /*91320*/  STL.64 [R1+0x9e8], R10 ;  /* 0x0009e80a01007387 */ /* 0x0003e80000100a00 */
[----:B------:R-:W3:Y:S04]  /*91330*/  LDL.LU R51, [R1+0x6224] ;  /* 0x0062240001337983 */ /* 0x000ee80000300800 */
[----:B------:R-:W4:Y:S04]  /*91340*/  LDL.LU R56, [R1+0x1090] ;  /* 0x0010900001387983 */ /* 0x000f280000300800 */
[----:B------:R-:W4:Y:S04]  /*91350*/  LDL.LU R57, [R1+0x1094] ;  /* 0x0010940001397983 */ /* 0x000f280000300800 */
[----:B------:R-:W5:Y:S04]  /*91360*/  LDL.LU R58, [R1+0x1098] ;  /* 0x00109800013a7983 */ /* 0x000f680000300800 */
[----:B------:R-:W5:Y:S01]  /*91370*/  LDL.LU R59, [R1+0x109c] ;  /* 0x00109c00013b7983 */ /* 0x000f620000300800 */
[----:B--2---:R-:W-:-:S02]  /*91380*/  IMAD.MOV.U32 R55, RZ, RZ, R50 ;  /* 0x000000ffff377224 */ /* 0x004fc400078e0032 */
[----:B---3--:R-:W-:Y:S01]  /*91390*/  IMAD.MOV.U32 R54, RZ, RZ, R51 ;  /* 0x000000ffff367224 */ /* 0x008fe200078e0033 */
[----:B-----5:R-:W-:Y:S04]  /*913a0*/  STL.64 [R1+0x6098], R58 ;  /* 0x0060983a01007387 */ /* 0x020fe80000100a00 */
[----:B----4-:R-:W-:Y:S04]  /*913b0*/  STL.64 [R1+0x6090], R56 ;  /* 0x0060903801007387 */ /* 0x010fe80000100a00 */
[----:B------:R-:W2:Y:S04]  /*913c0*/  LDL.LU R51, [R1+0x6220] ;  /* 0x0062200001337983 */ /* 0x000ea80000300800 */
[----:B------:R-:W3:Y:S04]  /*913d0*/  LDL.LU R50, [R1+0x621c] ;  /* 0x00621c0001327983 */ /* 0x000ee80000300800 */
[----:B0-----:R-:W4:Y:S04]  /*913e0*/  LDL.LU R8, [R1+0x10a0] ;  /* 0x0010a00001087983 */ /* 0x001f280000300800 */
[----:B------:R-:W4:Y:S04]  /*913f0*/  LDL.LU R9, [R1+0x10a4] ;  /* 0x0010a40001097983 */ /* 0x000f280000300800 */
[----:B-1----:R-:W5:Y:S04]  /*91400*/  LDL.LU R10, [R1+0x10a8] ;  /* 0x0010a800010a7983 */ /* 0x002f680000300800 */
[----:B------:R-:W5:Y:S01]  /*91410*/  LDL.LU R11, [R1+0x10ac] ;  /* 0x0010ac00010b7983 */ /* 0x000f620000300800 */
[----:B--2---:R-:W-:-:S02]  /*91420*/  IMAD.MOV.U32 R53, RZ, RZ, R51 ;  /* 0x000000ffff357224 */ /* 0x004fc400078e0033 */
[----:B---3--:R-:W-:Y:S01]  /*91430*/  IMAD.MOV.U32 R52, RZ, RZ, R50 ;  /* 0x000000ffff347224 */ /* 0x008fe200078e0032 */
[----:B-----5:R-:W-:Y:S04]  /*91440*/  STL.64 [R1+0x60a8], R10 ;  /* 0x0060a80a01007387 */ /* 0x020fe80000100a00 */
[----:B----4-:R-:W-:Y:S04]  /*91450*/  STL.64 [R1+0x60a0], R8 ;  /* 0x0060a00801007387 */ /* 0x010fe80000100a00 */
[----:B------:R-:W2:Y:S04]  /*91460*/  LDL.LU R50, [R1+0x6218] ;  /* 0x0062180001327983 */ /* 0x000ea80000300800 */
[----:B------:R-:W3:Y:S04]  /*91470*/  LDL.LU R51, [R1+0x6214] ;  /* 0x0062140001337983 */ /* 0x000ee80000300800 */
[----:B------:R-:W-:Y:S04]  /*91480*/  STL.64 [R1+0x60b8], R54 ;  /* 0x0060b83601007387 */ /* 0x000fe80000100a00 */
[----:B------:R-:W-:Y:S04]  /*91490*/  STL.64 [R1+0x60b0], R52 ;  /* 0x0060b03401007387 */ /* 0x000fe80000100a00 */
        /* <DEDUP_REMOVED lines=10> */
[----:B------:R-:W4:Y:S04]  /*91540*/  LDL.LU R20, [R1+0x10c0] ;  /* 0x0010c00001147983 */ /* 0x000f280000300800 */
[----:B------:R-:W4:Y:S04]  /*91550*/  LDL.LU R21, [R1+0x10c4] ;  /* 0x0010c40001157983 */ /* 0x000f280000300800 */
[----:B------:R-:W5:Y:S04]  /*91560*/  LDL.LU R22, [R1+0x10c8] ;  /* 0x0010c80001167983 */ /* 0x000f680000300800 */
[----:B------:R-:W5:Y:S04]  /*91570*/  LDL.LU R23, [R1+0x10cc] ;  /* 0x0010cc0001177983 */ /* 0x000f680000300800 */
[----:B-----5:R-:W-:Y:S04]  /*91580*/  STL.64 [R1+0x60d8], R22 ;  /* 0x0060d81601007387 */ /* 0x020fe80000100a00 */
[----:B----4-:R-:W-:Y:S04]  /*91590*/  STL.64 [R1+0x60d0], R20 ;  /* 0x0060d01401007387 */ /* 0x010fe80000100a00 */
[----:B------:R-:W4:Y:S04]  /*915a0*/  LDL R16, [R1+0xb0] ;  /* 0x0000b00001107983 */ /* 0x000f280000100800 */
[----:B------:R-:W4:Y:S01]  /*915b0*/  LDL R17, [R1+0xb4] ;  /* 0x0000b40001117983 */ /* 0x000f220000100800 */
[----:B---3--:R-:W-:-:S03]  /*915c0*/  IMAD.MOV.U32 R34, RZ, RZ, R50 ;  /* 0x000000ffff227224 */ /* 0x008fc600078e0032 */
[----:B------:R-:W-:Y:S01]  /*915d0*/  STL.64 [R1+0x60e8], R18 ;  /* 0x0060e81201007387 */ /* 0x000fe20000100a00 */
[----:B--2---:R-:W-:-:S03]  /*915e0*/  IMAD.MOV.U32 R35, RZ, RZ, R51 ;  /* 0x000000ffff237224 */ /* 0x004fc600078e0033 */
[----:B----4-:R-:W-:Y:S04]  /*915f0*/  STL.64 [R1+0x60e0], R16 ;  /* 0x0060e01001007387 */ /* 0x010fe80000100a00 */
[----:B------:R-:W2:Y:S04]  /*91600*/  LDL.LU R50, [R1+0x6208] ;  /* 0x0062080001327983 */ /* 0x000ea80000300800 */
        /* <DEDUP_REMOVED lines=16> */
[----:B------:R-:W5:Y:S04]  /*91710*/  LDL.LU R43, [R1+0x10fc] ;  /* 0x0010fc00012b7983 */ /* 0x000f680000300800 */
[----:B-----5:R-:W-:Y:S04]  /*91720*/  STL.64 [R1+0x6118], R42 ;  /* 0x0061182a01007387 */ /* 0x020fe80000100a00 */
[----:B----4-:R-:W-:Y:S04]  /*91730*/  STL.64 [R1+0x6110], R40 ;  /* 0x0061102801007387 */ /* 0x010fe80000100a00 */
[----:B------:R-:W4:Y:S04]  /*91740*/  LDL.LU R24, [R1+0x10d0] ;  /* 0x0010d00001187983 */ /* 0x000f280000300800 */
[----:B------:R-:W4:Y:S04]  /*91750*/  LDL.LU R25, [R1+0x10d4] ;  /* 0x0010d40001197983 */ /* 0x000f280000300800 */
[----:B------:R-:W5:Y:S04]  /*91760*/  LDL.LU R26, [R1+0x10d8] ;  /* 0x0010d800011a7983 */ /* 0x000f680000300800 */
[----:B------:R-:W5:Y:S04]  /*91770*/  LDL.LU R27, [R1+0x10dc] ;  /* 0x0010dc00011b7983 */ /* 0x000f680000300800 */
[----:B-----5:R-:W-:Y:S04]  /*91780*/  STL.64 [R1+0x6128], R26 ;  /* 0x0061281a01007387 */ /* 0x020fe80000100a00 */
[----:B----4-:R-:W-:Y:S04]  /*91790*/  STL.64 [R1+0x6120], R24 ;  /* 0x0061201801007387 */ /* 0x010fe80000100a00 */
[----:B------:R3:W-:Y:S02]  /*917a0*/  STL.64 [R1+0x5e90], R46 ;  /* 0x005e902e01007387 */ /* 0x0007e40000100a00 */
[----:B---3--:R-:W-:-:S02]  /*917b0*/  IMAD.MOV.U32 R46, RZ, RZ, R50 ;  /* 0x000000ffff2e7224 */ /* 0x008fc400078e0032 */
[----:B------:R-:W3:Y:S01]  /*917c0*/  LDL.LU R50, [R1+0x61f8] ;  /* 0x0061f80001327983 */ /* 0x000ee20000300800 */
[----:B--2---:R-:W-:-:S03]  /*917d0*/  IMAD.MOV.U32 R47, RZ, RZ, R51 ;  /* 0x000000ffff2f7224 */ /* 0x004fc600078e0033 */
[----:B------:R-:W2:Y:S04]  /*917e0*/  LDL.LU R51, [R1+0x61f4] ;  /* 0x0061f40001337983 */ /* 0x000ea80000300800 */
[----:B------:R-:W4:Y:S04]  /*917f0*/  LDL.LU R56, [R1+0x1110] ;  /* 0x0011100001387983 */ /* 0x000f280000300800 */
[----:B------:R-:W4:Y:S04]  /*91800*/  LDL.LU R57, [R1+0x1114] ;  /* 0x0011140001397983 */ /* 0x000f280000300800 */
[----:B------:R-:W5:Y:S04]  /*91810*/  LDL.LU R58, [R1+0x1118] ;  /* 0x00111800013a7983 */ /* 0x000f680000300800 */
[----:B------:R-:W5:Y:S04]  /*91820*/  LDL.LU R59, [R1+0x111c] ;  /* 0x00111c00013b7983 */ /* 0x000f680000300800 */
[----:B-----5:R0:W-:Y:S04]  /*91830*/  STL.64 [R1+0x6138], R58 ;  /* 0x0061383a01007387 */ /* 0x0201e80000100a00 */
[----:B----4-:R-:W-:Y:S04]  /*91840*/  STL.64 [R1+0x6130], R56 ;  /* 0x0061303801007387 */ /* 0x010fe80000100a00 */
[----:B------:R-:W4:Y:S04]  /*91850*/  LDL R10, [R1+0xd8] ;  /* 0x0000d800010a7983 */ /* 0x000f280000100800 */
[----:B------:R-:W4:Y:S01]  /*91860*/  LDL R11, [R1+0xdc] ;  /* 0x0000dc00010b7983 */ /* 0x000f220000100800 */
[----:B--2---:R-:W-:-:S02]  /*91870*/  IMAD.MOV.U32 R8, RZ, RZ, R51 ;  /* 0x000000ffff087224 */ /* 0x004fc400078e0033 */
[----:B---3--:R-:W-:Y:S01]  /*91880*/  IMAD.MOV.U32 R9, RZ, RZ, R50 ;  /* 0x000000ffff097224 */ /* 0x008fe200078e0032 */
[----:B------:R-:W2:Y:S04]  /*91890*/  LDL.LU R51, [R1+0x61f0] ;  /* 0x0061f00001337983 */ /* 0x000ea80000300800 */
[----:B------:R-:W3:Y:S04]  /*918a0*/  LDL.LU R50, [R1+0x61ec] ;  /* 0x0061ec0001327983 */ /* 0x000ee80000300800 */
[----:B----4-:R-:W-:Y:S04]  /*918b0*/  STL.64 [R1+0x6148], R10 ;  /* 0x0061480a01007387 */ /* 0x010fe80000100a00 */
[----:B------:R1:W-:Y:S04]  /*918c0*/  STL.64 [R1+0x6140], R8 ;  /* 0x0061400801007387 */ /* 0x0003e80000100a00 */
[----:B------:R-:W4:Y:S04]  /*918d0*/  LDL.LU R12, [R1+0x1130] ;  /* 0x00113000010c7983 */ /* 0x000f280000300800 */
[----:B------:R-:W4:Y:S04]  /*918e0*/  LDL.LU R13, [R1+0x1134] ;  /* 0x00113400010d7983 */ /* 0x000f280000300800 */
[----:B------:R-:W5:Y:S04]  /*918f0*/  LDL.LU R14, [R1+0x1138] ;  /* 0x00113800010e7983 */ /* 0x000f680000300800 */
[----:B------:R-:W5:Y:S01]  /*91900*/  LDL.LU R15, [R1+0x113c] ;  /* 0x00113c00010f7983 */ /* 0x000f620000300800 */
[----:B---3--:R-:W-:-:S02]  /*91910*/  IMAD.MOV.U32 R22, RZ, RZ, R50 ;  /* 0x000000ffff167224 */ /* 0x008fc400078e0032 */
[----:B--2---:R-:W-:Y:S01]  /*91920*/  IMAD.MOV.U32 R23, RZ, RZ, R51 ;  /* 0x000000ffff177224 */ /* 0x004fe200078e0033 */
[----:B-----5:R-:W-:Y:S04]  /*91930*/  STL.64 [R1+0x6158], R14 ;  /* 0x0061580e01007387 */ /* 0x020fe80000100a00 */
[----:B----4-:R2:W-:Y:S04]  /*91940*/  STL.64 [R1+0x6150], R12 ;  /* 0x0061500c01007387 */ /* 0x0105e80000100a00 */
[----:B------:R-:W3:Y:S04]  /*91950*/  LDL.LU R50, [R1+0x61e8] ;  /* 0x0061e80001327983 */ /* 0x000ee80000300800 */
[----:B------:R-:W4:Y:S04]  /*91960*/  LDL.LU R51, [R1+0x61e4] ;  /* 0x0061e40001337983 */ /* 0x000f280000300800 */
[----:B------:R-:W5:Y:S04]  /*91970*/  LDL.LU R16, [R1+0x1140] ;  /* 0x0011400001107983 */ /* 0x000f680000300800 */
[----:B------:R-:W5:Y:S04]  /*91980*/  LDL.LU R17, [R1+0x1144] ;  /* 0x0011440001117983 */ /* 0x000f680000300800 */
[----:B------:R-:W2:Y:S04]  /*91990*/  LDL.LU R18, [R1+0x1148] ;  /* 0x0011480001127983 */ /* 0x000ea80000300800 */
[----:B------:R-:W2:Y:S01]  /*919a0*/  LDL.LU R19, [R1+0x114c] ;  /* 0x00114c0001137983 */ /* 0x000ea20000300800 */
[----:B---3--:R-:W-:-:S02]  /*919b0*/  IMAD.MOV.U32 R21, RZ, RZ, R50 ;  /* 0x000000ffff157224 */ /* 0x008fc400078e0032 */
[----:B----4-:R-:W-:Y:S01]  /*919c0*/  IMAD.MOV.U32 R20, RZ, RZ, R51 ;  /* 0x000000ffff147224 */ /* 0x010fe200078e0033 */
[----:B--2---:R-:W-:Y:S04]  /*919d0*/  STL.64 [R1+0x6168], R18 ;  /* 0x0061681201007387 */ /* 0x004fe80000100a00 */
[----:B-----5:R-:W-:Y:S04]  /*919e0*/  STL.64 [R1+0x6160], R16 ;  /* 0x0061601001007387 */ /* 0x020fe80000100a00 */
        /* <DEDUP_REMOVED lines=12> */
[----:B---3--:R-:W-:-:S02]  /*91ab0*/  IMAD.MOV.U32 R32, RZ, RZ, R50 ;  /* 0x000000ffff207224 */ /* 0x008fc400078e0032 */
[----:B--2---:R-:W-:Y:S01]  /*91ac0*/  IMAD.MOV.U32 R33, RZ, RZ, R51 ;  /* 0x000000ffff217224 */ /* 0x004fe200078e0033 */
[----:B------:R-:W2:Y:S04]  /*91ad0*/  LDL.LU R50, [R1+0x61d8] ;  /* 0x0061d80001327983 */ /* 0x000ea80000300800 */
[----:B------:R-:W0:Y:S04]  /*91ae0*/  LDL.LU R51, [R1+0x61d4] ;  /* 0x0061d40001337983 */ /* 0x000e280000300800 */
[----:B----4-:R-:W-:Y:S04]  /*91af0*/  STL.64 [R1+0x61a0], R34 ;  /* 0x0061a02201007387 */ /* 0x010fe80000100a00 */
[----:B------:R-:W-:Y:S04]  /*91b00*/  STL.64 [R1+0x6198], R32 ;  /* 0x0061982001007387 */ /* 0x000fe80000100a00 */
[----:B------:R-:W3:Y:S04]  /*91b10*/  LDL.LU R24, [R1+0x1170] ;  /* 0x0011700001187983 */ /* 0x000ee80000300800 */
[----:B------:R-:W3:Y:S04]  /*91b20*/  LDL.LU R25, [R1+0x1174] ;  /* 0x0011740001197983 */ /* 0x000ee80000300800 */
[----:B------:R-:W4:Y:S04]  /*91b30*/  LDL.LU R26, [R1+0x1178] ;  /* 0x00117800011a7983 */ /* 0x000f280000300800 */
[----:B------:R-:W4:Y:S01]  /*91b40*/  LDL.LU R27, [R1+0x117c] ;  /* 0x00117c00011b7983 */ /* 0x000f220000300800 */
[----:B0-----:R-:W-:-:S02]  /*91b50*/  IMAD.MOV.U32 R58, RZ, RZ, R51 ;  /* 0x000000ffff3a7224 */ /* 0x001fc400078e0033 */
[----:B--2---:R-:W-:Y:S01]  /*91b60*/  IMAD.MOV.U32 R59, RZ, RZ, R50 ;  /* 0x000000ffff3b7224 */ /* 0x004fe200078e0032 */
[----:B----4-:R-:W-:Y:S04]  /*91b70*/  STL.64 [R1+0x61b0], R26 ;  /* 0x0061b01a01007387 */ /* 0x010fe80000100a00 */
[----:B---3--:R-:W-:Y:S04]  /*91b80*/  STL.64 [R1+0x61a8], R24 ;  /* 0x0061a81801007387 */ /* 0x008fe80000100a00 */
[----:B------:R-:W2:Y:S04]  /*91b90*/  LDL.LU R51, [R1+0x61d0] ;  /* 0x0061d00001337983 */ /* 0x000ea80000300800 */
[----:B------:R-:W3:Y:S04]  /*91ba0*/  LDL.LU R50, [R1+0x61cc] ;  /* 0x0061cc0001327983 */ /* 0x000ee80000300800 */
[----:B-1----:R-:W4:Y:S04]  /*91bb0*/  LDL.LU R8, [R1+0x1180] ;  /* 0x0011800001087983 */ /* 0x002f280000300800 */
[----:B------:R-:W4:Y:S04]  /*91bc0*/  LDL.LU R9, [R1+0x1184] ;  /* 0x0011840001097983 */ /* 0x000f280000300800 */
[----:B------:R-:W5:Y:S04]  /*91bd0*/  LDL.LU R10, [R1+0x1188] ;  /* 0x00118800010a7983 */ /* 0x000f680000300800 */
[----:B------:R-:W5:Y:S01]  /*91be0*/  LDL.LU R11, [R1+0x118c] ;  /* 0x00118c00010b7983 */ /* 0x000f620000300800 */
[----:B--2---:R-:W-:-:S03]  /*91bf0*/  IMAD.MOV.U32 R56, RZ, RZ, R51 ;  /* 0x000000ffff387224 */ /* 0x004fc600078e0033 */
[----:B-----5:R-:W-:Y:S04]  /*91c00*/  STL.64 [R1+0x61c0], R10 ;  /* 0x0061c00a01007387 */ /* 0x020fe80000100a00 */
[----:B----4-:R0:W-:Y:S04]  /*91c10*/  STL.64 [R1+0x61b8], R8 ;  /* 0x0061b80801007387 */ /* 0x0101e80000100a00 */
[----:B------:R-:W2:Y:S04]  /*91c20*/  LDL.LU R51, [R1+0x61c8] ;  /* 0x0061c80001337983 */ /* 0x000ea80000300800 */
[----:B------:R-:W4:Y:S04]  /*91c30*/  LDL R57, [R1+0x114] ;  /* 0x0001140001397983 */ /* 0x000f280000100800 */
[----:B------:R-:W4:Y:S04]  /*91c40*/  LDL.LU R12, [R1+0x1190] ;  /* 0x00119000010c7983 */ /* 0x000f280000300800 */
[----:B------:R-:W4:Y:S04]  /*91c50*/  LDL.LU R13, [R1+0x1194] ;  /* 0x00119400010d7983 */ /* 0x000f280000300800 */
[----:B------:R-:W4:Y:S04]  /*91c60*/  LDL.LU R14, [R1+0x1198] ;  /* 0x00119800010e7983 */ /* 0x000f280000300800 */
[----:B------:R-:W4:Y:S04]  /*91c70*/  LDL.LU R15, [R1+0x119c] ;  /* 0x00119c00010f7983 */ /* 0x000f280000300800 */
[----:B0-----:R-:W5:Y:S04]  /*91c80*/  LDL.LU R8, [R1+0x1230] ;  /* 0x0012300001087983 */ /* 0x001f680000300800 */
[----:B------:R-:W5:Y:S04]  /*91c90*/  LDL.LU R9, [R1+0x1234] ;  /* 0x0012340001097983 */ /* 0x000f680000300800 */
[----:B------:R-:W5:Y:S04]  /*91ca0*/  LDL.LU R10, [R1+0x1238] ;  /* 0x00123800010a7983 */ /* 0x000f680000300800 */
[----:B------:R-:W5:Y:S01]  /*91cb0*/  LDL.LU R11, [R1+0x123c] ;  /* 0x00123c00010b7983 */ /* 0x000f620000300800 */
[----:B---3--:R-:W-:-:S03]  /*91cc0*/  IMAD.MOV.U32 R19, RZ, RZ, R50 ;  /* 0x000000ffff137224 */ /* 0x008fc600078e0032 */
[----:B------:R-:W3:Y:S01]  /*91cd0*/  LDL.LU R50, [R1+0x1fc0] ;  /* 0x001fc00001327983 */ /* 0x000ee20000300800 */
[----:B------:R-:W-:Y:S02]  /*91ce0*/  IMAD R4, R4, 0x100, R2 ;  /* 0x0000010004047824 */ /* 0x000fe400078e0202 */
[----:B------:R-:W-:Y:S01]  /*91cf0*/  IMAD R5, R5, 0x100, R3 ;  /* 0x0000010005057824 */ /* 0x000fe200078e0203 */
[----:B------:R-:W-:Y:S02]  /*91d00*/  F2FP.F16.E4M3.UNPACK_B R48, R48.H1 ;  /* 0x00000030ff30723e */ /* 0x000fe400030006ff */
[----:B------:R-:W-:Y:S01]  /*91d10*/  F2FP.F16.E4M3.UNPACK_B R49, R49.H1 ;  /* 0x00000031ff31723e */ /* 0x000fe200030006ff */
[----:B--2---:R-:W-:Y:S02]  /*91d20*/  IMAD.MOV.U32 R18, RZ, RZ, R51 ;  /* 0x000000ffff127224 */ /* 0x004fe400078e0033 */
[----:B------:R-:W2:Y:S04]  /*91d30*/  LDL.LU R51, [R1+0x1fc4] ;  /* 0x001fc40001337983 */ /* 0x000ea80000300800 */
[----:B------:R-:W2:Y:S04]  /*91d40*/  LDL.LU R2, [R1+0x1fd0] ;  /* 0x001fd00001027983 */ /* 0x000ea80000300800 */
[----:B------:R-:W2:Y:S04]  /*91d50*/  LDL.LU R3, [R1+0x1fd4] ;  /* 0x001fd40001037983 */ /* 0x000ea80000300800 */
[----:B------:R-:W2:Y:S04]  /*91d60*/  LDL.LU R24, [R1+0x1220] ;  /* 0x0012200001187983 */ /* 0x000ea80000300800 */
[----:B------:R-:W2:Y:S04]  /*91d70*/  LDL.LU R25, [R1+0x1224] ;  /* 0x0012240001197983 */ /* 0x000ea80000300800 */
[----:B------:R-:W2:Y:S04]  /*91d80*/  LDL.LU R26, [R1+0x1228] ;  /* 0x00122800011a7983 */ /* 0x000ea80000300800 */
[----:B------:R-:W2:Y:S04]  /*91d90*/  LDL.LU R27, [R1+0x122c] ;  /* 0x00122c00011b7983 */ /* 0x000ea80000300800 */
[----:B------:R-:W2:Y:S04]  /*91da0*/  LDL R16, [R1+0x138] ;  /* 0x0001380001107983 */ /* 0x000ea80000100800 */
[----:B------:R-:W2:Y:S04]  /*91db0*/  LDL R17, [R1+0x13c] ;  /* 0x00013c0001117983 */ /* 0x000ea80000100800 */
        /* <DEDUP_REMOVED lines=12> */
[----:B-----5:R-:W-:Y:S03]  /*91e80*/  HMMA.16816.F32 R8, R28, R48, R8 ;  /* 0x000000301c08723c */ /* 0x020fe60000001808 */
        /* <DEDUP_REMOVED lines=9> */
[----:B------:R-:W-:Y:S04]  /*91f20*/  STL.64 [R1+0x1be0], R8 ;  /* 0x001be00801007387 */ /* 0x000fe80000100a00 */
[----:B------:R0:W-:Y:S04]  /*91f30*/  STL.64 [R1+0x1be8], R10 ;  /* 0x001be80a01007387 */ /* 0x0001e80000100a00 */
[----:B0-----:R-:W5:Y:S04]  /*91f40*/  LDL.LU.64 R10, [R1+0x61c0] ;  /* 0x0061c000010a7983 */ /* 0x001f680000300a00 */
[----:B------:R-:W5:Y:S01]  /*91f50*/  LDL.LU.64 R8, [R1+0x61b8] ;  /* 0x0061b80001087983 */ /* 0x000f620000300a00 */
[----:B---3--:R-:W-:-:S02]  /*91f60*/  F2FP.F16.E4M3.UNPACK_B R50, R50.H1 ;  /* 0x00000032ff32723e */ /* 0x008fc400030006ff */
[----:B------:R-:W-:Y:S02]  /*91f70*/  F2FP.F16.E4M3.UNPACK_B R4, R4 ;  /* 0x00000004ff04723e */ /* 0x000fe400020006ff */
[----:B------:R-:W-:Y:S02]  /*91f80*/  F2FP.F16.E4M3.UNPACK_B R5, R5 ;  /* 0x00000005ff05723e */ /* 0x000fe400020006ff */
[----:B------:R-:W-:Y:S02]  /*91f90*/  F2FP.F16.E4M3.UNPACK_B R6, R6 ;  /* 0x00000006ff06723e */ /* 0x000fe400020006ff */
[----:B------:R-:W-:-:S07]  /*91fa0*/  F2FP.F16.E4M3.UNPACK_B R7, R7 ;  /* 0x00000007ff07723e */ /* 0x000fce00020006ff */
[----:B----4-:R-:W-:Y:S01]  /*91fb0*/  HMMA.16816.F32 R12, R4, R56, R12 ;  /* 0x00000038040c723c */ /* 0x010fe2000000180c */
[----:B--2---:R-:W-:Y:S02]  /*91fc0*/  F2FP.F16.E4M3.UNPACK_B R51, R51.H1 ;  /* 0x00000033ff33723e */ /* 0x004fe400030006ff */
[----:B------:R-:W-:Y:S02]  /*91fd0*/  F2FP.F16.E4M3.UNPACK_B R2, R2.H1 ;  /* 0x00000002ff02723e */ /* 0x000fe400030006ff */
[----:B------:R-:W-:-:S03]  /*91fe0*/  F2FP.F16.E4M3.UNPACK_B R3, R3.H1 ;  /* 0x00000003ff03723e */ /* 0x000fc600030006ff */
[----:B------:R-:W-:Y:S01]  /*91ff0*/  HMMA.16816.F32 R24, R28, R50, R24 ;  /* 0x000000321c18723c */ /* 0x000fe20000001818 */
[----:B------:R-:W-:Y:S01]  /*92000*/  STL [R1+0x120], R2 ;  /* 0x0001200201007387 */ /* 0x000fe20000100800 */
[----:B------:R-:W-:-:S04]  /*92010*/  IMAD.MOV.U32 R45, RZ, RZ, R2 ;  /* 0x000000ffff2d7224 */ /* 0x000fc800078e0002 */
[----:B------:R-:W-:-:S15]  /*92020*/  HMMA.16816.F32 R28, R28, R2, R32 ;  /* 0x000000021c1c723c */ /* 0x000fde0000001820 */
[----:B------:R-:W-:-:S02]  /*92030*/  NOP ;  /* 0x0000000000007918 */ /* 0x000fc40000000000 */
[----:B------:R-:W-:Y:S04]  /*92040*/  STL.64 [R1+0x1bd0], R24 ;  /* 0x001bd01801007387 */ /* 0x000fe80000100a00 */
[----:B------:R0:W-:Y:S01]  /*92050*/  STL.64 [R1+0x1bd8], R26 ;  /* 0x001bd81a01007387 */ /* 0x0001e20000100a00 */
[C---:B------:R-:W-:Y:S03]  /*92060*/  HMMA.16816.F32 R36, R4.reuse, R16, R36 ;  /* 0x000000100424723c */ /* 0x040fe60000001824 */
[----:B0-----:R-:W2:Y:S04]  /*92070*/  LDL.LU.64 R26, [R1+0x61b0] ;  /* 0x0061b000011a7983 */ /* 0x001ea80000300a00 */
[----:B------:R-:W2:Y:S04]  /*92080*/  LDL.LU.64 R24, [R1+0x61a8] ;  /* 0x0061a80001187983 */ /* 0x000ea80000300a00 */
[----:B------:R-:W-:Y:S01]  /*92090*/  STL [R1+0x124], R3 ;  /* 0x0001240301007387 */ /* 0x000fe20000100800 */
[----:B------:R-:W-:Y:S03]  /*920a0*/  HMMA.16816.F32 R16, R4, R18, R20 ;  /* 0x000000120410723c */ /* 0x000fe60000001814 */
[----:B------:R-:W-:Y:S04]  /*920b0*/  STL.64 [R1+0x5ea0], R50 ;  /* 0x005ea03201007387 */ /* 0x000fe80000100a00 */
[----:B------:R0:W-:Y:S01]  /*920c0*/  STL.64 [R1+0x5e98], R48 ;  /* 0x005e983001007387 */ /* 0x0001e20000100a00 */
[----:B------:R-:W-:-:S03]  /*920d0*/  IMAD.MOV.U32 R44, RZ, RZ, R3 ;  /* 0x000000ffff2c7224 */ /* 0x000fc600078e0003 */
[----:B0-----:R-:W3:Y:S04]  /*920e0*/  LDL.LU R48, [R1+0x1100] ;  /* 0x0011000001307983 */ /* 0x001ee80000300800 */
[----:B------:R-:W3:Y:S04]  /*920f0*/  LDL.LU R49, [R1+0x1104] ;  /* 0x0011040001317983 */ /* 0x000ee80000300800 */
[----:B------:R-:W3:Y:S04]  /*92100*/  LDL.LU R50, [R1+0x1108] ;  /* 0x0011080001327983 */ /* 0x000ee80000300800 */
[----:B------:R-:W3:Y:S04]  /*92110*/  LDL.LU R51, [R1+0x110c] ;  /* 0x00110c0001337983 */ /* 0x000ee80000300800 */
[----:B------:R-:W4:Y:S04]  /*92120*/  LDL.LU.64 R34, [R1+0x61a0] ;  /* 0x0061a00001227983 */ /* 0x000f280000300a00 */
[----:B------:R-:W2:Y:S04]  /*92130*/  LDL.LU.64 R32, [R1+0x6198] ;  /* 0x0061980001207983 */ /* 0x000ea80000300a00 */
[----:B------:R-:W-:Y:S04]  /*92140*/  STL.64 [R1+0x1b70], R28 ;  /* 0x001b701c01007387 */ /* 0x000fe80000100a00 */
[----:B------:R0:W-:Y:S04]  /*92150*/  STL.64 [R1+0x1b78], R30 ;  /* 0x001b781e01007387 */ /* 0x0001e80000100a00 */
[----:B------:R-:W3:Y:S04]  /*92160*/  LDL.LU.64 R2, [R1+0x6190] ;  /* 0x0061900001027983 */ /* 0x000ee80000300a00 */
[----:B0-----:R-:W3:Y:S04]  /*92170*/  LDL R30, [R1+0xd0] ;  /* 0x0000d000011e7983 */ /* 0x001ee80000100800 */
[----:B------:R-:W3:Y:S04]  /*92180*/  LDL R31, [R1+0xd4] ;  /* 0x0000d400011f7983 */ /* 0x000ee80000100800 */
[----:B------:R-:W-:Y:S04]  /*92190*/  STL.64 [R1+0x5f28], R44 ;  /* 0x005f282c01007387 */ /* 0x000fe80000100a00 */
[----:B------:R-:W-:Y:S04]  /*921a0*/  STL.64 [R1+0x1b60], R36 ;  /* 0x001b602401007387 */ /* 0x000fe80000100a00 */
[----:B------:R0:W-:Y:S01]  /*921b0*/  STL.64 [R1+0x1b68], R38 ;  /* 0x001b682601007387 */ /* 0x0001e20000100a00 */
[C---:B-----5:R-:W-:Y:S03]  /*921c0*/  HMMA.16816.F32 R56, R4.reuse, R58, R8 ;  /* 0x0000003a0438723c */ /* 0x060fe60000001808 */
[----:B0-----:R-:W5:Y:S04]  /*921d0*/  LDL.LU.64 R38, [R1+0x6188] ;  /* 0x0061880001267983 */ /* 0x001f680000300a00 */
[----:B------:R-:W5:Y:S04]  /*921e0*/  LDL.LU.64 R36, [R1+0x6180] ;  /* 0x0061800001247983 */ /* 0x000f680000300a00 */
[----:B------:R-:W3:Y:S04]  /*921f0*/  LDL.LU.64 R22, [R1+0x6178] ;  /* 0x0061780001167983 */ /* 0x000ee80000300a00 */
[----:B------:R-:W5:Y:S04]  /*92200*/  LDL.LU.64 R20, [R1+0x6170] ;  /* 0x0061700001147983 */ /* 0x000f680000300a00 */
[----:B------:R-:W-:Y:S04]  /*92210*/  STL.64 [R1+0x1b50], R16 ;  /* 0x001b501001007387 */ /* 0x000fe80000100a00 */
[----:B------:R0:W-:Y:S04]  /*92220*/  STL.64 [R1+0x1b58], R18 ;  /* 0x001b581201007387 */ /* 0x0001e80000100a00 */
[----:B0-----:R-:W3:Y:S04]  /*92230*/  LDL.LU.64 R18, [R1+0x6168] ;  /* 0x0061680001127983 */ /* 0x001ee80000300a00 */
[----:B------:R-:W3:Y:S04]  /*92240*/  LDL.LU.64 R16, [R1+0x6160] ;  /* 0x0061600001107983 */ /* 0x000ee80000300a00 */
[----:B------:R-:W-:Y:S04]  /*92250*/  STL.64 [R1+0x1b40], R12 ;  /* 0x001b400c01007387 */ /* 0x000fe80000100a00 */
[----:B------:R0:W-:Y:S04]  /*92260*/  STL.64 [R1+0x1b48], R14 ;  /* 0x001b480e01007387 */ /* 0x0001e80000100a00 */
[----:B0-----:R-:W3:Y:S04]  /*92270*/  LDL.LU.64 R14, [R1+0x6158] ;  /* 0x00615800010e7983 */ /* 0x001ee80000300a00 */
[----:B------:R-:W3:Y:S04]  /*92280*/  LDL.LU.64 R12, [R1+0x6150] ;  /* 0x00615000010c7983 */ /* 0x000ee80000300a00 */
[----:B------:R-:W3:Y:S04]  /*92290*/  LDL.LU.64 R10, [R1+0x6148] ;  /* 0x00614800010a7983 */ /* 0x000ee80000300a00 */
[----:B------:R-:W3:Y:S04]  /*922a0*/  LDL.LU.64 R8, [R1+0x6140] ;  /* 0x0061400001087983 */ /* 0x000ee80000300a00 */
[----:B------:R-:W-:Y:S04]  /*922b0*/  STL.64 [R1+0x1b30], R56 ;  /* 0x001b303801007387 */ /* 0x000fe80000100a00 */
[----:B------:R0:W-:Y:S04]  /*922c0*/  STL.64 [R1+0x1b38], R58 ;  /* 0x001b383a01007387 */ /* 0x0001e80000100a00 */
[----:B0-----:R-:W3:Y:S04]  /*922d0*/  LDL.LU.64 R58, [R1+0x6138] ;  /* 0x00613800013a7983 */ /* 0x001ee80000300a00 */
[----:B------:R-:W3:Y:S01]  /*922e0*/  LDL.LU.64 R56, [R1+0x6130] ;  /* 0x0061300001387983 */ /* 0x000ee20000300a00 */
[C---:B--2---:R-:W-:Y:S06]  /*922f0*/  HMMA.16816.F32 R24, R4.reuse, R32, R24 ;  /* 0x000000200418723c */ /* 0x044fec0000001818 */
[----:B----4-:R-:W-:-:S15]  /*92300*/  HMMA.16816.F32 R32, R4, R34, R40 ;  /* 0x000000220420723c */ /* 0x010fde0000001828 */
[----:B------:R-:W-:-:S02]  /*92310*/  NOP ;  /* 0x0000000000007918 */ /* 0x000fc40000000000 */
[----:B------:R-:W-:Y:S04]  /*92320*/  STL.64 [R1+0x1b20], R24 ;  /* 0x001b201801007387 */ /* 0x000fe80000100a00 */
[----:B------:R0:W-:Y:S04]  /*92330*/  STL.64 [R1+0x1b28], R26 ;  /* 0x001b281a01007387 */ /* 0x0001e80000100a00 */
[----:B0-----:R-:W2:Y:S04]  /*92340*/  LDL.LU.64 R26, [R1+0x6128] ;  /* 0x00612800011a7983 */ /* 0x001ea80000300a00 */
[----:B------:R-:W2:Y:S04]  /*92350*/  LDL.LU.64 R24, [R1+0x6120] ;  /* 0x0061200001187983 */ /* 0x000ea80000300a00 */
[----:B------:R-:W4:Y:S04]  /*92360*/  LDL.LU.64 R42, [R1+0x6118] ;  /* 0x00611800012a7983 */ /* 0x000f280000300a00 */
[----:B------:R-:W4:Y:S01]  /*92370*/  LDL.LU.64 R40, [R1+0x6110] ;  /* 0x0061100001287983 */ /* 0x000f220000300a00 */
[C---:B-----5:R-:W-:Y:S03]  /*92380*/  HMMA.16816.F32 R36, R4.reuse, R20, R36 ;  /* 0x000000140424723c */ /* 0x060fe60000001824 */
[----:B------:R-:W-:Y:S04]  /*92390*/  STL.64 [R1+0x1b10], R32 ;  /* 0x001b102001007387 */ /* 0x000fe80000100a00 */
[----:B------:R0:W-:Y:S04]  /*923a0*/  STL.64 [R1+0x1b18], R34 ;  /* 0x001b182201007387 */ /* 0x0001e80000100a00 */
[----:B0-----:R-:W5:Y:S04]  /*923b0*/  LDL.LU.64 R34, [R1+0x6108] ;  /* 0x0061080001227983 */ /* 0x001f680000300a00 */
[----:B------:R-:W4:Y:S01]  /*923c0*/  LDL.LU.64 R32, [R1+0x6100] ;  /* 0x0061000001207983 */ /* 0x000f220000300a00 */
[C---:B---3--:R-:W-:Y:S07]  /*923d0*/  HMMA.16816.F32 R20, R4.reuse, R22, R16 ;  /* 0x000000160414723c */ /* 0x048fee0000001810 */
[----:B------:R-:W-:Y:S04]  /*923e0*/  STL.64 [R1+0x1b00], R36 ;  /* 0x001b002401007387 */ /* 0x000fe80000100a00 */
[----:B------:R0:W-:Y:S04]  /*923f0*/  STL.64 [R1+0x1b08], R38 ;  /* 0x001b082601007387 */ /* 0x0001e80000100a00 */
[----:B0-----:R-:W5:Y:S04]  /*92400*/  LDL.LU.64 R38, [R1+0x60f8] ;  /* 0x0060f80001267983 */ /* 0x001f680000300a00 */
[----:B------:R-:W5:Y:S04]  /*92410*/  LDL.LU.64 R36, [R1+0x60f0] ;  /* 0x0060f00001247983 */ /* 0x000f680000300a00 */
[----:B------:R-:W3:Y:S04]  /*92420*/  LDL.LU.64 R18, [R1+0x60e8] ;  /* 0x0060e80001127983 */ /* 0x000ee80000300a00 */
[----:B------:R-:W2:Y:S01]  /*92430*/  LDL.LU.64 R16, [R1+0x60e0] ;  /* 0x0060e00001107983 */ /* 0x000ea20000300a00 */
[C---:B------:R-:W-:Y:S06]  /*92440*/  HMMA.16816.F32 R12, R4.reuse, R8, R12 ;  /* 0x00000008040c723c */ /* 0x040fec000000180c */
[C---:B------:R-:W-:Y:S01]  /*92450*/  HMMA.16816.F32 R8, R4.reuse, R10, R52 ;  /* 0x0000000a0408723c */ /* 0x040fe20000001834 */
[----:B------:R-:W-:Y:S04]  /*92460*/  STL.64 [R1+0x1af0], R20 ;  /* 0x001af01401007387 */ /* 0x000fe80000100a00 */
[----:B------:R0:W-:Y:S04]  /*92470*/  STL.64 [R1+0x1af8], R22 ;  /* 0x001af81601007387 */ /* 0x0001e80000100a00 */
[----:B0-----:R-:W3:Y:S04]  /*92480*/  LDL.LU.64 R22, [R1+0x60d8] ;  /* 0x0060d80001167983 */ /* 0x001ee80000300a00 */
[----:B------:R-:W3:Y:S04]  /*92490*/  LDL.LU.64 R20, [R1+0x60d0] ;  /* 0x0060d00001147983 */ /* 0x000ee80000300a00 */
[----:B------:R-:W-:Y:S04]  /*924a0*/  STL.64 [R1+0x1ae0], R12 ;  /* 0x001ae00c01007387 */ /* 0x000fe80000100a00 */
[----:B------:R0:W-:Y:S01]  /*924b0*/  STL.64 [R1+0x1ae8], R14 ;  /* 0x001ae80e01007387 */ /* 0x0001e20000100a00 */
[C---:B------:R-:W-:Y:S03]  /*924c0*/  HMMA.16816.F32 R28, R4.reuse, R30, R56 ;  /* 0x0000001e041c723c */ /* 0x040fe60000001838 */
[----:B0-----:R-:W3:Y:S04]  /*924d0*/  LDL.LU.64 R14, [R1+0x60c8] ;  /* 0x0060c800010e7983 */ /* 0x001ee80000300a00 */
[----:B------:R-:W3:Y:S04]  /*924e0*/  LDL.LU.64 R12, [R1+0x60c0] ;  /* 0x0060c000010c7983 */ /* 0x000ee80000300a00 */
[----:B------:R-:W3:Y:S04]  /*924f0*/  LDL.LU.64 R54, [R1+0x60b8] ;  /* 0x0060b80001367983 */ /* 0x000ee80000300a00 */
[----:B------:R-:W3:Y:S04]  /*92500*/  LDL.LU.64 R52, [R1+0x60b0] ;  /* 0x0060b00001347983 */ /* 0x000ee80000300a00 */
[----:B------:R-:W-:Y:S04]  /*92510*/  STL.64 [R1+0x1ad0], R8 ;  /* 0x001ad00801007387 */ /* 0x000fe80000100a00 */
[----:B------:R0:W-:Y:S04]  /*92520*/  STL.64 [R1+0x1ad8], R10 ;  /* 0x001ad80a01007387 */ /* 0x0001e80000100a00 */
[----:B0-----:R-:W3:Y:S04]  /*92530*/  LDL.LU.64 R10, [R1+0x60a8] ;  /* 0x0060a800010a7983 */ /* 0x001ee80000300a00 */
[----:B------:R-:W3:Y:S04]  /*92540*/  LDL.LU.64 R8, [R1+0x60a0] ;  /* 0x0060a00001087983 */ /* 0x000ee80000300a00 */
[----:B------:R-:W3:Y:S04]  /*92550*/  LDL.LU.64 R58, [R1+0x6098] ;  /* 0x00609800013a7983 */ /* 0x000ee80000300a00 */
[----:B------:R-:W3:Y:S01]  /*92560*/  LDL.LU.64 R56, [R1+0x6090] ;  /* 0x0060900001387983 */ /* 0x000ee20000300a00 */
[----:B------:R-:W-:Y:S03]  /*92570*/  HMMA.16816.F32 R44, R4, R46, R48 ;  /* 0x0000002e042c723c */ /* 0x000fe60000001830 */
[----:B------:R-:W-:Y:S04]  /*92580*/  STL.64 [R1+0x1ac0], R28 ;  /* 0x001ac01c01007387 */ /* 0x000fe80000100a00 */
[----:B------:R5:W-:-:S15]  /*92590*/  STL.64 [R1+0x1ac8], R30 ;  /* 0x001ac81e01007387 */ /* 0x000bde0000100a00 */
[----:B------:R-:W-:-:S01]  /*925a0*/  NOP ;  /* 0x0000000000007918 */ /* 0x000fc20000000000 */
[----:B------:R-:W-:Y:S04]  /*925b0*/  STL.64 [R1+0x1ab0], R44 ;  /* 0x001ab02c01007387 */ /* 0x000fe80000100a00 */
[----:B------:R-:W-:Y:S01]  /*925c0*/  STL.64 [R1+0x1ab8], R46 ;  /* 0x001ab82e01007387 */ /* 0x000fe20000100a00 */
[C---:B----4-:R-:W-:Y:S06]  /*925d0*/  HMMA.16816.F32 R40, R4.reuse, R32, R40 ;  /* 0x000000200428723c */ /* 0x050fec0000001828 */
[C---:B-----5:R-:W-:Y:S06]  /*925e0*/  HMMA.16816.F32 R28, R4.reuse, R34, R36 ;  /* 0x00000022041c723c */ /* 0x060fec0000001824 */
[C---:B--2---:R-:W-:Y:S11]  /*925f0*/  HMMA.16816.F32 R24, R4.reuse, R16, R24 ;  /* 0x000000100418723c */ /* 0x044ff60000001818 */
[----:B------:R-:W-:Y:S04]  /*92600*/  STL.64 [R1+0x1aa0], R40 ;  /* 0x001aa02801007387 */ /* 0x000fe80000100a00 */
[----:B------:R-:W-:Y:S01]  /*92610*/  STL.64 [R1+0x1aa8], R42 ;  /* 0x001aa82a01007387 */ /* 0x000fe20000100a00 */
[C---:B---3--:R-:W-:Y:S03]  /*92620*/  HMMA.16816.F32 R20, R4.reuse, R18, R20 ;  /* 0x000000120414723c */ /* 0x048fe60000001814 */
[----:B------:R-:W-:Y:S04]  /*92630*/  STL.64 [R1+0x1a90], R28 ;  /* 0x001a901c01007387 */ /* 0x000fe80000100a00 */
[----:B------:R-:W-:Y:S04]  /*92640*/  STL.64 [R1+0x1a98], R30 ;  /* 0x001a981e01007387 */ /* 0x000fe80000100a00 */
[----:B------:R-:W-:Y:S01]  /*92650*/  STL.64 [R1+0x1a80], R24 ;  /* 0x001a801801007387 */ /* 0x000fe20000100a00 */
[C---:B------:R-:W-:Y:S03]  /*92660*/  HMMA.16816.F32 R12, R4.reuse, R52, R12 ;  /* 0x00000034040c723c */ /* 0x040fe6000000180c */
[----:B------:R-:W-:Y:S08]  /*92670*/  STL.64 [R1+0x1a88], R26 ;  /* 0x001a881a01007387 */ /* 0x000ff00000100a00 */
[----:B------:R-:W-:Y:S01]  /*92680*/  STL.64 [R1+0x1a70], R20 ;  /* 0x001a701401007387 */ /* 0x000fe20000100a00 */
[C---:B------:R-:W-:Y:S06]  /*92690*/  HMMA.16816.F32 R16, R4.reuse, R54, R8 ;  /* 0x000000360410723c */ /* 0x040fec0000001808 */
[----:B------:R-:W-:Y:S01]  /*926a0*/  HMMA.16816.F32 R8, R4, R60, R56 ;  /* 0x0000003c0408723c */ /* 0x000fe20000001838 */
[----:B------:R-:W-:Y:S04]  /*926b0*/  STL.64 [R1+0x1a78], R22 ;  /* 0x001a781601007387 */ /* 0x000fe80000100a00 */
[----:B------:R0:W-:Y:S04]  /*926c0*/  STL.64 [R1+0x1a60], R12 ;  /* 0x001a600c01007387 */ /* 0x0001e80000100a00 */
[----:B------:R1:W-:Y:S04]  /*926d0*/  STL.64 [R1+0x1a68], R14 ;  /* 0x001a680e01007387 */ /* 0x0003e80000100a00 */
[----:B0-----:R-:W2:Y:S04]  /*926e0*/  LDL.LU R12, [R1+0xf50] ;  /* 0x000f5000010c7983 */ /* 0x001ea80000300800 */
[----:B------:R0:W-:Y:S04]  /*926f0*/  STL.64 [R1+0x1a50], R16 ;  /* 0x001a501001007387 */ /* 0x0001e80000100a00 */
[----:B------:R3:W-:Y:S04]  /*92700*/  STL.64 [R1+0x1a58], R18 ;  /* 0x001a581201007387 */ /* 0x0007e80000100a00 */
[----:B------:R-:W-:Y:S04]  /*92710*/  STL.64 [R1+0x1a40], R8 ;  /* 0x001a400801007387 */ /* 0x000fe80000100a00 */
[----:B------:R-:W-:Y:S04]  /*92720*/  STL.64 [R1+0x1a48], R10 ;  /* 0x001a480a01007387 */ /* 0x000fe80000100a00 */
[----:B------:R-:W2:Y:S04]  /*92730*/  LDL.LU R13, [R1+0xf54] ;  /* 0x000f5400010d7983 */ /* 0x000ea80000300800 */
[----:B-1----:R-:W4:Y:S04]  /*92740*/  LDL.LU R14, [R1+0xf58] ;  /* 0x000f5800010e7983 */ /* 0x002f280000300800 */
[----:B------:R-:W4:Y:S04]  /*92750*/  LDL.LU R15, [R1+0xf5c] ;  /* 0x000f5c00010f7983 */ /* 0x000f280000300800 */
[----:B----4-:R-:W-:Y:S04]  /*92760*/  STL.64 [R1+0x5f58], R14 ;  /* 0x005f580e01007387 */ /* 0x010fe80000100a00 */
[----:B--2---:R1:W-:Y:S04]  /*92770*/  STL.64 [R1+0x5f50], R12 ;  /* 0x005f500c01007387 */ /* 0x0043e80000100a00 */
[----:B0-----:R-:W2:Y:S04]  /*92780*/  LDL.LU R16, [R1+0xf60] ;  /* 0x000f600001107983 */ /* 0x001ea80000300800 */
[----:B------:R-:W2:Y:S04]  /*92790*/  LDL.LU R17, [R1+0xf64] ;  /* 0x000f640001117983 */ /* 0x000ea80000300800 */
[----:B---3--:R-:W3:Y:S04]  /*927a0*/  LDL.LU R18, [R1+0xf68] ;  /* 0x000f680001127983 */ /* 0x008ee80000300800 */
[----:B------:R-:W3:Y:S01]  /*927b0*/  LDL.LU R19, [R1+0xf6c] ;  /* 0x000f6c0001137983 */ /* 0x000ee20000300800 */
[----:B------:R-:W-:-:S03]  /*927c0*/  IMAD.MOV.U32 R23, RZ, RZ, R0 ;  /* 0x000000ffff177224 */ /* 0x000fc600078e0000 */
[----:B---3--:R-:W-:Y:S04]  /*927d0*/  STL.64 [R1+0x5f68], R18 ;  /* 0x005f681201007387 */ /* 0x008fe80000100a00 */
[----:B--2---:R0:W-:Y:S04]  /*927e0*/  STL.64 [R1+0x5f60], R16 ;  /* 0x005f601001007387 */ /* 0x0041e80000100a00 */
[----:B------:R-:W2:Y:S04]  /*927f0*/  LDL R22, [R1] ;  /* 0x0000000001167983 */ /* 0x000ea80000100800 */
[----:B------:R-:W3:Y:S04]  /*92800*/  LDL.LU R0, [R1+0x608c] ;  /* 0x00608c0001007983 */ /* 0x000ee80000300800 */
[----:B------:R-:W4:Y:S04]  /*92810*/  LDL.LU R32, [R1+0xf80] ;  /* 0x000f800001207983 */ /* 0x000f280000300800 */
[----:B------:R-:W4:Y:S04]  /*92820*/  LDL.LU R33, [R1+0xf84] ;  /* 0x000f840001217983 */ /* 0x000f280000300800 */
[----:B------:R-:W5:Y:S04]  /*92830*/  LDL.LU R34, [R1+0xf88] ;  /* 0x000f880001227983 */ /* 0x000f680000300800 */
[----:B------:R-:W5:Y:S01]  /*92840*/  LDL.LU R35, [R1+0xf8c] ;  /* 0x000f8c0001237983 */ /* 0x000f620000300800 */
[----:B---3--:R-:W-:-:S03]  /*92850*/  IMAD.MOV.U32 R39, RZ, RZ, R0 ;  /* 0x000000ffff277224 */ /* 0x008fc600078e0000 */
[----:B-----5:R-:W-:Y:S04]  /*92860*/  STL.64 [R1+0x5f80], R34 ;  /* 0x005f802201007387 */ /* 0x020fe80000100a00 */
[----:B----4-:R3:W-:Y:S04]  /*92870*/  STL.64 [R1+0x5f78], R32 ;  /* 0x005f782001007387 */ /* 0x0107e80000100a00 */
[----:B------:R-:W4:Y:S04]  /*92880*/  LDL R38, [R1+0x10] ;  /* 0x0000100001267983 */ /* 0x000f280000100800 */
[----:B------:R-:W5:Y:S04]  /*92890*/  LDL.LU R0, [R1+0x6088] ;  /* 0x0060880001007983 */ /* 0x000f680000300800 */
[----:B------:R-:W2:Y:S04]  /*928a0*/  LDL.LU R40, [R1+0xf90] ;  /* 0x000f900001287983 */ /* 0x000ea80000300800 */
[----:B------:R-:W2:Y:S04]  /*928b0*/  LDL.LU R41, [R1+0xf94] ;  /* 0x000f940001297983 */ /* 0x000ea80000300800 */
[----:B------:R-:W3:Y:S04]  /*928c0*/  LDL.LU R42, [R1+0xf98] ;  /* 0x000f9800012a7983 */ /* 0x000ee80000300800 */
[----:B------:R-:W3:Y:S04]  /*928d0*/  LDL.LU R43, [R1+0xf9c] ;  /* 0x000f9c00012b7983 */ /* 0x000ee80000300800 */
[----:B---3--:R3:W-:Y:S04]  /*928e0*/  STL.64 [R1+0x5f90], R42 ;  /* 0x005f902a01007387 */ /* 0x0087e80000100a00 */
[----:B--2---:R-:W-:Y:S04]  /*928f0*/  STL.64 [R1+0x5f88], R40 ;  /* 0x005f882801007387 */ /* 0x004fe80000100a00 */
[----:B------:R-:W2:Y:S01]  /*92900*/  LDL R36, [R1+0x18] ;  /* 0x0000180001247983 */ /* 0x000ea20000100800 */
[----:B-----5:R-:W-:-:S03]  /*92910*/  IMAD.MOV.U32 R37, RZ, RZ, R0 ;  /* 0x000000ffff257224 */ /* 0x020fc600078e0000 */
[----:B------:R-:W5:Y:S04]  /*92920*/  LDL.LU R0, [R1+0x6084] ;  /* 0x0060840001007983 */ /* 0x000f680000300800 */
[----:B----4-:R-:W-:Y:S04]  /*92930*/  STL.64 [R1+0x5fa0], R38 ;  /* 0x005fa02601007387 */ /* 0x010fe80000100a00 */
[----:B--2---:R-:W-:Y:S04]  /*92940*/  STL.64 [R1+0x5f98], R36 ;  /* 0x005f982401007387 */ /* 0x004fe80000100a00 */
[----:B------:R-:W2:Y:S04]  /*92950*/  LDL.LU R28, [R1+0xfb0] ;  /* 0x000fb000011c7983 */ /* 0x000ea80000300800 */
[----:B------:R-:W2:Y:S04]  /*92960*/  LDL.LU R29, [R1+0xfb4] ;  /* 0x000fb400011d7983 */ /* 0x000ea80000300800 */
[----:B------:R-:W4:Y:S04]  /*92970*/  LDL.LU R30, [R1+0xfb8] ;  /* 0x000fb800011e7983 */ /* 0x000f280000300800 */
[----:B------:R-:W4:Y:S01]  /*92980*/  LDL.LU R31, [R1+0xfbc] ;  /* 0x000fbc00011f7983 */ /* 0x000f220000300800 */
[----:B-----5:R-:W-:-:S03]  /*92990*/  IMAD.MOV.U32 R59, RZ, RZ, R0 ;  /* 0x000000ffff3b7224 */ /* 0x020fc600078e0000 */
[----:B----4-:R-:W-:Y:S04]  /*929a0*/  STL.64 [R1+0x5fb0], R30 ;  /* 0x005fb01e01007387 */ /* 0x010fe80000100a00 */
[----:B--2---:R2:W-:Y:S04]  /*929b0*/  STL.64 [R1+0x5fa8], R28 ;  /* 0x005fa81c01007387 */ /* 0x0045e80000100a00 */
[----:B------:R-:W4:Y:S04]  /*929c0*/  LDL R58, [R1+0x28] ;  /* 0x00002800013a7983 */ /* 0x000f280000100800 */
[----:B------:R-:W5:Y:S04]  /*929d0*/  LDL.LU R0, [R1+0x6080] ;  /* 0x0060800001007983 */ /* 0x000f680000300800 */
[----:B-1----:R-:W3:Y:S04]  /*929e0*/  LDL.LU R12, [R1+0xfd0] ;  /* 0x000fd000010c7983 */ /* 0x002ee80000300800 */
[----:B------:R-:W3:Y:S04]  /*929f0*/  LDL.LU R13, [R1+0xfd4] ;  /* 0x000fd400010d7983 */ /* 0x000ee80000300800 */
[----:B------:R-:W2:Y:S04]  /*92a00*/  LDL.LU R14, [R1+0xfd8] ;  /* 0x000fd800010e7983 */ /* 0x000ea80000300800 */
[----:B------:R-:W2:Y:S01]  /*92a10*/  LDL.LU R15, [R1+0xfdc] ;  /* 0x000fdc00010f7983 */ /* 0x000ea20000300800 */
[----:B-----5:R-:W-:-:S03]  /*92a20*/  IMAD.MOV.U32 R45, RZ, RZ, R0 ;  /* 0x000000ffff2d7224 */ /* 0x020fc600078e0000 */
[----:B--2---:R1:W-:Y:S04]  /*92a30*/  STL.64 [R1+0x5fc0], R14 ;  /* 0x005fc00e01007387 */ /* 0x0043e80000100a00 */
[----:B---3--:R-:W-:Y:S04]  /*92a40*/  STL.64 [R1+0x5fb8], R12 ;  /* 0x005fb80c01007387 */ /* 0x008fe80000100a00 */
[----:B------:R-:W2:Y:S04]  /*92a50*/  LDL R44, [R1+0x38] ;  /* 0x00003800012c7983 */ /* 0x000ea80000100800 */
[----:B------:R-:W3:Y:S04]  /*92a60*/  LDL.LU R0, [R1+0x607c] ;  /* 0x00607c0001007983 */ /* 0x000ee80000300800 */
[----:B0-----:R-:W5:Y:S04]  /*92a70*/  LDL.LU R16, [R1+0xfe0] ;  /* 0x000fe00001107983 */ /* 0x001f680000300800 */
[----:B------:R-:W5:Y:S04]  /*92a80*/  LDL.LU R17, [R1+0xfe4] ;  /* 0x000fe40001117983 */ /* 0x000f680000300800 */
[----:B------:R-:W4:Y:S04]  /*92a90*/  LDL.LU R18, [R1+0xfe8] ;  /* 0x000fe80001127983 */ /* 0x000f280000300800 */
[----:B------:R-:W4:Y:S04]  /*92aa0*/  LDL.LU R19, [R1+0xfec] ;  /* 0x000fec0001137983 */ /* 0x000f280000300800 */
[----:B----4-:R-:W-:Y:S04]  /*92ab0*/  STL.64 [R1+0x5fd0], R18 ;  /* 0x005fd01201007387 */ /* 0x010fe80000100a00 */
[----:B-----5:R0:W-:Y:S04]  /*92ac0*/  STL.64 [R1+0x5fc8], R16 ;  /* 0x005fc81001007387 */ /* 0x0201e80000100a00 */
[----:B------:R-:W4:Y:S04]  /*92ad0*/  LDL.LU R32, [R1+0xff0] ;  /* 0x000ff00001207983 */ /* 0x000f280000300800 */
[----:B------:R-:W4:Y:S04]  /*92ae0*/  LDL.LU R33, [R1+0xff4] ;  /* 0x000ff40001217983 */ /* 0x000f280000300800 */
[----:B------:R-:W5:Y:S04]  /*92af0*/  LDL.LU R34, [R1+0xff8] ;  /* 0x000ff80001227983 */ /* 0x000f680000300800 */
[----:B------:R-:W5:Y:S01]  /*92b00*/  LDL.LU R35, [R1+0xffc] ;  /* 0x000ffc0001237983 */ /* 0x000f620000300800 */
[----:B---3--:R-:W-:-:S03]  /*92b10*/  IMAD.MOV.U32 R43, RZ, RZ, R0 ;  /* 0x000000ffff2b7224 */ /* 0x008fc600078e0000 */
[----:B-----5:R-:W-:Y:S04]  /*92b20*/  STL.64 [R1+0x5fe0], R34 ;  /* 0x005fe02201007387 */ /* 0x020fe80000100a00 */
[----:B----4-:R-:W-:Y:S04]  /*92b30*/  STL.64 [R1+0x5fd8], R32 ;  /* 0x005fd82001007387 */ /* 0x010fe80000100a00 */
[----:B------:R-:W3:Y:S04]  /*92b40*/  LDL R42, [R1+0x48] ;  /* 0x00004800012a7983 */ /* 0x000ee80000100800 */
[----:B------:R-:W1:Y:S04]  /*92b50*/  LDL.LU R0, [R1+0x6078] ;  /* 0x0060780001007983 */ /* 0x000e680000300800 */
[----:B------:R-:W4:Y:S04]  /*92b60*/  LDL.LU R28, [R1+0x1010] ;  /* 0x00101000011c7983 */ /* 0x000f280000300800 */
[----:B------:R-:W4:Y:S04]  /*92b70*/  LDL.LU R29, [R1+0x1014] ;  /* 0x00101400011d7983 */ /* 0x000f280000300800 */
[----:B------:R-:W5:Y:S04]  /*92b80*/  LDL.LU R30, [R1+0x1018] ;  /* 0x00101800011e7983 */ /* 0x000f680000300800 */
[----:B------:R-:W5:Y:S01]  /*92b90*/  LDL.LU R31, [R1+0x101c] ;  /* 0x00101c00011f7983 */ /* 0x000f620000300800 */
[----:B-1----:R-:W-:-:S03]  /*92ba0*/  IMAD.MOV.U32 R15, RZ, RZ, R0 ;  /* 0x000000ffff0f7224 */ /* 0x002fc600078e0000 */
[----:B-----5:R1:W-:Y:S04]  /*92bb0*/  STL.64 [R1+0x5ff0], R30 ;  /* 0x005ff01e01007387 */ /* 0x0203e80000100a00 */
[----:B----4-:R-:W-:Y:S04]  /*92bc0*/  STL.64 [R1+0x5fe8], R28 ;  /* 0x005fe81c01007387 */ /* 0x010fe80000100a00 */
[----:B------:R-:W4:Y:S04]  /*92bd0*/  LDL R14, [R1+0x58] ;  /* 0x00005800010e7983 */ /* 0x000f280000100800 */
[----:B------:R-:W1:Y:S04]  /*92be0*/  LDL.LU R0, [R1+0x6074] ;  /* 0x0060740001007983 */ /* 0x000e680000300800 */
[----:B0-----:R-:W5:Y:S04]  /*92bf0*/  LDL.LU R16, [R1+0x1020] ;  /* 0x0010200001107983 */ /* 0x001f680000300800 */
[----:B------:R-:W5:Y:S04]  /*92c00*/  LDL.LU R17, [R1+0x1024] ;  /* 0x0010240001117983 */ /* 0x000f680000300800 */
[----:B------:R-:W2:Y:S04]  /*92c10*/  LDL.LU R18, [R1+0x1028] ;  /* 0x0010280001127983 */ /* 0x000ea80000300800 */
[----:B------:R-:W2:Y:S04]  /*92c20*/  LDL.LU R19, [R1+0x102c] ;  /* 0x00102c0001137983 */ /* 0x000ea80000300800 */
[----:B--2---:R-:W-:Y:S04]  /*92c30*/  STL.64 [R1+0x6000], R18 ;  /* 0x0060001201007387 */ /* 0x004fe80000100a00 */
[----:B-----5:R0:W-:Y:S04]  /*92c40*/  STL.64 [R1+0x5ff8], R16 ;  /* 0x005ff81001007387 */ /* 0x0201e80000100a00 */
[----:B------:R-:W2:Y:S04]  /*92c50*/  LDL R12, [R1+0x60] ;  /* 0x00006000010c7983 */ /* 0x000ea80000100800 */
[----:B------:R-:W2:Y:S01]  /*92c60*/  LDL R13, [R1+0x64] ;  /* 0x00006400010d7983 */ /* 0x000ea20000100800 */
[----:B-1----:R-:W-:-:S03]  /*92c70*/  IMAD.MOV.U32 R31, RZ, RZ, R0 ;  /* 0x000000ffff1f7224 */ /* 0x002fc600078e0000 */
[----:B----4-:R-:W-:Y:S04]  /*92c80*/  STL.64 [R1+0x6010], R14 ;  /* 0x0060100e01007387 */ /* 0x010fe80000100a00 */
[----:B--2---:R1:W-:Y:S04]  /*92c90*/  STL.64 [R1+0x6008], R12 ;  /* 0x0060080c01007387 */ /* 0x0043e80000100a00 */
[----:B------:R-:W2:Y:S04]  /*92ca0*/  LDL R30, [R1+0x68] ;  /* 0x00006800011e7983 */ /* 0x000ea80000100800 */
[----:B------:R-:W4:Y:S04]  /*92cb0*/  LDL.LU R0, [R1+0x6070] ;  /* 0x0060700001007983 */ /* 0x000f280000300800 */
[----:B0-----:R-:W5:Y:S04]  /*92cc0*/  LDL.LU R16, [R1+0x1040] ;  /* 0x0010400001107983 */ /* 0x001f680000300800 */
[----:B------:R-:W5:Y:S04]  /*92cd0*/  LDL.LU R17, [R1+0x1044] ;  /* 0x0010440001117983 */ /* 0x000f680000300800 */
[----:B------:R-:W3:Y:S04]  /*92ce0*/  LDL.LU R18, [R1+0x1048] ;  /* 0x0010480001127983 */ /* 0x000ee80000300800 */
[----:B------:R-:W3:Y:S04]  /*92cf0*/  LDL.LU R19, [R1+0x104c] ;  /* 0x00104c0001137983 */ /* 0x000ee80000300800 */
[----:B---3--:R0:W-:Y:S04]  /*92d00*/  STL.64 [R1+0x6020], R18 ;  /* 0x0060201201007387 */ /* 0x0081e80000100a00 */
[----:B-----5:R-:W-:Y:S04]  /*92d10*/  STL.64 [R1+0x6018], R16 ;  /* 0x0060181001007387 */ /* 0x020fe80000100a00 */
[----:B------:R-:W3:Y:S01]  /*92d20*/  LDL R28, [R1+0x70] ;  /* 0x00007000011c7983 */ /* 0x000ee20000100800 */
[----:B----4-:R-:W-:-:S03]  /*92d30*/  IMAD.MOV.U32 R29, RZ, RZ, R0 ;  /* 0x000000ffff1d7224 */ /* 0x010fc600078e0000 */
[----:B------:R-:W0:Y:S04]  /*92d40*/  LDL.LU R0, [R1+0x606c] ;  /* 0x00606c0001007983 */ /* 0x000e280000300800 */
[----:B--2---:R-:W-:Y:S04]  /*92d50*/  STL.64 [R1+0x6030], R30 ;  /* 0x0060301e01007387 */ /* 0x004fe80000100a00 */
[----:B---3--:R2:W-:Y:S04]  /*92d60*/  STL.64 [R1+0x6028], R28 ;  /* 0x0060281c01007387 */ /* 0x0085e80000100a00 */
[----:B-1----:R-:W3:Y:S04]  /*92d70*/  LDL.LU R12, [R1+0x1050] ;  /* 0x00105000010c7983 */ /* 0x002ee80000300800 */
[----:B------:R-:W3:Y:S04]  /*92d80*/  LDL.LU R13, [R1+0x1054] ;  /* 0x00105400010d7983 */ /* 0x000ee80000300800 */
[----:B------:R-:W4:Y:S04]  /*92d90*/  LDL.LU R14, [R1+0x1058] ;  /* 0x00105800010e7983 */ /* 0x000f280000300800 */
[----:B------:R-:W4:Y:S01]  /*92da0*/  LDL.LU R15, [R1+0x105c] ;  /* 0x00105c00010f7983 */ /* 0x000f220000300800 */
[----:B0-----:R-:W-:-:S03]  /*92db0*/  IMAD.MOV.U32 R19, RZ, RZ, R0 ;  /* 0x000000ffff137224 */ /* 0x001fc600078e0000 */
[----:B----4-:R-:W-:Y:S04]  /*92dc0*/  STL.64 [R1+0x6040], R14 ;  /* 0x0060400e01007387 */ /* 0x010fe80000100a00 */
[----:B---3--:R-:W-:Y:S04]  /*92dd0*/  STL.64 [R1+0x6038], R12 ;  /* 0x0060380c01007387 */ /* 0x008fe80000100a00 */
[----:B------:R-:W3:Y:S04]  /*92de0*/  LDL R18, [R1+0x78] ;  /* 0x0000780001127983 */ /* 0x000ee80000100800 */
[----:B------:R-:W4:Y:S04]  /*92df0*/  LDL.LU R0, [R1+0x6068] ;  /* 0x0060680001007983 */ /* 0x000f280000300800 */
[----:B--2---:R-:W2:Y:S04]  /*92e00*/  LDL.LU R28, [R1+0x1060] ;  /* 0x00106000011c7983 */ /* 0x004ea80000300800 */
[----:B------:R-:W2:Y:S04]  /*92e10*/  LDL.LU R29, [R1+0x1064] ;  /* 0x00106400011d7983 */ /* 0x000ea80000300800 */
[----:B------:R-:W5:Y:S04]  /*92e20*/  LDL.LU R30, [R1+0x1068] ;  /* 0x00106800011e7983 */ /* 0x000f680000300800 */
[----:B------:R-:W5:Y:S04]  /*92e30*/  LDL.LU R31, [R1+0x106c] ;  /* 0x00106c00011f7983 */ /* 0x000f680000300800 */
[----:B-----5:R0:W-:Y:S04]  /*92e40*/  STL.64 [R1+0x6050], R30 ;  /* 0x0060501e01007387 */ /* 0x0201e80000100a00 */
[----:B--2---:R-:W-:Y:S04]  /*92e50*/  STL.64 [R1+0x6048], R28 ;  /* 0x0060481c01007387 */ /* 0x004fe80000100a00 */
[----:B------:R-:W2:Y:S04]  /*92e60*/  LDL R16, [R1+0x80] ;  /* 0x0000800001107983 */ /* 0x000ea80000100800 */
[----:B------:R-:W2:Y:S04]  /*92e70*/  LDL R17, [R1+0x84] ;  /* 0x0000840001117983 */ /* 0x000ea80000100800 */
[----:B---3--:R-:W-:Y:S04]  /*92e80*/  STL.64 [R1+0x6060], R18 ;  /* 0x0060601201007387 */ /* 0x008fe80000100a00 */
[----:B--2---:R1:W-:Y:S04]  /*92e90*/  STL.64 [R1+0x6058], R16 ;  /* 0x0060581001007387 */ /* 0x0043e80000100a00 */
[----:B0-----:R-:W2:Y:S04]  /*92ea0*/  LDL R30, [R1+0x88] ;  /* 0x00008800011e7983 */ /* 0x001ea80000100800 */
[----:B-1----:R-:W2:Y:S04]  /*92eb0*/  LDL.LU R16, [R1+0x1080] ;  /* 0x0010800001107983 */ /* 0x002ea80000300800 */
[----:B------:R-:W2:Y:S04]  /*92ec0*/  LDL.LU R17, [R1+0x1084] ;  /* 0x0010840001117983 */ /* 0x000ea80000300800 */
[----:B------:R-:W2:Y:S04]  /*92ed0*/  LDL.LU R18, [R1+0x1088] ;  /* 0x0010880001127983 */ /* 0x000ea80000300800 */
[----:B------:R-:W2:Y:S04]  /*92ee0*/  LDL.LU R19, [R1+0x108c] ;  /* 0x00108c0001137983 */ /* 0x000ea80000300800 */
        /* <DEDUP_REMOVED lines=8> */
[----:B------:R-:W5:Y:S04]  /*92f70*/  LDL.64 R40, [R1+0x50] ;  /* 0x0000500001287983 */ /* 0x000f680000100a00 */
[----:B------:R-:W5:Y:S04]  /*92f80*/  LDL.LU R36, [R1+0x1000] ;  /* 0x0010000001247983 */ /* 0x000f680000300800 */
[----:B------:R-:W5:Y:S04]  /*92f90*/  LDL.LU R37, [R1+0x1004] ;  /* 0x0010040001257983 */ /* 0x000f680000300800 */
[----:B------:R-:W5:Y:S04]  /*92fa0*/  LDL.LU R38, [R1+0x1008] ;  /* 0x0010080001267983 */ /* 0x000f680000300800 */
[----:B------:R-:W5:Y:S04]  /*92fb0*/  LDL.LU R39, [R1+0x100c] ;  /* 0x00100c0001277983 */ /* 0x000f680000300800 */
[----:B------:R-:W5:Y:S04]  /*92fc0*/  LDL.64 R60, [R1+0x40] ;  /* 0x00004000013c7983 */ /* 0x000f680000100a00 */
[----:B------:R-:W5:Y:S04]  /*92fd0*/  LDL.64 R56, [R1+0x30] ;  /* 0x0000300001387983 */ /* 0x000f680000100a00 */
[----:B------:R-:W5:Y:S04]  /*92fe0*/  LDL.LU R52, [R1+0xfc0] ;  /* 0x000fc00001347983 */ /* 0x000f680000300800 */
[----:B------:R-:W5:Y:S04]  /*92ff0*/  LDL.LU R53, [R1+0xfc4] ;  /* 0x000fc40001357983 */ /* 0x000f680000300800 */
[----:B------:R-:W5:Y:S04]  /*93000*/  LDL.LU R54, [R1+0xfc8] ;  /* 0x000fc80001367983 */ /* 0x000f680000300800 */
[----:B------:R-:W5:Y:S04]  /*93010*/  LDL.LU R55, [R1+0xfcc] ;  /* 0x000fcc0001377983 */ /* 0x000f680000300800 */
[----:B------:R-:W5:Y:S04]  /*93020*/  LDL.64 R46, [R1+0x20] ;  /* 0x00002000012e7983 */ /* 0x000f680000100a00 */
[----:B------:R-:W5:Y:S04]  /*93030*/  LDL.LU R48, [R1+0xfa0] ;  /* 0x000fa00001307983 */ /* 0x000f680000300800 */
[----:B------:R-:W5:Y:S01]  /*93040*/  LDL.LU R49, [R1+0xfa4] ;  /* 0x000fa40001317983 */ /* 0x000f620000300800 */
[----:B----4-:R-:W-:-:S03]  /*93050*/  IMAD.MOV.U32 R31, RZ, RZ, R0 ;  /* 0x000000ffff1f7224 */ /* 0x010fc600078e0000 */
[----:B------:R-:W4:Y:S04]  /*93060*/  LDL.LU R50, [R1+0xfa8] ;  /* 0x000fa80001327983 */ /* 0x000f280000300800 */
[----:B------:R-:W4:Y:S04]  /*93070*/  LDL.LU R51, [R1+0xfac] ;  /* 0x000fac0001337983 */ /* 0x000f280000300800 */
[----:B------:R-:W4:Y:S04]  /*93080*/  LDL.64 R20, [R1+0x8] ;  /* 0x0000080001147983 */ /* 0x000f280000100a00 */
        /* <DEDUP_REMOVED lines=16> */
[----:B---3--:R-:W-:-:S15]  /*93190*/  HMMA.16816.F32 R12, R4, R16, R12 ;  /* 0x00000010040c723c */ /* 0x008fde000000180c */
[----:B------:R-:W-:-:S08]  /*931a0*/  NOP ;  /* 0x0000000000007918 */ /* 0x000fd00000000000 */
[----:B------:R-:W-:Y:S04]  /*931b0*/  STL.64 [R1+0x1a20], R12 ;  /* 0x001a200c01007387 */ /* 0x000fe80000100a00 */
[----:B------:R0:W-:Y:S01]  /*931c0*/  STL.64 [R1+0x1a28], R14 ;  /* 0x001a280e01007387 */ /* 0x0001e20000100a00 */
[C---:B--2---:R-:W-:Y:S03]  /*931d0*/  HMMA.16816.F32 R16, R4.reuse, R18, R28 ;  /* 0x000000120410723c */ /* 0x044fe6000000181c */
[----:B0-----:R-:W2:Y:S04]  /*931e0*/  LDL.LU.64 R14, [R1+0x6040] ;  /* 0x00604000010e7983 */ /* 0x001ea80000300a00 */
[----:B------:R-:W2:Y:S04]  /*931f0*/  LDL.LU.64 R12, [R1+0x6038] ;  /* 0x00603800010c7983 */ /* 0x000ea80000300a00 */
[----:B------:R-:W3:Y:S04]  /*93200*/  LDL.LU.64 R30, [R1+0x6030] ;  /* 0x00603000011e7983 */ /* 0x000ee80000300a00 */
[----:B------:R-:W2:Y:S08]  /*93210*/  LDL.LU.64 R28, [R1+0x6028] ;  /* 0x00602800011c7983 */ /* 0x000eb00000300a00 */
[----:B------:R-:W-:Y:S04]  /*93220*/  STL.64 [R1+0x1a10], R16 ;  /* 0x001a101001007387 */ /* 0x000fe80000100a00 */
[----:B------:R0:W-:Y:S04]  /*93230*/  STL.64 [R1+0x1a18], R18 ;  /* 0x001a181201007387 */ /* 0x0001e80000100a00 */
[----:B0-----:R-:W3:Y:S04]  /*93240*/  LDL.LU.64 R18, [R1+0x6020] ;  /* 0x0060200001127983 */ /* 0x001ee80000300a00 */
[----:B------:R-:W3:Y:S01]  /*93250*/  LDL.LU.64 R16, [R1+0x6018] ;  /* 0x0060180001107983 */ /* 0x000ee20000300a00 */
[----:B--2---:R-:W-:-:S15]  /*93260*/  HMMA.16816.F32 R12, R4, R28, R12 ;  /* 0x0000001c040c723c */ /* 0x004fde000000180c */
[----:B------:R-:W-:-:S08]  /*93270*/  NOP ;  /* 0x0000000000007918 */ /* 0x000fd00000000000 */
[----:B------:R-:W-:Y:S04]  /*93280*/  STL.64 [R1+0x1a00], R12 ;  /* 0x001a000c01007387 */ /* 0x000fe80000100a00 */
[----:B------:R0:W-:Y:S04]  /*93290*/  STL.64 [R1+0x1a08], R14 ;  /* 0x001a080e01007387 */ /* 0x0001e80000100a00 */
[----:B0-----:R-:W2:Y:S04]  /*932a0*/  LDL.LU.64 R14, [R1+0x6010] ;  /* 0x00601000010e7983 */ /* 0x001ea80000300a00 */
[----:B------:R-:W5:Y:S01]  /*932b0*/  LDL.LU.64 R12, [R1+0x6008] ;  /* 0x00600800010c7983 */ /* 0x000f620000300a00 */
[----:B---3--:R-:W-:Y:S03]  /*932c0*/  HMMA.16816.F32 R28, R4, R30, R16 ;  /* 0x0000001e041c723c */ /* 0x008fe60000001810 */
[----:B------:R-:W2:Y:S04]  /*932d0*/  LDL.LU.64 R18, [R1+0x6000] ;  /* 0x0060000001127983 */ /* 0x000ea80000300a00 */
[----:B------:R-:W2:-:S15]  /*932e0*/  LDL.LU.64 R16, [R1+0x5ff8] ;  /* 0x005ff80001107983 */ /* 0x000e9e0000300a00 */
[----:B------:R-:W-:-:S01]  /*932f0*/  NOP ;  /* 0x0000000000007918 */ /* 0x000fc20000000000 */
[----:B------:R-:W-:Y:S04]  /*93300*/  STL.64 [R1+0x19f0], R28 ;  /* 0x0019f01c01007387 */ /* 0x000fe80000100a00 */
[----:B------:R0:W-:Y:S04]  /*93310*/  STL.64 [R1+0x19f8], R30 ;  /* 0x0019f81e01007387 */ /* 0x0001e80000100a00 */
[----:B0-----:R-:W3:Y:S04]  /*93320*/  LDL.LU.64 R30, [R1+0x5ff0] ;  /* 0x005ff000011e7983 */ /* 0x001ee80000300a00 */
[----:B------:R-:W3:Y:S01]  /*93330*/  LDL.LU.64 R28, [R1+0x5fe8] ;  /* 0x005fe800011c7983 */ /* 0x000ee20000300a00 */
[C---:B-----5:R-:W-:Y:S06]  /*93340*/  HMMA.16816.F32 R32, R4.reuse, R12, R32 ;  /* 0x0000000c0420723c */ /* 0x060fec0000001820 */
[----:B--2---:R-:W-:-:S15]  /*93350*/  HMMA.16816.F32 R12, R4, R14, R16 ;  /* 0x0000000e040c723c */ /* 0x004fde0000001810 */
[----:B------:R-:W-:-:S02]  /*93360*/  NOP ;  /* 0x0000000000007918 */ /* 0x000fc40000000000 */
[----:B------:R-:W-:Y:S04]  /*93370*/  STL.64 [R1+0x19e0], R32 ;  /* 0x0019e02001007387 */ /* 0x000fe80000100a00 */
[----:B------:R0:W-:Y:S04]  /*93380*/  STL.64 [R1+0x19e8], R34 ;  /* 0x0019e82201007387 */ /* 0x0001e80000100a00 */
[----:B0-----:R-:W2:Y:S04]  /*93390*/  LDL.LU.64 R34, [R1+0x5fe0] ;  /* 0x005fe00001227983 */ /* 0x001ea80000300a00 */
[----:B------:R-:W2:Y:S04]  /*933a0*/  LDL.LU.64 R32, [R1+0x5fd8] ;  /* 0x005fd80001207983 */ /* 0x000ea80000300a00 */
[----:B------:R-:W5:Y:S04]  /*933b0*/  LDL.LU.64 R18, [R1+0x5fd0] ;  /* 0x005fd00001127983 */ /* 0x000f680000300a00 */
[----:B------:R-:W5:Y:S04]  /*933c0*/  LDL.LU.64 R16, [R1+0x5fc8] ;  /* 0x005fc80001107983 */ /* 0x000f680000300a00 */
[----:B------:R-:W-:Y:S04]  /*933d0*/  STL.64 [R1+0x19d0], R12 ;  /* 0x0019d00c01007387 */ /* 0x000fe80000100a00 */
[----:B------:R0:W-:Y:S04]  /*933e0*/  STL.64 [R1+0x19d8], R14 ;  /* 0x0019d80e01007387 */ /* 0x0001e80000100a00 */
[----:B0-----:R-:W4:Y:S04]  /*933f0*/  LDL.LU.64 R14, [R1+0x5fc0] ;  /* 0x005fc000010e7983 */ /* 0x001f280000300a00 */
[----:B------:R-:W4:Y:S01]  /*93400*/  LDL.LU.64 R12, [R1+0x5fb8] ;  /* 0x005fb800010c7983 */ /* 0x000f220000300a00 */
[----:B---3--:R-:W-:Y:S06]  /*93410*/  HMMA.16816.F32 R28, R4, R40, R28 ;  /* 0x00000028041c723c */ /* 0x008fec000000181c */
[----:B------:R-:W-:-:S02]  /*93420*/  IMAD.MOV.U32 R0, RZ, RZ, R41 ;  /* 0x000000ffff007224 */ /* 0x000fc400078e0029 */
[----:B------:R-:W-:-:S15]  /*93430*/  HMMA.16816.F32 R40, R4, R42, R36 ;  /* 0x0000002a0428723c */ /* 0x000fde0000001824 */
[----:B------:R-:W-:Y:S04]  /*93440*/  STL.64 [R1+0x19c0], R28 ;  /* 0x0019c01c01007387 */ /* 0x000fe80000100a00 */
[----:B------:R0:W-:Y:S04]  /*93450*/  STL.64 [R1+0x19c8], R30 ;  /* 0x0019c81e01007387 */ /* 0x0001e80000100a00 */
[----:B0-----:R-:W3:Y:S04]  /*93460*/  LDL.LU.64 R30, [R1+0x5fb0] ;  /* 0x005fb000011e7983 */ /* 0x001ee80000300a00 */
[----:B------:R-:W3:Y:S04]  /*93470*/  LDL.LU.64 R28, [R1+0x5fa8] ;  /* 0x005fa800011c7983 */ /* 0x000ee80000300a00 */
[----:B------:R0:W-:Y:S04]  /*93480*/  STL [R1+0x5de0], R0 ;  /* 0x005de00001007387 */ /* 0x0001e80000100800 */
[----:B------:R-:W3:Y:S04]  /*93490*/  LDL.LU.64 R38, [R1+0x5fa0] ;  /* 0x005fa00001267983 */ /* 0x000ee80000300a00 */
[----:B------:R-:W3:Y:S04]  /*934a0*/  LDL.LU.64 R36, [R1+0x5f98] ;  /* 0x005f980001247983 */ /* 0x000ee80000300a00 */
[----:B------:R-:W-:Y:S01]  /*934b0*/  STL.64 [R1+0x19b0], R40 ;  /* 0x0019b02801007387 */ /* 0x000fe20000100a00 */
[----:B0-----:R-:W-:-:S03]  /*934c0*/  IMAD.MOV.U32 R0, RZ, RZ, R61 ;  /* 0x000000ffff007224 */ /* 0x001fc600078e003d */
[----:B------:R0:W-:Y:S04]  /*934d0*/  STL.64 [R1+0x19b8], R42 ;  /* 0x0019b82a01007387 */ /* 0x0001e80000100a00 */
[----:B0-----:R-:W3:Y:S04]  /*934e0*/  LDL.LU.64 R42, [R1+0x5f90] ;  /* 0x005f9000012a7983 */ /* 0x001ee80000300a00 */
[----:B------:R-:W3:Y:S01]  /*934f0*/  LDL.LU.64 R40, [R1+0x5f88] ;  /* 0x005f880001287983 */ /* 0x000ee20000300a00 */
[C---:B--2---:R-:W-:Y:S06]  /*93500*/  HMMA.16816.F32 R32, R4.reuse, R60, R32 ;  /* 0x0000003c0420723c */ /* 0x044fec0000001820 */
[----:B-----5:R-:W-:-:S15]  /*93510*/  HMMA.16816.F32 R16, R4, R44, R16 ;  /* 0x0000002c0410723c */ /* 0x020fde0000001810 */
[----:B------:R-:W-:-:S02]  /*93520*/  NOP ;  /* 0x0000000000007918 */ /* 0x000fc40000000000 */
[----:B------:R-:W-:Y:S04]  /*93530*/  STL.64 [R1+0x19a0], R32 ;  /* 0x0019a02001007387 */ /* 0x000fe80000100a00 */
[----:B------:R0:W-:Y:S01]  /*93540*/  STL.64 [R1+0x19a8], R34 ;  /* 0x0019a82201007387 */ /* 0x0001e20000100a00 */
[----:B----4-:R-:W-:Y:S03]  /*93550*/  HMMA.16816.F32 R12, R4, R56, R12 ;  /* 0x00000038040c723c */ /* 0x010fe6000000180c */
[----:B0-----:R-:W2:Y:S04]  /*93560*/  LDL.LU.64 R34, [R1+0x5f80] ;  /* 0x005f800001227983 */ /* 0x001ea80000300a00 */
[----:B------:R-:W2:Y:S04]  /*93570*/  LDL.LU.64 R32, [R1+0x5f78] ;  /* 0x005f780001207983 */ /* 0x000ea80000300a00 */
[----:B------:R-:W4:Y:S04]  /*93580*/  LDL.LU.64 R60, [R1+0x5f70] ;  /* 0x005f7000013c7983 */ /* 0x000f280000300a00 */
[----:B------:R0:W-:Y:S02]  /*93590*/  STL [R1+0x5de4], R0 ;  /* 0x005de40001007387 */ /* 0x0001e40000100800 */
[----:B0-----:R-:W-:-:S02]  /*935a0*/  IMAD.MOV.U32 R0, RZ, RZ, R57 ;  /* 0x000000ffff007224 */ /* 0x001fc400078e0039 */
[C---:B------:R-:W-:Y:S01]  /*935b0*/  HMMA.16816.F32 R56, R4.reuse, R58, R52 ;  /* 0x0000003a0438723c */ /* 0x040fe20000001834 */
[----:B------:R-:W-:Y:S04]  /*935c0*/  STL.64 [R1+0x1990], R16 ;  /* 0x0019901001007387 */ /* 0x000fe80000100a00 */
[----:B------:R0:W-:Y:S04]  /*935d0*/  STL.64 [R1+0x1998], R18 ;  /* 0x0019981201007387 */ /* 0x0001e80000100a00 */
[----:B0-----:R-:W4:Y:S04]  /*935e0*/  LDL.LU.64 R18, [R1+0x5f68] ;  /* 0x005f680001127983 */ /* 0x001f280000300a00 */
[----:B------:R-:W4:Y:S04]  /*935f0*/  LDL.LU.64 R16, [R1+0x5f60] ;  /* 0x005f600001107983 */ /* 0x000f280000300a00 */
[----:B------:R-:W-:Y:S04]  /*93600*/  STL.64 [R1+0x1980], R12 ;  /* 0x0019800c01007387 */ /* 0x000fe80000100a00 */
[----:B------:R0:W-:Y:S04]  /*93610*/  STL.64 [R1+0x1988], R14 ;  /* 0x0019880e01007387 */ /* 0x0001e80000100a00 */
[----:B0-----:R-:W5:Y:S04]  /*93620*/  LDL.LU.64 R14, [R1+0x5f58] ;  /* 0x005f5800010e7983 */ /* 0x001f680000300a00 */
[----:B------:R-:W5:Y:S04]  /*93630*/  LDL.LU.64 R12, [R1+0x5f50] ;  /* 0x005f5000010c7983 */ /* 0x000f680000300a00 */
[----:B------:R-:W-:Y:S04]  /*93640*/  STL [R1+0x5de8], R0 ;  /* 0x005de80001007387 */ /* 0x000fe80000100800 */
[----:B------:R-:W5:Y:S04]  /*93650*/  LDL.LU.64 R54, [R1+0x5f48] ;  /* 0x005f480001367983 */ /* 0x000f680000300a00 */
[----:B------:R-:W5:Y:S04]  /*93660*/  LDL.LU.64 R52, [R1+0x5f40] ;  /* 0x005f400001347983 */ /* 0x000f680000300a00 */
[----:B------:R-:W-:Y:S04]  /*93670*/  STL.64 [R1+0x1970], R56 ;  /* 0x0019703801007387 */ /* 0x000fe80000100a00 */
[----:B------:R0:W-:Y:S04]  /*93680*/  STL.64 [R1+0x1978], R58 ;  /* 0x0019783a01007387 */ /* 0x0001e80000100a00 */
[----:B0-----:R-:W5:Y:S04]  /*93690*/  LDL.LU.64 R58, [R1+0x5f38] ;  /* 0x005f3800013a7983 */ /* 0x001f680000300a00 */
[----:B------:R-:W5:Y:S01]  /*936a0*/  LDL.LU.64 R56, [R1+0x5f30] ;  /* 0x005f300001387983 */ /* 0x000f620000300a00 */
[----:B---3--:R-:W-:Y:S06]  /*936b0*/  HMMA.16816.F32 R28, R4, R46, R28 ;  /* 0x0000002e041c723c */ /* 0x008fec000000181c */
[----:B------:R-:W-:-:S02]  /*936c0*/  IMAD.MOV.U32 R0, RZ, RZ, R47 ;  /* 0x000000ffff007224 */ /* 0x000fc400078e002f */
[C---:B------:R-:W-:Y:S03]  /*936d0*/  HMMA.16816.F32 R44, R4.reuse, R36, R48 ;  /* 0x00000024042c723c */ /* 0x040fe60000001830 */
[----:B------:R0:W-:Y:S03]  /*936e0*/  STL [R1+0x5dec], R0 ;  /* 0x005dec0001007387 */ /* 0x0001e60000100800 */
[----:B------:R-:W-:Y:S01]  /*936f0*/  HMMA.16816.F32 R36, R4, R38, R40 ;  /* 0x000000260424723c */ /* 0x000fe20000001828 */
[----:B0-----:R-:W-:-:S08]  /*93700*/  IMAD.MOV.U32 R0, RZ, RZ, R21 ;  /* 0x000000ffff007224 */ /* 0x001fd000078e0015 */
[----:B------:R-:W-:Y:S04]  /*93710*/  STL.64 [R1+0x1960], R28 ;  /* 0x0019601c01007387 */ /* 0x000fe80000100a00 */
[----:B------:R2:W-:Y:S04]  /*93720*/  STL.64 [R1+0x1968], R30 ;  /* 0x0019681e01007387 */ /* 0x0005e80000100a00 */
[----:B------:R-:W-:Y:S04]  /*93730*/  STL.64 [R1+0x1950], R44 ;  /* 0x0019502c01007387 */ /* 0x000fe80000100a00 */
[----:B------:R-:W-:Y:S04]  /*93740*/  STL.64 [R1+0x1958], R46 ;  /* 0x0019582e01007387 */ /* 0x000fe80000100a00 */
[----:B------:R-:W-:Y:S04]  /*93750*/  STL.64 [R1+0x1940], R36 ;  /* 0x0019402401007387 */ /* 0x000fe80000100a00 */
[----:B------:R-:W-:Y:S01]  /*93760*/  STL.64 [R1+0x1948], R38 ;  /* 0x0019482601007387 */ /* 0x000fe20000100a00 */
[C---:B--2---:R-:W-:Y:S06]  /*93770*/  HMMA.16816.F32 R28, R4.reuse, R20, R32 ;  /* 0x00000014041c723c */ /* 0x044fec0000001820 */
[----:B------:R-:W-:-:S15]  /*93780*/  HMMA.16816.F32 R20, R4, R22, R24 ;  /* 0x000000160414723c */ /* 0x000fde0000001818 */
[----:B------:R-:W-:-:S02]  /*93790*/  NOP ;  /* 0x0000000000007918 */ /* 0x000fc40000000000 */
[----:B------:R0:W-:Y:S01]  /*937a0*/  STL.64 [R1+0x1930], R28 ;  /* 0x0019301c01007387 */ /* 0x0001e20000100a00 */
[C---:B----4-:R-:W-:Y:S03]  /*937b0*/  HMMA.16816.F32 R16, R4.reuse, R60, R16 ;  /* 0x0000003c0410723c */ /* 0x050fe60000001810 */
[----:B------:R1:W-:Y:S04]  /*937c0*/  STL.64 [R1+0x1938], R30 ;  /* 0x0019381e01007387 */ /* 0x0003e80000100a00 */
[----:B------:R-:W-:Y:S04]  /*937d0*/  STL.64 [R1+0x5e30], R60 ;  /* 0x005e303c01007387 */ /* 0x000fe80000100a00 */
[----:B------:R-:W-:Y:S04]  /*937e0*/  STL.64 [R1+0x1920], R20 ;  /* 0x0019201401007387 */ /* 0x000fe80000100a00 */
[----:B------:R-:W-:Y:S08]  /*937f0*/  STL.64 [R1+0x1928], R22 ;  /* 0x0019281601007387 */ /* 0x000ff00000100a00 */
[----:B------:R-:W-:Y:S04]  /*93800*/  STL.64 [R1+0x1910], R16 ;  /* 0x0019101001007387 */ /* 0x000fe80000100a00 */
[----:B------:R-:W-:Y:S04]  /*93810*/  STL.64 [R1+0x1918], R18 ;  /* 0x0019181201007387 */ /* 0x000fe80000100a00 */
[----:B------:R-:W2:Y:S01]  /*93820*/  LDL.LU R48, [R1+0xe30] ;  /* 0x000e300001307983 */ /* 0x000ea20000300800 */
[C---:B-----5:R-:W-:Y:S06]  /*93830*/  HMMA.16816.F32 R12, R4.reuse, R58, R12 ;  /* 0x0000003a040c723c */ /* 0x060fec000000180c */
[----:B------:R-:W-:-:S15]  /*93840*/  HMMA.16816.F32 R8, R4, R56, R8 ;  /* 0x000000380408723c */ /* 0x000fde0000001808 */
[----:B------:R-:W-:-:S02]  /*93850*/  NOP ;  /* 0x0000000000007918 */ /* 0x000fc40000000000 */
[----:B------:R-:W-:Y:S04]  /*93860*/  STL.64 [R1+0x1900], R12 ;  /* 0x0019000c01007387 */ /* 0x000fe80000100a00 */
[----:B------:R-:W-:Y:S04]  /*93870*/  STL.64 [R1+0x1908], R14 ;  /* 0x0019080e01007387 */ /* 0x000fe80000100a00 */
[----:B------:R-:W-:Y:S04]  /*93880*/  STL.64 [R1+0x18f0], R8 ;  /* 0x0018f00801007387 */ /* 0x000fe80000100a00 */
[----:B------:R-:W-:Y:S04]  /*93890*/  STL.64 [R1+0x18f8], R10 ;  /* 0x0018f80a01007387 */ /* 0x000fe80000100a00 */
[----:B------:R-:W2:Y:S04]  /*938a0*/  LDL.LU R49, [R1+0xe34] ;  /* 0x000e340001317983 */ /* 0x000ea80000300800 */
[----:B------:R-:W2:Y:S04]  /*938b0*/  LDL.LU R50, [R1+0xe38] ;  /* 0x000e380001327983 */ /* 0x000ea80000300800 */
[----:B------:R-:W2:Y:S04]  /*938c0*/  LDL.LU R51, [R1+0xe3c] ;  /* 0x000e3c0001337983 */ /* 0x000ea80000300800 */
[----:B0-----:R-:W3:Y:S04]  /*938d0*/  LDL.LU R28, [R1+0xe40] ;  /* 0x000e4000011c7983 */ /* 0x001ee80000300800 */
[----:B------:R-:W3:Y:S04]  /*938e0*/  LDL.LU R29, [R1+0xe44] ;  /* 0x000e4400011d7983 */ /* 0x000ee80000300800 */
[----:B-1----:R-:W3:Y:S04]  /*938f0*/  LDL.LU R30, [R1+0xe48] ;  /* 0x000e4800011e7983 */ /* 0x002ee80000300800 */
        /* <DEDUP_REMOVED lines=9> */
[----:B------:R-:W-:Y:S04]  /*93990*/  STL.64 [R1+0x5cd8], R58 ;  /* 0x005cd83a01007387 */ /* 0x000fe80000100a00 */
[----:B------:R0:W-:Y:S04]  /*939a0*/  STL.64 [R1+0x5cd0], R56 ;  /* 0x005cd03801007387 */ /* 0x0001e80000100a00 */
[----:B0-----:R-:W2:Y:S04]  /*939b0*/  LDL.LU R56, [R1+0xe50] ;  /* 0x000e500001387983 */ /* 0x001ea80000300800 */
[----:B------:R-:W2:Y:S04]  /*939c0*/  LDL.LU R57, [R1+0xe54] ;  /* 0x000e540001397983 */ /* 0x000ea80000300800 */
[----:B------:R-:W2:Y:S04]  /*939d0*/  LDL.LU R58, [R1+0xe58] ;  /* 0x000e5800013a7983 */ /* 0x000ea80000300800 */
[----:B------:R-:W2:Y:S04]  /*939e0*/  LDL.LU R59, [R1+0xe5c] ;  /* 0x000e5c00013b7983 */ /* 0x000ea80000300800 */
[----:B------:R-:W3:Y:S04]  /*939f0*/  LDL.LU R40, [R1+0xf00] ;  /* 0x000f000001287983 */ /* 0x000ee80000300800 */
[----:B------:R-:W3:Y:S04]  /*93a00*/  LDL.LU R41, [R1+0xf04] ;  /* 0x000f040001297983 */ /* 0x000ee80000300800 */
[----:B------:R-:W3:Y:S04]  /*93a10*/  LDL.LU R42, [R1+0xf08] ;  /* 0x000f0800012a7983 */ /* 0x000ee80000300800 */
[----:B------:R-:W3:Y:S04]  /*93a20*/  LDL.LU R43, [R1+0xf0c] ;  /* 0x000f0c00012b7983 */ /* 0x000ee80000300800 */
        /* <DEDUP_REMOVED lines=24> */
[C---:B----4-:R-:W-:Y:S06]  /*93bb0*/  HMMA.16816.F32 R24, R4.reuse, R52, R24 ;  /* 0x000000340418723c */ /* 0x050fec0000001818 */
[----:B-----5:R-:W-:-:S15]  /*93bc0*/  HMMA.16816.F32 R44, R4, R54, R44 ;  /* 0x00000036042c723c */ /* 0x020fde000000182c */
[----:B------:R-:W-:-:S08]  /*93bd0*/  NOP ;  /* 0x0000000000007918 */ /* 0x000fd00000000000 */
[----:B------:R0:W-:Y:S04]  /*93be0*/  STL.64 [R1+0x18e0], R44 ;  /* 0x0018e02c01007387 */ /* 0x0001e80000100a00 */
[----:B------:R-:W-:Y:S04]  /*93bf0*/  STL.64 [R1+0x18e8], R46 ;  /* 0x0018e82e01007387 */ /* 0x000fe80000100a00 */
[----:B0-----:R-:W4:Y:S04]  /*93c00*/  LDL.LU.64 R44, [R1+0x5f28] ;  /* 0x005f2800012c7983 */ /* 0x001f280000300a00 */
[----:B------:R0:W-:Y:S04]  /*93c10*/  STL.64 [R1+0x18d0], R24 ;  /* 0x0018d01801007387 */ /* 0x0001e80000100a00 */
[----:B------:R1:W-:Y:S04]  /*93c20*/  STL.64 [R1+0x18d8], R26 ;  /* 0x0018d81a01007387 */ /* 0x0003e80000100a00 */
[----:B0-----:R-:W5:Y:S04]  /*93c30*/  LDL.LU R24, [R1+0xea0] ;  /* 0x000ea00001187983 */ /* 0x001f680000300800 */
[----:B------:R-:W5:Y:S04]  /*93c40*/  LDL.LU R25, [R1+0xea4] ;  /* 0x000ea40001197983 */ /* 0x000f680000300800 */
[----:B-1----:R-:W5:Y:S04]  /*93c50*/  LDL.LU R26, [R1+0xea8] ;  /* 0x000ea800011a7983 */ /* 0x002f680000300800 */
[----:B------:R-:W5:Y:S01]  /*93c60*/  LDL.LU R27, [R1+0xeac] ;  /* 0x000eac00011b7983 */ /* 0x000f620000300800 */
[C---:B--2---:R-:W-:Y:S03]  /*93c70*/  HMMA.16816.F32 R8, R4.reuse, R2, R8 ;  /* 0x000000020408723c */ /* 0x044fe60000001808 */
[----:B------:R-:W-:Y:S04]  /*93c80*/  STL.64 [R1+0x5cb8], R54 ;  /* 0x005cb83601007387 */ /* 0x000fe80000100a00 */
[----:B------:R0:W-:Y:S04]  /*93c90*/  STL.64 [R1+0x5cb0], R52 ;  /* 0x005cb03401007387 */ /* 0x0001e80000100a00 */
[----:B0-----:R-:W2:Y:S04]  /*93ca0*/  LDL.LU R52, [R1+0xe60] ;  /* 0x000e600001347983 */ /* 0x001ea80000300800 */
[----:B------:R-:W2:Y:S04]  /*93cb0*/  LDL.LU R53, [R1+0xe64] ;  /* 0x000e640001357983 */ /* 0x000ea80000300800 */
[----:B------:R-:W2:Y:S04]  /*93cc0*/  LDL.LU R54, [R1+0xe68] ;  /* 0x000e680001367983 */ /* 0x000ea80000300800 */
[----:B------:R-:W2:Y:S04]  /*93cd0*/  LDL.LU R55, [R1+0xe6c] ;  /* 0x000e6c0001377983 */ /* 0x000ea80000300800 */
[----:B------:R-:W-:Y:S04]  /*93ce0*/  STL.64 [R1+0x18c0], R8 ;  /* 0x0018c00801007387 */ /* 0x000fe80000100a00 */
[----:B------:R0:W-:Y:S04]  /*93cf0*/  STL.64 [R1+0x18c8], R10 ;  /* 0x0018c80a01007387 */ /* 0x0001e80000100a00 */
[----:B0-----:R-:W3:Y:S04]  /*93d00*/  LDL.LU.64 R10, [R1+0x5f20] ;  /* 0x005f2000010a7983 */ /* 0x001ee80000300a00 */
[----:B------:R-:W4:Y:S01]  /*93d10*/  LDL.LU.64 R8, [R1+0x5f18] ;  /* 0x005f180001087983 */ /* 0x000f220000300a00 */
[C---:B---3--:R-:W-:Y:S06]  /*93d20*/  HMMA.16816.F32 R12, R4.reuse, R10, R12 ;  /* 0x0000000a040c723c */ /* 0x048fec000000180c */
[----:B----4-:R-:W-:-:S15]  /*93d30*/  HMMA.16816.F32 R40, R4, R8, R40 ;  /* 0x000000080428723c */ /* 0x010fde0000001828 */
[----:B------:R-:W-:-:S08]  /*93d40*/  NOP ;  /* 0x0000000000007918 */ /* 0x000fd00000000000 */
[----:B------:R-:W-:Y:S04]  /*93d50*/  STL.64 [R1+0x18b0], R40 ;  /* 0x0018b02801007387 */ /* 0x000fe80000100a00 */
[----:B------:R0:W-:Y:S04]  /*93d60*/  STL.64 [R1+0x18b8], R42 ;  /* 0x0018b82a01007387 */ /* 0x0001e80000100a00 */
[----:B0-----:R-:W3:Y:S04]  /*93d70*/  LDL.LU.64 R42, [R1+0x5f10] ;  /* 0x005f1000012a7983 */ /* 0x001ee80000300a00 */
[----:B------:R-:W4:Y:S04]  /*93d80*/  LDL.LU.64 R40, [R1+0x5f08] ;  /* 0x005f080001287983 */ /* 0x000f280000300a00 */
[----:B------:R-:W-:Y:S04]  /*93d90*/  STL.64 [R1+0x18a0], R12 ;  /* 0x0018a00c01007387 */ /* 0x000fe80000100a00 */
[----:B------:R0:W-:Y:S04]  /*93da0*/  STL.64 [R1+0x18a8], R14 ;  /* 0x0018a80e01007387 */ /* 0x0001e80000100a00 */
[----:B0-----:R-:W5:Y:S04]  /*93db0*/  LDL.LU.64 R14, [R1+0x5f00] ;  /* 0x005f0000010e7983 */ /* 0x001f680000300a00 */
[----:B------:R-:W2:Y:S04]  /*93dc0*/  LDL.LU.64 R12, [R1+0x5ef8] ;  /* 0x005ef800010c7983 */ /* 0x000ea80000300a00 */
[----:B------:R-:W-:Y:S04]  /*93dd0*/  STL.64 [R1+0x5cc8], R10 ;  /* 0x005cc80a01007387 */ /* 0x000fe80000100a00 */
[----:B------:R0:W-:Y:S04]  /*93de0*/  STL.64 [R1+0x5cc0], R8 ;  /* 0x005cc00801007387 */ /* 0x0001e80000100a00 */
[----:B0-----:R-:W3:Y:S04]  /*93df0*/  LDL.LU R8, [R1+0xe70] ;  /* 0x000e700001087983 */ /* 0x001ee80000300800 */
[----:B------:R-:W3:Y:S04]  /*93e00*/  LDL.LU R9, [R1+0xe74] ;  /* 0x000e740001097983 */ /* 0x000ee80000300800 */
[----:B------:R-:W3:Y:S04]  /*93e10*/  LDL.LU R10, [R1+0xe78] ;  /* 0x000e7800010a7983 */ /* 0x000ee80000300800 */
[----:B------:R-:W3:Y:S01]  /*93e20*/  LDL.LU R11, [R1+0xe7c] ;  /* 0x000e7c00010b7983 */ /* 0x000ee20000300800 */
[C---:B-----5:R-:W-:Y:S06]  /*93e30*/  HMMA.16816.F32 R16, R4.reuse, R14, R16 ;  /* 0x0000000e0410723c */ /* 0x060fec0000001810 */
[----:B--2---:R-:W-:-:S15]  /*93e40*/  HMMA.16816.F32 R36, R4, R12, R36 ;  /* 0x0000000c0424723c */ /* 0x004fde0000001824 */
[----:B------:R-:W-:-:S08]  /*93e50*/  NOP ;  /* 0x0000000000007918 */ /* 0x000fd00000000000 */
[----:B------:R-:W-:Y:S04]  /*93e60*/  STL.64 [R1+0x1890], R36 ;  /* 0x0018902401007387 */ /* 0x000fe80000100a00 */
[----:B------:R0:W-:Y:S04]  /*93e70*/  STL.64 [R1+0x1898], R38 ;  /* 0x0018982601007387 */ /* 0x0001e80000100a00 */
[----:B0-----:R-:W2:Y:S04]  /*93e80*/  LDL.LU.64 R38, [R1+0x5ef0] ;  /* 0x005ef00001267983 */ /* 0x001ea80000300a00 */
[----:B------:R-:W5:Y:S04]  /*93e90*/  LDL.LU.64 R36, [R1+0x5ee8] ;  /* 0x005ee80001247983 */ /* 0x000f680000300a00 */
[----:B------:R-:W-:Y:S04]  /*93ea0*/  STL.64 [R1+0x1880], R16 ;  /* 0x0018801001007387 */ /* 0x000fe80000100a00 */
[----:B------:R0:W-:Y:S04]  /*93eb0*/  STL.64 [R1+0x1888], R18 ;  /* 0x0018881201007387 */ /* 0x0001e80000100a00 */
[----:B0-----:R-:W4:Y:S04]  /*93ec0*/  LDL.LU.64 R18, [R1+0x5ee0] ;  /* 0x005ee00001127983 */ /* 0x001f280000300a00 */
[----:B------:R-:W3:Y:S04]  /*93ed0*/  LDL.LU.64 R16, [R1+0x5ed8] ;  /* 0x005ed80001107983 */ /* 0x000ee80000300a00 */
[----:B------:R-:W-:Y:S04]  /*93ee0*/  STL.64 [R1+0x5ce8], R14 ;  /* 0x005ce80e01007387 */ /* 0x000fe80000100a00 */
[----:B------:R0:W-:Y:S04]  /*93ef0*/  STL.64 [R1+0x5ce0], R12 ;  /* 0x005ce00c01007387 */ /* 0x0001e80000100a00 */
[----:B0-----:R-:W2:Y:S04]  /*93f00*/  LDL.LU R12, [R1+0xe80] ;  /* 0x000e8000010c7983 */ /* 0x001ea80000300800 */
[----:B------:R-:W2:Y:S04]  /*93f10*/  LDL.LU R13, [R1+0xe84] ;  /* 0x000e8400010d7983 */ /* 0x000ea80000300800 */
[----:B------:R-:W2:Y:S04]  /*93f20*/  LDL.LU R14, [R1+0xe88] ;  /* 0x000e8800010e7983 */ /* 0x000ea80000300800 */
[----:B------:R-:W2:Y:S01]  /*93f30*/  LDL.LU R15, [R1+0xe8c] ;  /* 0x000e8c00010f7983 */ /* 0x000ea20000300800 */
[C---:B----4-:R-:W-:Y:S06]  /*93f40*/  HMMA.16816.F32 R20, R4.reuse, R18, R20 ;  /* 0x000000120414723c */ /* 0x050fec0000001814 */
[----:B---3--:R-:W-:-:S15]  /*93f50*/  HMMA.16816.F32 R32, R4, R16, R32 ;  /* 0x000000100420723c */ /* 0x008fde0000001820 */
        /* <DEDUP_REMOVED lines=11> */
[----:B0-----:R-:W5:Y:S04]  /*94010*/  LDL.LU R16, [R1+0xe90] ;  /* 0x000e900001107983 */ /* 0x001f680000300800 */
[----:B------:R-:W5:Y:S04]  /*94020*/  LDL.LU R17, [R1+0xe94] ;  /* 0x000e940001117983 */ /* 0x000f680000300800 */
[----:B------:R-:W5:Y:S04]  /*94030*/  LDL.LU R18, [R1+0xe98] ;  /* 0x000e980001127983 */ /* 0x000f680000300800 */
[----:B------:R-:W5:Y:S01]  /*94040*/  LDL.LU R19, [R1+0xe9c] ;  /* 0x000e9c0001137983 */ /* 0x000f620000300800 */
[----:B--2---:R-:W-:-:S15]  /*94050*/  HMMA.16816.F32 R24, R4, R20, R24 ;  /* 0x000000140418723c */ /* 0x004fde0000001818 */
[----:B------:R-:W-:-:S08]  /*94060*/  NOP ;  /* 0x0000000000007918 */ /* 0x000fd00000000000 */
[----:B------:R-:W-:Y:S04]  /*94070*/  STL.64 [R1+0x1850], R24 ;  /* 0x0018501801007387 */ /* 0x000fe80000100a00 */
[----:B------:R0:W-:Y:S04]  /*94080*/  STL.64 [R1+0x1858], R26 ;  /* 0x0018581a01007387 */ /* 0x0001e80000100a00 */
[----:B0-----:R-:W2:Y:S04]  /*94090*/  LDL.LU.64 R26, [R1+0x5eb0] ;  /* 0x005eb000011a7983 */ /* 0x001ea80000300a00 */
[----:B------:R-:W3:Y:S01]  /*940a0*/  LDL.LU.64 R24, [R1+0x5ea8] ;  /* 0x005ea80001187983 */ /* 0x000ee20000300a00 */
[----:B-----5:R-:W-:Y:S06]  /*940b0*/  HMMA.16816.F32 R16, R4, R22, R16 ;  /* 0x000000160410723c */ /* 0x020fec0000001810 */
[----:B------:R-:W-:Y:S04]  /*940c0*/  STL.64 [R1+0x5c98], R22 ;  /* 0x005c981601007387 */ /* 0x000fe80000100a00 */
[----:B------:R-:W-:-:S13]  /*940d0*/  STL.64 [R1+0x5c90], R20 ;  /* 0x005c901401007387 */ /* 0x000fda0000100a00 */
[----:B------:R-:W-:Y:S04]  /*940e0*/  STL.64 [R1+0x1840], R16 ;  /* 0x0018401001007387 */ /* 0x000fe80000100a00 */
[----:B------:R0:W-:Y:S02]  /*940f0*/  STL.64 [R1+0x1848], R18 ;  /* 0x0018481201007387 */ /* 0x0001e40000100a00 */
[C---:B0-----:R-:W-:Y:S06]  /*94100*/  HMMA.16816.F32 R16, R4.reuse, R36, R28 ;  /* 0x000000240410723c */ /* 0x041fec000000181c */
[C---:B---3--:R-:W-:Y:S01]  /*94110*/  HMMA.16816.F32 R12, R4.reuse, R24, R12 ;  /* 0x00000018040c723c */ /* 0x048fe2000000180c */
[----:B--2---:R-:W-:Y:S05]  /*94120*/  STL.64 [R1+0x5c78], R26 ;  /* 0x005c781a01007387 */ /* 0x004fea0000100a00 */
[----:B------:R-:W-:-:S15]  /*94130*/  HMMA.16816.F32 R8, R4, R26, R8 ;  /* 0x0000001a0408723c */ /* 0x000fde0000001808 */
[----:B------:R-:W-:-:S02]  /*94140*/  NOP ;  /* 0x0000000000007918 */ /* 0x000fc40000000000 */
[----:B------:R-:W-:Y:S04]  /*94150*/  STL.64 [R1+0x1830], R12 ;  /* 0x0018300c01007387 */ /* 0x000fe80000100a00 */
[----:B------:R4:W-:Y:S02]  /*94160*/  STL.64 [R1+0x1838], R14 ;  /* 0x0018380e01007387 */ /* 0x0009e40000100a00 */
[C---:B----4-:R-:W-:Y:S02]  /*94170*/  HMMA.16816.F32 R12, R4.reuse, R32, R52 ;  /* 0x00000020040c723c */ /* 0x050fe40000001834 */
[----:B------:R-:W-:Y:S04]  /*94180*/  STL.64 [R1+0x5c70], R24 ;  /* 0x005c701801007387 */ /* 0x000fe80000100a00 */
[----:B------:R-:W-:Y:S04]  /*94190*/  STL.64 [R1+0x1820], R8 ;  /* 0x0018200801007387 */ /* 0x000fe80000100a00 */
[----:B------:R0:W-:Y:S04]  /*941a0*/  STL.64 [R1+0x1828], R10 ;  /* 0x0018280a01007387 */ /* 0x0001e80000100a00 */
[----:B------:R-:W-:Y:S01]  /*941b0*/  STL.64 [R1+0x5c58], R34 ;  /* 0x005c582201007387 */ /* 0x000fe20000100a00 */
[C---:B0-----:R-:W-:Y:S08]  /*941c0*/  HMMA.16816.F32 R8, R4.reuse, R34, R56 ;  /* 0x000000220408723c */ /* 0x041ff00000001838 */
[----:B------:R-:W-:Y:S04]  /*941d0*/  STL.64 [R1+0x1810], R12 ;  /* 0x0018100c01007387 */ /* 0x000fe80000100a00 */
[----:B------:R0:W-:Y:S02]  /*941e0*/  STL.64 [R1+0x1818], R14 ;  /* 0x0018180e01007387 */ /* 0x0001e40000100a00 */
[----:B0-----:R-:W-:Y:S02]  /*941f0*/  HMMA.16816.F32 R12, R4, R38, R48 ;  /* 0x00000026040c723c */ /* 0x001fe40000001830 */
[----:B------:R-:W-:Y:S07]  /*94200*/  STL.64 [R1+0x5c50], R32 ;  /* 0x005c502001007387 */ /* 0x000fee0000100a00 */
[----:B------:R0:W-:Y:S04]  /*94210*/  STL.64 [R1+0x1800], R8 ;  /* 0x0018000801007387 */ /* 0x0001e80000100a00 */
[----:B------:R1:W-:Y:S04]  /*94220*/  STL.64 [R1+0x1808], R10 ;  /* 0x0018080a01007387 */ /* 0x0003e80000100a00 */
[----:B0-----:R-:W2:Y:S04]  /*94230*/  LDL.LU R8, [R1+0xdd0] ;  /* 0x000dd00001087983 */ /* 0x001ea80000300800 */
[----:B------:R0:W-:Y:S04]  /*94240*/  STL.64 [R1+0x17f0], R16 ;  /* 0x0017f01001007387 */ /* 0x0001e80000100a00 */
[----:B------:R3:W-:Y:S04]  /*94250*/  STL.64 [R1+0x17f8], R18 ;  /* 0x0017f81201007387 */ /* 0x0007e80000100a00 */
[----:B------:R4:W-:Y:S04]  /*94260*/  STL.64 [R1+0x17e0], R12 ;  /* 0x0017e00c01007387 */ /* 0x0009e80000100a00 */
[----:B------:R5:W-:Y:S04]  /*94270*/  STL.64 [R1+0x17e8], R14 ;  /* 0x0017e80e01007387 */ /* 0x000be80000100a00 */
[----:B------:R-:W2:Y:S04]  /*94280*/  LDL.LU R9, [R1+0xdd4] ;  /* 0x000dd40001097983 */ /* 0x000ea80000300800 */
[----:B-1----:R-:W2:Y:S04]  /*94290*/  LDL.LU R10, [R1+0xdd8] ;  /* 0x000dd800010a7983 */ /* 0x002ea80000300800 */
[----:B------:R-:W2:Y:S01]  /*942a0*/  LDL.LU R11, [R1+0xddc] ;  /* 0x000ddc00010b7983 */ /* 0x000ea20000300800 */
[----:B------:R-:W-:-:S03]  /*942b0*/  IMAD.MOV.U32 R53, RZ, RZ, R44 ;  /* 0x000000ffff357224 */ /* 0x000fc600078e002c */
[----:B------:R-:W2:Y:S01]  /*942c0*/  LDL.LU R32, [R1+0xdf0] ;  /* 0x000df00001207983 */ /* 0x000ea20000300800 */
[----:B------:R-:W-:-:S03]  /*942d0*/  IMAD.MOV.U32 R52, RZ, RZ, R45 ;  /* 0x000000ffff347224 */ /* 0x000fc600078e002d */
        /* <DEDUP_REMOVED lines=23> */
[----:B0-----:R-:W2:Y:S04]  /*94450*/  LDL.LU R16, [R1+0x1200] ;  /* 0x0012000001107983 */ /* 0x001ea80000300800 */
[----:B------:R-:W2:Y:S04]  /*94460*/  LDL.LU R17, [R1+0x1204] ;  /* 0x0012040001117983 */ /* 0x000ea80000300800 */
[----:B---3--:R-:W3:Y:S04]  /*94470*/  LDL.LU R18, [R1+0x1208] ;  /* 0x0012080001127983 */ /* 0x008ee80000300800 */
[----:B------:R-:W3:Y:S04]  /*94480*/  LDL.LU R19, [R1+0x120c] ;  /* 0x00120c0001137983 */ /* 0x000ee80000300800 */
[----:B----4-:R-:W4:Y:S04]  /*94490*/  LDL.LU R12, [R1+0xde0] ;  /* 0x000de000010c7983 */ /* 0x010f280000300800 */
[----:B------:R-:W4:Y:S04]  /*944a0*/  LDL.LU R13, [R1+0xde4] ;  /* 0x000de400010d7983 */ /* 0x000f280000300800 */
[----:B-----5:R-:W4:Y:S04]  /*944b0*/  LDL.LU R14, [R1+0xde8] ;  /* 0x000de800010e7983 */ /* 0x020f280000300800 */
[----:B------:R-:W4:Y:S04]  /*944c0*/  LDL.LU R15, [R1+0xdec] ;  /* 0x000dec00010f7983 */ /* 0x000f280000300800 */
[----:B------:R-:W5:Y:S04]  /*944d0*/  LDL.LU.64 R54, [R1+0x138] ;  /* 0x0001380001367983 */ /* 0x000f680000300a00 */
[----:B------:R-:W5:Y:S04]  /*944e0*/  LDL.LU R56, [R1+0xdc0] ;  /* 0x000dc00001387983 */ /* 0x000f680000300800 */
[----:B------:R-:W5:Y:S04]  /*944f0*/  LDL.LU R57, [R1+0xdc4] ;  /* 0x000dc40001397983 */ /* 0x000f680000300800 */
[----:B------:R-:W5:Y:S04]  /*94500*/  LDL.LU R58, [R1+0xdc8] ;  /* 0x000dc800013a7983 */ /* 0x000f680000300800 */
[----:B------:R-:W5:Y:S04]  /*94510*/  LDL.LU R59, [R1+0xdcc] ;  /* 0x000dcc00013b7983 */ /* 0x000f680000300800 */
[----:B------:R-:W5:Y:S04]  /*94520*/  LDL.64 R60, [R1+0x118] ;  /* 0x00011800013c7983 */ /* 0x000f680000100a00 */
[----:B------:R-:W-:Y:S04]  /*94530*/  STL.64 [R1+0x5c48], R38 ;  /* 0x005c482601007387 */ /* 0x000fe80000100a00 */
[----:B------:R0:W-:Y:S04]  /*94540*/  STL.64 [R1+0x5c40], R36 ;  /* 0x005c402401007387 */ /* 0x0001e80000100a00 */
[----:B0-----:R-:W5:Y:S04]  /*94550*/  LDL.LU R36, [R1+0xe00] ;  /* 0x000e000001247983 */ /* 0x001f680000300800 */
[----:B------:R-:W5:Y:S04]  /*94560*/  LDL.LU R37, [R1+0xe04] ;  /* 0x000e040001257983 */ /* 0x000f680000300800 */
[----:B------:R-:W5:Y:S04]  /*94570*/  LDL.LU R38, [R1+0xe08] ;  /* 0x000e080001267983 */ /* 0x000f680000300800 */
[----:B------:R-:W5:Y:S01]  /*94580*/  LDL.LU R39, [R1+0xe0c] ;  /* 0x000e0c0001277983 */ /* 0x000f620000300800 */
[C---:B--2---:R-:W-:Y:S06]  /*94590*/  HMMA.16816.F32 R44, R4.reuse, R42, R44 ;  /* 0x0000002a042c723c */ /* 0x044fec000000182c */
[----:B------:R-:W-:-:S15]  /*945a0*/  HMMA.16816.F32 R48, R4, R40, R48 ;  /* 0x000000280430723c */ /* 0x000fde0000001830 */
[----:B------:R-:W-:-:S08]  /*945b0*/  NOP ;  /* 0x0000000000007918 */ /* 0x000fd00000000000 */
[----:B------:R-:W-:Y:S04]  /*945c0*/  STL.64 [R1+0x17d0], R48 ;  /* 0x0017d03001007387 */ /* 0x000fe80000100a00 */
[----:B------:R0:W-:Y:S04]  /*945d0*/  STL.64 [R1+0x17d8], R50 ;  /* 0x0017d83201007387 */ /* 0x0001e80000100a00 */
[----:B0-----:R-:W3:Y:S04]  /*945e0*/  LDL.LU.64 R50, [R1+0x5ea0] ;  /* 0x005ea00001327983 */ /* 0x001ee80000300a00 */
[----:B------:R-:W2:Y:S04]  /*945f0*/  LDL.LU.64 R48, [R1+0x5e98] ;  /* 0x005e980001307983 */ /* 0x000ea80000300a00 */
[----:B------:R-:W-:Y:S04]  /*94600*/  STL.64 [R1+0x17c0], R44 ;  /* 0x0017c02c01007387 */ /* 0x000fe80000100a00 */
[----:B------:R0:W-:Y:S04]  /*94610*/  STL.64 [R1+0x17c8], R46 ;  /* 0x0017c82e01007387 */ /* 0x0001e80000100a00 */
[----:B0-----:R-:W5:Y:S04]  /*94620*/  LDL.LU.64 R46, [R1+0x5e90] ;  /* 0x005e9000012e7983 */ /* 0x001f680000300a00 */
[----:B------:R-:W5:Y:S01]  /*94630*/  LDL.LU.64 R44, [R1+0x5e88] ;  /* 0x005e8800012c7983 */ /* 0x000f620000300a00 */
        /* <DEDUP_REMOVED lines=8> */
[C---:B----4-:R-:W-:Y:S01]  /*946c0*/  HMMA.16816.F32 R12, R4.reuse, R52, R12 ;  /* 0x00000034040c723c */ /* 0x050fe2000000180c */
[----:B------:R-:W-:Y:S04]  /*946d0*/  STL.64 [R1+0x5c68], R42 ;  /* 0x005c682a01007387 */ /* 0x000fe80000100a00 */
[----:B------:R-:W-:Y:S01]  /*946e0*/  STL.64 [R1+0x5c60], R40 ;  /* 0x005c602801007387 */ /* 0x000fe20000100a00 */
[C---:B---3--:R-:W-:Y:S06]  /*946f0*/  HMMA.16816.F32 R16, R4.reuse, R50, R16 ;  /* 0x000000320410723c */ /* 0x048fec0000001810 */
[C---:B--2---:R-:W-:Y:S06]  /*94700*/  HMMA.16816.F32 R20, R4.reuse, R48, R20 ;  /* 0x000000300414723c */ /* 0x044fec0000001814 */
[C---:B-----5:R-:W-:Y:S06]  /*94710*/  HMMA.16816.F32 R32, R4.reuse, R46, R32 ;  /* 0x0000002e0420723c */ /* 0x060fec0000001820 */
[----:B------:R-:W-:Y:S06]  /*94720*/  HMMA.16816.F32 R36, R4, R44, R36 ;  /* 0x0000002c0424723c */ /* 0x000fec0000001824 */
[----:B------:R-:W-:-:S15]  /*94730*/  HMMA.16816.F32 R4, R28, R54, R8 ;  /* 0x000000361c04723c */ /* 0x000fde0000001808 */
[----:B------:R-:W-:-:S02]  /*94740*/  NOP ;  /* 0x0000000000007918 */ /* 0x000fc40000000000 */
[----:B------:R-:W-:Y:S04]  /*94750*/  STL.64 [R1+0x17b0], R36 ;  /* 0x0017b02401007387 */ /* 0x000fe80000100a00 */
[----:B------:R-:W-:Y:S04]  /*94760*/  STL.64 [R1+0x17b8], R38 ;  /* 0x0017b82601007387 */ /* 0x000fe80000100a00 */
[----:B------:R-:W-:Y:S04]  /*94770*/  STL.64 [R1+0x5c88], R46 ;  /* 0x005c882e01007387 */ /* 0x000fe80000100a00 */
[----:B------:R-:W-:Y:S04]  /*94780*/  STL.64 [R1+0x5c80], R44 ;  /* 0x005c802c01007387 */ /* 0x000fe80000100a00 */
[----:B------:R-:W-:Y:S04]  /*94790*/  STL.64 [R1+0x11c0], R32 ;  /* 0x0011c02001007387 */ /* 0x000fe80000100a00 */
[----:B------:R-:W-:Y:S04]  /*947a0*/  STL.64 [R1+0x11c8], R34 ;  /* 0x0011c82201007387 */ /* 0x000fe80000100a00 */
[----:B------:R-:W-:Y:S04]  /*947b0*/  STL [R1+0x5bdc], R48 ;  /* 0x005bdc3001007387 */ /* 0x000fe80000100800 */
[----:B------:R-:W-:Y:S04]  /*947c0*/  STL [R1+0x5bd8], R49 ;  /* 0x005bd83101007387 */ /* 0x000fe80000100800 */
[----:B------:R-:W-:Y:S04]  /*947d0*/  STL.64 [R1+0x1bc0], R20 ;  /* 0x001bc01401007387 */ /* 0x000fe80000100a00 */
[----:B------:R-:W-:Y:S04]  /*947e0*/  STL.64 [R1+0x1bc8], R22 ;  /* 0x001bc81601007387 */ /* 0x000fe80000100a00 */
[----:B------:R-:W-:Y:S04]  /*947f0*/  STL [R1+0x5be4], R50 ;  /* 0x005be43201007387 */ /* 0x000fe80000100800 */
[----:B------:R-:W-:Y:S04]  /*94800*/  STL [R1+0x5be0], R51 ;  /* 0x005be03301007387 */ /* 0x000fe80000100800 */
[----:B------:R-:W-:Y:S04]  /*94810*/  STL.64 [R1+0x1bb0], R16 ;  /* 0x001bb01001007387 */ /* 0x000fe80000100a00 */
[----:B------:R-:W-:Y:S04]  /*94820*/  STL.64 [R1+0x1bb8], R18 ;  /* 0x001bb81201007387 */ /* 0x000fe80000100a00 */
[----:B------:R-:W-:Y:S04]  /*94830*/  STL.64 [R1+0x17a0], R12 ;  /* 0x0017a00c01007387 */ /* 0x000fe80000100a00 */
[----:B------:R-:W-:Y:S04]  /*94840*/  STL.64 [R1+0x17a8], R14 ;  /* 0x0017a80e01007387 */ /* 0x000fe80000100a00 */
[----:B------:R-:W-:Y:S04]  /*94850*/  STL.64 [R1+0x1790], R4 ;  /* 0x0017900401007387 */ /* 0x000fe80000100a00 */
[----:B------:R0:W-:Y:S02]  /*94860*/  STL.64 [R1+0x1798], R6 ;  /* 0x0017980601007387 */ /* 0x0001e40000100a00 */
[----:B0-----:R-:W-:Y:S01]  /*94870*/  HMMA.16816.F32 R4, R28, R60, R56 ;  /* 0x0000003c1c04723c */ /* 0x001fe20000001838 */
[----:B------:R-:W-:-:S02]  /*94880*/  IMAD.MOV.U32 R48, RZ, RZ, R55 ;  /* 0x000000ffff307224 */ /* 0x000fc400078e0037 */
[----:B------:R-:W-:-:S03]  /*94890*/  IMAD.MOV.U32 R51, RZ, RZ, R54 ;  /* 0x000000ffff337224 */ /* 0x000fc600078e0036 */
[----:B------:R-:W-:Y:S04]  /*948a0*/  STL [R1+0x5bec], R48 ;  /* 0x005bec3001007387 */ /* 0x000fe80000100800 */
[----:B------:R-:W-:Y:S04]  /*948b0*/  STL [R1+0x5be8], R51 ;  /* 0x005be83301007387 */ /* 0x000fe80000100800 */
[----:B------:R-:W2:Y:S09]  /*948c0*/  LDL.LU R12, [R1+0xd60] ;  /* 0x000d6000010c7983 */ /* 0x000eb20000300800 */
[----:B------:R0:W-:Y:S04]  /*948d0*/  STL.64 [R1+0x1780], R4 ;  /* 0x0017800401007387 */ /* 0x0001e80000100a00 */
[----:B------:R1:W-:Y:S04]  /*948e0*/  STL.64 [R1+0x1788], R6 ;  /* 0x0017880601007387 */ /* 0x0003e80000100a00 */
[----:B------:R-:W2:Y:S04]  /*948f0*/  LDL.LU R13, [R1+0xd64] ;  /* 0x000d6400010d7983 */ /* 0x000ea80000300800 */
[----:B------:R-:W2:Y:S04]  /*94900*/  LDL.LU R14, [R1+0xd68] ;  /* 0x000d6800010e7983 */ /* 0x000ea80000300800 */
[----:B------:R-:W2:Y:S04]  /*94910*/  LDL.LU R15, [R1+0xd6c] ;  /* 0x000d6c00010f7983 */ /* 0x000ea80000300800 */
[----:B------:R-:W3:Y:S04]  /*94920*/  LDL R18, [R1+0xf0] ;  /* 0x0000f00001127983 */ /* 0x000ee80000100800 */
[----:B------:R-:W3:Y:S04]  /*94930*/  LDL R19, [R1+0xf4] ;  /* 0x0000f40001137983 */ /* 0x000ee80000100800 */
[----:B0-----:R-:W4:Y:S04]  /*94940*/  LDL.LU R4, [R1+0xdb0] ;  /* 0x000db00001047983 */ /* 0x001f280000300800 */
[----:B------:R-:W4:Y:S04]  /*94950*/  LDL.LU R5, [R1+0xdb4] ;  /* 0x000db40001057983 */ /* 0x000f280000300800 */
[----:B-1----:R-:W4:Y:S04]  /*94960*/  LDL.LU R6, [R1+0xdb8] ;  /* 0x000db80001067983 */ /* 0x002f280000300800 */
[----:B------:R-:W4:Y:S04]  /*94970*/  LDL.LU R7, [R1+0xdbc] ;  /* 0x000dbc0001077983 */ /* 0x000f280000300800 */
[----:B------:R-:W4:Y:S04]  /*94980*/  LDL.LU.64 R46, [R1+0x110] ;  /* 0x00011000012e7983 */ /* 0x000f280000300a00 */
[----:B------:R-:W5:Y:S04]  /*94990*/  LDL.LU R40, [R1+0xda0] ;  /* 0x000da00001287983 */ /* 0x000f680000300800 */
[----:B------:R-:W5:Y:S04]  /*949a0*/  LDL.LU R41, [R1+0xda4] ;  /* 0x000da40001297983 */ /* 0x000f680000300800 */
[----:B------:R-:W5:Y:S04]  /*949b0*/  LDL.LU R42, [R1+0xda8] ;  /* 0x000da800012a7983 */ /* 0x000f680000300800 */
[----:B------:R-:W5:Y:S04]  /*949c0*/  LDL.LU R43, [R1+0xdac] ;  /* 0x000dac00012b7983 */ /* 0x000f680000300800 */
[----:B------:R-:W5:Y:S04]  /*949d0*/  LDL.LU.64 R32, [R1+0x108] ;  /* 0x0001080001207983 */ /* 0x000f680000300a00 */
[----:B------:R-:W2:Y:S04]  /*949e0*/  LDL.LU R36, [R1+0xd90] ;  /* 0x000d900001247983 */ /* 0x000ea80000300800 */
[----:B------:R-:W2:Y:S04]  /*949f0*/  LDL.LU R37, [R1+0xd94] ;  /* 0x000d940001257983 */ /* 0x000ea80000300800 */
[----:B------:R-:W2:Y:S04]  /*94a00*/  LDL.LU R38, [R1+0xd98] ;  /* 0x000d980001267983 */ /* 0x000ea80000300800 */
[----:B------:R-:W2:Y:S04]  /*94a10*/  LDL.LU R39, [R1+0xd9c] ;  /* 0x000d9c0001277983 */ /* 0x000ea80000300800 */
[----:B------:R-:W2:Y:S04]  /*94a20*/  LDL.LU.64 R34, [R1+0x100] ;  /* 0x0001000001227983 */ /* 0x000ea80000300a00 */
[----:B------:R-:W3:Y:S04]  /*94a30*/  LDL.LU R24, [R1+0xd80] ;  /* 0x000d800001187983 */ /* 0x000ee80000300800 */
[----:B------:R-:W3:Y:S04]  /*94a40*/  LDL.LU R25, [R1+0xd84] ;  /* 0x000d840001197983 */ /* 0x000ee80000300800 */
[----:B------:R-:W3:Y:S04]  /*94a50*/  LDL.LU R26, [R1+0xd88] ;  /* 0x000d8800011a7983 */ /* 0x000ee80000300800 */
[----:B------:R-:W3:Y:S04]  /*94a60*/  LDL.LU R27, [R1+0xd8c] ;  /* 0x000d8c00011b7983 */ /* 0x000ee80000300800 */
[----:B------:R-:W3:Y:S04]  /*94a70*/  LDL.LU.64 R16, [R1+0xf8] ;  /* 0x0000f80001107983 */ /* 0x000ee80000300a00 */
[----:B------:R-:W2:Y:S04]  /*94a80*/  LDL.LU R20, [R1+0xd70] ;  /* 0x000d700001147983 */ /* 0x000ea80000300800 */
[----:B------:R-:W2:Y:S04]  /*94a90*/  LDL.LU R21, [R1+0xd74] ;  /* 0x000d740001157983 */ /* 0x000ea80000300800 */
[----:B------:R-:W2:Y:S04]  /*94aa0*/  LDL.LU R22, [R1+0xd78] ;  /* 0x000d780001167983 */ /* 0x000ea80000300800 */
[----:B------:R-:W2:Y:S04]  /*94ab0*/  LDL.LU R23, [R1+0xd7c] ;  /* 0x000d7c0001177983 */ /* 0x000ea80000300800 */
[----:B------:R-:W2:Y:S04]  /*94ac0*/  LDL.LU.64 R52, [R1+0xe8] ;  /* 0x0000e80001347983 */ /* 0x000ea80000300a00 */
[----:B------:R-:W2:Y:S04]  /*94ad0*/  LDL.LU R8, [R1+0xd50] ;  /* 0x000d500001087983 */ /* 0x000ea80000300800 */
[----:B------:R-:W2:Y:S04]  /*94ae0*/  LDL.LU R9, [R1+0xd54] ;  /* 0x000d540001097983 */ /* 0x000ea80000300800 */
[----:B------:R-:W2:Y:S04]  /*94af0*/  LDL.LU R10, [R1+0xd58] ;  /* 0x000d5800010a7983 */ /* 0x000ea80000300800 */
[----:B------:R-:W2:Y:S04]  /*94b00*/  LDL.LU R11, [R1+0xd5c] ;  /* 0x000d5c00010b7983 */ /* 0x000ea80000300800 */
[----:B------:R-:W2:Y:S01]  /*94b10*/  LDL.LU.64 R54, [R1+0xe0] ;  /* 0x0000e00001367983 */ /* 0x000ea20000300a00 */
[----:B------:R-:W-:-:S03]  /*94b20*/  IMAD.MOV.U32 R50, RZ, RZ, R61 ;  /* 0x000000ffff327224 */ /* 0x000fc600078e003d */
[----:B------:R-:W2:Y:S04]  /*94b30*/  LDL.LU R56, [R1+0xd40] ;  /* 0x000d400001387983 */ /* 0x000ea80000300800 */
[----:B------:R-:W2:Y:S04]  /*94b40*/  LDL.LU R57, [R1+0xd44] ;  /* 0x000d440001397983 */ /* 0x000ea80000300800 */
[----:B------:R-:W2:Y:S04]  /*94b50*/  LDL.LU R58, [R1+0xd48] ;  /* 0x000d4800013a7983 */ /* 0x000ea80000300800 */
[----:B------:R-:W2:Y:S04]  /*94b60*/  LDL.LU R59, [R1+0xd4c] ;  /* 0x000d4c00013b7983 */ /* 0x000ea80000300800 */
[----:B------:R-:W2:Y:S04]  /*94b70*/  LDL.LU.64 R60, [R1+0xd8] ;  /* 0x0000d800013c7983 */ /* 0x000ea80000300a00 */
[----:B------:R-:W-:Y:S01]  /*94b80*/  STL [R1+0x5bf0], R50 ;  /* 0x005bf03201007387 */ /* 0x000fe20000100800 */
[----:B----4-:R-:W-:-:S15]  /*94b90*/  HMMA.16816.F32 R4, R28, R46, R4 ;  /* 0x0000002e1c04723c */ /* 0x010fde0000001804 */
[----:B------:R-:W-:-:S08]  /*94ba0*/  NOP ;  /* 0x0000000000007918 */ /* 0x000fd00000000000 */
[----:B------:R-:W-:Y:S04]  /*94bb0*/  STL.64 [R1+0x1770], R4 ;  /* 0x0017700401007387 */ /* 0x000fe80000100a00 */
[----:B------:R0:W-:Y:S02]  /*94bc0*/  STL.64 [R1+0x1778], R6 ;  /* 0x0017780601007387 */ /* 0x0001e40000100a00 */
[----:B0-----:R-:W-:-:S05]  /*94bd0*/  IMAD.MOV.U32 R7, RZ, RZ, R47 ;  /* 0x000000ffff077224 */ /* 0x001fca00078e002f */
[----:B------:R5:W-:Y:S02]  /*94be0*/  STL [R1+0x5bf8], R7 ;  /* 0x005bf80701007387 */ /* 0x000be40000100800 */
[----:B-----5:R-:W-:Y:S01]  /*94bf0*/  HMMA.16816.F32 R4, R28, R32, R40 ;  /* 0x000000201c04723c */ /* 0x020fe20000001828 */
[----:B------:R-:W-:-:S05]  /*94c00*/  IMAD.MOV.U32 R49, RZ, RZ, R46 ;  /* 0x000000ffff317224 */ /* 0x000fca00078e002e */
[----:B------:R-:W-:Y:S01]  /*94c10*/  STL [R1+0x5bf4], R49 ;  /* 0x005bf43101007387 */ /* 0x000fe20000100800 */
[----:B---3--:R-:W-:-:S15]  /*94c20*/  HMMA.16816.F32 R24, R28, R16, R24 ;  /* 0x000000101c18723c */ /* 0x008fde0000001818 */
[----:B------:R-:W-:-:S01]  /*94c30*/  NOP ;  /* 0x0000000000007918 */ /* 0x000fc20000000000 */
[----:B------:R-:W-:Y:S04]  /*94c40*/  STL.64 [R1+0x1760], R4 ;  /* 0x0017600401007387 */ /* 0x000fe80000100a00 */
[----:B------:R2:W-:Y:S02]  /*94c50*/  STL.64 [R1+0x1768], R6 ;  /* 0x0017680601007387 */ /* 0x0005e40000100a00 */
[----:B--2---:R-:W-:Y:S01]  /*94c60*/  HMMA.16816.F32 R4, R28, R34, R36 ;  /* 0x000000221c04723c */ /* 0x004fe20000001824 */
[----:B------:R-:W-:Y:S02]  /*94c70*/  IMAD.MOV.U32 R51, RZ, RZ, R33 ;  /* 0x000000ffff337224 */ /* 0x000fe400078e0021 */
[----:B------:R-:W-:-:S03]  /*94c80*/  IMAD.MOV.U32 R48, RZ, RZ, R32 ;  /* 0x000000ffff307224 */ /* 0x000fc600078e0020 */
[----:B------:R-:W-:Y:S01]  /*94c90*/  IMAD.MOV.U32 R50, RZ, RZ, R35 ;  /* 0x000000ffff327224 */ /* 0x000fe200078e0023 */
[----:B------:R-:W-:Y:S01]  /*94ca0*/  STL [R1+0x5c00], R51 ;  /* 0x005c003301007387 */ /* 0x000fe20000100800 */
[----:B------:R-:W-:-:S03]  /*94cb0*/  IMAD.MOV.U32 R49, RZ, RZ, R34 ;  /* 0x000000ffff317224 */ /* 0x000fc600078e0022 */
[----:B------:R0:W-:-:S12]  /*94cc0*/  STL [R1+0x5bfc], R48 ;  /* 0x005bfc3001007387 */ /* 0x0001d80000100800 */
[----:B------:R-:W-:Y:S04]  /*94cd0*/  STL.64 [R1+0x1750], R4 ;  /* 0x0017500401007387 */ /* 0x000fe80000100a00 */
[----:B------:R1:W-:Y:S01]  /*94ce0*/  STL.64 [R1+0x1758], R6 ;  /* 0x0017580601007387 */ /* 0x0003e20000100a00 */
[----:B0-----:R-:W-:-:S03]  /*94cf0*/  IMAD.MOV.U32 R48, RZ, RZ, R16 ;  /* 0x000000ffff307224 */ /* 0x001fc600078e0010 */
[----:B------:R-:W-:Y:S04]  /*94d00*/  STL [R1+0x5c08], R50 ;  /* 0x005c083201007387 */ /* 0x000fe80000100800 */
[----:B------:R-:W-:Y:S01]  /*94d10*/  STL [R1+0x5c04], R49 ;  /* 0x005c043101007387 */ /* 0x000fe20000100800 */
[----:B-1----:R-:W-:-:S03]  /*94d20*/  IMAD.MOV.U32 R7, RZ, RZ, R17 ;  /* 0x000000ffff077224 */ /* 0x002fc600078e0011 */
[----:B------:R-:W-:Y:S01]  /*94d30*/  STL.64 [R1+0x1740], R24 ;  /* 0x0017401801007387 */ /* 0x000fe20000100a00 */
[C---:B------:R-:W-:Y:S03]  /*94d40*/  HMMA.16816.F32 R16, R28.reuse, R18, R20 ;  /* 0x000000121c10723c */ /* 0x040fe60000001814 */
[----:B------:R-:W-:Y:S04]  /*94d50*/  STL.64 [R1+0x1748], R26 ;  /* 0x0017481a01007387 */ /* 0x000fe80000100a00 */
[----:B------:R0:W-:Y:S02]  /*94d60*/  STL [R1+0x5c10], R7 ;  /* 0x005c100701007387 */ /* 0x0001e40000100800 */
[----:B0-----:R-:W-:Y:S02]  /*94d70*/  HMMA.16816.F32 R4, R28, R52, R12 ;  /* 0x000000341c04723c */ /* 0x001fe4000000180c */
[----:B------:R-:W-:-:S12]  /*94d80*/  STL [R1+0x5c0c], R48 ;  /* 0x005c0c3001007387 */ /* 0x000fd80000100800 */
[----:B------:R-:W-:Y:S04]  /*94d90*/  STL.64 [R1+0x1730], R16 ;  /* 0x0017301001007387 */ /* 0x000fe80000100a00 */
[----:B------:R-:W-:Y:S05]  /*94da0*/  STL.64 [R1+0x1738], R18 ;  /* 0x0017381201007387 */ /* 0x000fea0000100a00 */
[----:B------:R-:W-:Y:S04]  /*94db0*/  STL.64 [R1+0x1720], R4 ;  /* 0x0017200401007387 */ /* 0x000fe80000100a00 */
[----:B------:R0:W-:Y:S02]  /*94dc0*/  STL.64 [R1+0x1728], R6 ;  /* 0x0017280601007387 */ /* 0x0001e40000100a00 */
[C---:B0-----:R-:W-:Y:S06]  /*94dd0*/  HMMA.16816.F32 R4, R28.reuse, R54, R8 ;  /* 0x000000361c04723c */ /* 0x041fec0000001808 */
[----:B------:R-:W-:Y:S01]  /*94de0*/  HMMA.16816.F32 R8, R28, R60, R56 ;  /* 0x0000003c1c08723c */ /* 0x000fe20000001838 */
[----:B------:R-:W-:-:S02]  /*94df0*/  IMAD.MOV.U32 R51, RZ, RZ, R53 ;  /* 0x000000ffff337224 */ /* 0x000fc400078e0035 */
[----:B------:R-:W-:Y:S02]  /*94e00*/  IMAD.MOV.U32 R49, RZ, RZ, R52 ;  /* 0x000000ffff317224 */ /* 0x000fe400078e0034 */
[----:B------:R-:W-:Y:S01]  /*94e10*/  IMAD.MOV.U32 R50, RZ, RZ, R55 ;  /* 0x000000ffff327224 */ /* 0x000fe200078e0037 */
[----:B------:R-:W-:Y:S01]  /*94e20*/  STL [R1+0x5c18], R51 ;  /* 0x005c183301007387 */ /* 0x000fe20000100800 */
[----:B------:R-:W-:-:S03]  /*94e30*/  IMAD.MOV.U32 R48, RZ, RZ, R54 ;  /* 0x000000ffff307224 */ /* 0x000fc600078e0036 */
[----:B------:R-:W-:Y:S07]  /*94e40*/  STL [R1+0x5c14], R49 ;  /* 0x005c143101007387 */ /* 0x000fee0000100800 */
[----:B------:R-:W-:Y:S04]  /*94e50*/  STL.64 [R1+0x1710], R4 ;  /* 0x0017100401007387 */ /* 0x000fe80000100a00 */
[----:B------:R-:W-:Y:S04]  /*94e60*/  STL.64 [R1+0x1718], R6 ;  /* 0x0017180601007387 */ /* 0x000fe80000100a00 */
[----:B------:R-:W-:Y:S04]  /*94e70*/  STL [R1+0x5c20], R50 ;  /* 0x005c203201007387 */ /* 0x000fe80000100800 */
[----:B------:R-:W-:Y:S04]  /*94e80*/  STL [R1+0x5c1c], R48 ;  /* 0x005c1c3001007387 */ /* 0x000fe80000100800 */
[----:B------:R0:W-:Y:S04]  /*94e90*/  STL.64 [R1+0x1700], R8 ;  /* 0x0017000801007387 */ /* 0x0001e80000100a00 */
[----:B------:R1:W-:Y:S04]  /*94ea0*/  STL.64 [R1+0x1708], R10 ;  /* 0x0017080a01007387 */ /* 0x0003e80000100a00 */
[----:B------:R-:W2:Y:S04]  /*94eb0*/  LDL R58, [R1+0x58] ;  /* 0x00005800013a7983 */ /* 0x000ea80000100800 */
[----:B------:R-:W2:Y:S04]  /*94ec0*/  LDL R59, [R1+0x5c] ;  /* 0x00005c00013b7983 */ /* 0x000ea80000100800 */
[----:B------:R-:W3:Y:S04]  /*94ed0*/  LDL.LU R52, [R1+0xc40] ;  /* 0x000c400001347983 */ /* 0x000ee80000300800 */
[----:B------:R-:W3:Y:S04]  /*94ee0*/  LDL.LU R53, [R1+0xc44] ;  /* 0x000c440001357983 */ /* 0x000ee80000300800 */
[----:B------:R-:W4:Y:S04]  /*94ef0*/  LDL.LU R54, [R1+0xc48] ;  /* 0x000c480001367983 */ /* 0x000f280000300800 */
[----:B------:R-:W4:Y:S04]  /*94f00*/  LDL.LU R55, [R1+0xc4c] ;  /* 0x000c4c0001377983 */ /* 0x000f280000300800 */
[----:B----4-:R-:W-:Y:S04]  /*94f10*/  STL.64 [R1+0x5df8], R54 ;  /* 0x005df83601007387 */ /* 0x010fe80000100a00 */
[----:B---3--:R3:W-:Y:S04]  /*94f20*/  STL.64 [R1+0x5df0], R52 ;  /* 0x005df03401007387 */ /* 0x0087e80000100a00 */
[----:B------:R-:W4:Y:S04]  /*94f30*/  LDL R56, [R1+0x60] ;  /* 0x0000600001387983 */ /* 0x000f280000100800 */
[----:B------:R-:W4:Y:S04]  /*94f40*/  LDL R57, [R1+0x64] ;  /* 0x0000640001397983 */ /* 0x000f280000100800 */
[----:B--2---:R2:W-:Y:S04]  /*94f50*/  STL.64 [R1+0x5e08], R58 ;  /* 0x005e083a01007387 */ /* 0x0045e80000100a00 */
[----:B----4-:R-:W-:Y:S04]  /*94f60*/  STL.64 [R1+0x5e00], R56 ;  /* 0x005e003801007387 */ /* 0x010fe80000100a00 */
[----:B0-----:R-:W4:Y:S04]  /*94f70*/  LDL.LU R8, [R1+0xc50] ;  /* 0x000c500001087983 */ /* 0x001f280000300800 */
[----:B------:R-:W4:Y:S04]  /*94f80*/  LDL.LU R9, [R1+0xc54] ;  /* 0x000c540001097983 */ /* 0x000f280000300800 */
[----:B-1----:R-:W5:Y:S04]  /*94f90*/  LDL.LU R10, [R1+0xc58] ;  /* 0x000c5800010a7983 */ /* 0x002f680000300800 */
[----:B------:R-:W5:Y:S04]  /*94fa0*/  LDL.LU R11, [R1+0xc5c] ;  /* 0x000c5c00010b7983 */ /* 0x000f680000300800 */
[----:B-----5:R-:W-:Y:S04]  /*94fb0*/  STL.64 [R1+0x5e18], R10 ;  /* 0x005e180a01007387 */ /* 0x020fe80000100a00 */
[----:B----4-:R-:W-:Y:S04]  /*94fc0*/  STL.64 [R1+0x5e10], R8 ;  /* 0x005e100801007387 */ /* 0x010fe80000100a00 */
[----:B------:R-:W4:Y:S04]  /*94fd0*/  LDL R14, [R1+0x68] ;  /* 0x00006800010e7983 */ /* 0x000f280000100800 */
[----:B------:R-:W4:Y:S04]  /*94fe0*/  LDL R15, [R1+0x6c] ;  /* 0x00006c00010f7983 */ /* 0x000f280000100800 */
[----:B------:R-:W5:Y:S04]  /*94ff0*/  LDL.LU R16, [R1+0xc60] ;  /* 0x000c600001107983 */ /* 0x000f680000300800 */
[----:B------:R-:W5:Y:S04]  /*95000*/  LDL.LU R17, [R1+0xc64] ;  /* 0x000c640001117983 */ /* 0x000f680000300800 */
[----:B------:R-:W3:Y:S04]  /*95010*/  LDL.LU R18, [R1+0xc68] ;  /* 0x000c680001127983 */ /* 0x000ee80000300800 */
[----:B------:R-:W3:Y:S04]  /*95020*/  LDL.LU R19, [R1+0xc6c] ;  /* 0x000c6c0001137983 */ /* 0x000ee80000300800 */
[----:B---3--:R-:W-:Y:S04]  /*95030*/  STL.64 [R1+0x5e28], R18 ;  /* 0x005e281201007387 */ /* 0x008fe80000100a00 */
[----:B-----5:R-:W-:Y:S04]  /*95040*/  STL.64 [R1+0x5e20], R16 ;  /* 0x005e201001007387 */ /* 0x020fe80000100a00 */
[----:B------:R-:W3:Y:S04]  /*95050*/  LDL R12, [R1+0x70] ;  /* 0x00007000010c7983 */ /* 0x000ee80000100800 */
[----:B------:R-:W3:Y:S04]  /*95060*/  LDL R13, [R1+0x74] ;  /* 0x00007400010d7983 */ /* 0x000ee80000100800 */
[----:B----4-:R-:W-:Y:S04]  /*95070*/  STL.64 [R1+0x5e40], R14 ;  /* 0x005e400e01007387 */ /* 0x010fe80000100a00 */
[----:B---3--:R0:W-:Y:S04]  /*95080*/  STL.64 [R1+0x5e38], R12 ;  /* 0x005e380c01007387 */ /* 0x0081e80000100a00 */
[----:B------:R-:W3:Y:S04]  /*95090*/  LDL R26, [R1+0x78] ;  /* 0x00007800011a7983 */ /* 0x000ee80000100800 */
[----:B------:R-:W3:Y:S04]  /*950a0*/  LDL R27, [R1+0x7c] ;  /* 0x00007c00011b7983 */ /* 0x000ee80000100800 */
[----:B------:R-:W4:Y:S04]  /*950b0*/  LDL.LU R32, [R1+0xc80] ;  /* 0x000c800001207983 */ /* 0x000f280000300800 */
[----:B------:R-:W4:Y:S04]  /*950c0*/  LDL.LU R33, [R1+0xc84] ;  /* 0x000c840001217983 */ /* 0x000f280000300800 */
[----:B------:R-:W5:Y:S04]  /*950d0*/  LDL.LU R34, [R1+0xc88] ;  /* 0x000c880001227983 */ /* 0x000f680000300800 */
[----:B------:R-:W5:Y:S04]  /*950e0*/  LDL.LU R35, [R1+0xc8c] ;  /* 0x000c8c0001237983 */ /* 0x000f680000300800 */
[----:B-----5:R-:W-:Y:S04]  /*950f0*/  STL.64 [R1+0x5e50], R34 ;  /* 0x005e502201007387 */ /* 0x020fe80000100a00 */
[----:B----4-:R-:W-:Y:S04]  /*95100*/  STL.64 [R1+0x5e48], R32 ;  /* 0x005e482001007387 */ /* 0x010fe80000100a00 */
[----:B------:R-:W4:Y:S04]  /*95110*/  LDL R24, [R1+0x80] ;  /* 0x0000800001187983 */ /* 0x000f280000100800 */
[----:B------:R-:W4:Y:S04]  /*95120*/  LDL R25, [R1+0x84] ;  /* 0x0000840001197983 */ /* 0x000f280000100800 */
[----:B---3--:R-:W-:Y:S04]  /*95130*/  STL.64 [R1+0x5e60], R26 ;  /* 0x005e601a01007387 */ /* 0x008fe80000100a00 */
[----:B----4-:R-:W-:Y:S04]  /*95140*/  STL.64 [R1+0x5e58], R24 ;  /* 0x005e581801007387 */ /* 0x010fe80000100a00 */
[----:B------:R-:W3:Y:S04]  /*95150*/  LDL.LU R36, [R1+0xc90] ;  /* 0x000c900001247983 */ /* 0x000ee80000300800 */
[----:B------:R-:W3:Y:S04]  /*95160*/  LDL.LU R37, [R1+0xc94] ;  /* 0x000c940001257983 */ /* 0x000ee80000300800 */
[----:B------:R-:W4:Y:S04]  /*95170*/  LDL.LU R38, [R1+0xc98] ;  /* 0x000c980001267983 */ /* 0x000f280000300800 */
[----:B------:R-:W4:Y:S04]  /*95180*/  LDL.LU R39, [R1+0xc9c] ;  /* 0x000c9c0001277983 */ /* 0x000f280000300800 */
[----:B----4-:R-:W-:Y:S04]  /*95190*/  STL.64 [R1+0x5e70], R38 ;  /* 0x005e702601007387 */ /* 0x010fe80000100a00 */
[----:B---3--:R-:W-:Y:S04]  /*951a0*/  STL.64 [R1+0x5e68], R36 ;  /* 0x005e682401007387 */ /* 0x008fe80000100a00 */
[----:B------:R-:W3:Y:S04]  /*951b0*/  LDL R42, [R1+0x88] ;  /* 0x00008800012a7983 */ /* 0x000ee80000100800 */
[----:B------:R-:W3:Y:S04]  /*951c0*/  LDL R43, [R1+0x8c] ;  /* 0x00008c00012b7983 */ /* 0x000ee80000100800 */
[----:B------:R-:W4:Y:S04]  /*951d0*/  LDL.LU R44, [R1+0xca0] ;  /* 0x000ca000012c7983 */ /* 0x000f280000300800 */
[----:B------:R-:W4:Y:S04]  /*951e0*/  LDL.LU R45, [R1+0xca4] ;  /* 0x000ca400012d7983 */ /* 0x000f280000300800 */
[----:B------:R-:W5:Y:S04]  /*951f0*/  LDL.LU R46, [R1+0xca8] ;  /* 0x000ca800012e7983 */ /* 0x000f680000300800 */
[----:B------:R-:W5:Y:S01]  /*95200*/  LDL.LU R47, [R1+0xcac] ;  /* 0x000cac00012f7983 */ /* 0x000f620000300800 */
[----:B------:R-:W-:-:S02]  /*95210*/  IMAD.MOV.U32 R49, RZ, RZ, R60 ;  /* 0x000000ffff317224 */ /* 0x000fc400078e003c */
[----:B------:R-:W-:Y:S01]  /*95220*/  IMAD.MOV.U32 R7, RZ, RZ, R61 ;  /* 0x000000ffff077224 */ /* 0x000fe200078e003d */
[----:B-----5:R-:W-:Y:S04]  /*95230*/  STL.64 [R1+0x5e80], R46 ;  /* 0x005e802e01007387 */ /* 0x020fe80000100a00 */
[----:B----4-:R1:W-:Y:S04]  /*95240*/  STL.64 [R1+0x5e78], R44 ;  /* 0x005e782c01007387 */ /* 0x0103e80000100a00 */
[----:B------:R-:W4:Y:S04]  /*95250*/  LDL R40, [R1+0x90] ;  /* 0x0000900001287983 */ /* 0x000f280000100800 */
[----:B------:R-:W4:Y:S04]  /*95260*/  LDL R41, [R1+0x94] ;  /* 0x0000940001297983 */ /* 0x000f280000100800 */
[----:B------:R-:W5:Y:S04]  /*95270*/  LDL R4, [R1+0x98] ;  /* 0x0000980001047983 */ /* 0x000f680000100800 */
[----:B------:R-:W5:Y:S04]  /*95280*/  LDL R5, [R1+0x9c] ;  /* 0x00009c0001057983 */ /* 0x000f680000100800 */
[----:B------:R-:W5:Y:S04]  /*95290*/  LDL.LU R52, [R1+0xcc0] ;  /* 0x000cc00001347983 */ /* 0x000f680000300800 */
[----:B------:R-:W5:Y:S04]  /*952a0*/  LDL.LU R53, [R1+0xcc4] ;  /* 0x000cc40001357983 */ /* 0x000f680000300800 */
[----:B------:R-:W5:Y:S04]  /*952b0*/  LDL.LU R54, [R1+0xcc8] ;  /* 0x000cc80001367983 */ /* 0x000f680000300800 */
[----:B------:R-:W5:Y:S04]  /*952c0*/  LDL.LU R55, [R1+0xccc] ;  /* 0x000ccc0001377983 */ /* 0x000f680000300800 */
[----:B--2---:R-:W2:Y:S04]  /*952d0*/  LDL R58, [R1+0xa0] ;  /* 0x0000a000013a7983 */ /* 0x004ea80000100800 */
[----:B------:R-:W2:Y:S04]  /*952e0*/  LDL R59, [R1+0xa4] ;  /* 0x0000a400013b7983 */ /* 0x000ea80000100800 */
[----:B0-----:R-:W3:Y:S04]  /*952f0*/  LDL.LU R12, [R1+0xcf0] ;  /* 0x000cf000010c7983 */ /* 0x001ee80000300800 */
[----:B------:R-:W3:Y:S04]  /*95300*/  LDL.LU R13, [R1+0xcf4] ;  /* 0x000cf400010d7983 */ /* 0x000ee80000300800 */
[----:B------:R-:W3:Y:S04]  /*95310*/  LDL.LU R14, [R1+0xcf8] ;  /* 0x000cf800010e7983 */ /* 0x000ee80000300800 */
[----:B------:R-:W3:Y:S04]  /*95320*/  LDL.LU R15, [R1+0xcfc] ;  /* 0x000cfc00010f7983 */ /* 0x000ee80000300800 */
[----:B-1----:R-:W4:Y:S04]  /*95330*/  LDL.LU R44, [R1+0xd30] ;  /* 0x000d3000012c7983 */ /* 0x002f280000300800 */
        /* <DEDUP_REMOVED lines=15> */
[----:B------:R-:W3:Y:S04]  /*95430*/  LDL.LU.64 R60, [R1+0xb0] ;  /* 0x0000b000013c7983 */ /* 0x000ee80000300a00 */
        /* <DEDUP_REMOVED lines=14> */
[----:B------:R0:W-:Y:S04]  /*95520*/  STL [R1+0x5c28], R7 ;  /* 0x005c280701007387 */ /* 0x0001e80000100800 */
[----:B0-----:R-:W4:Y:S04]  /*95530*/  LDL.LU.64 R6, [R1+0xd0] ;  /* 0x0000d00001067983 */ /* 0x001f280000300a00 */
[----:B------:R0:W-:Y:S04]  /*95540*/  STL [R1+0x5c24], R49 ;  /* 0x005c243101007387 */ /* 0x0001e80000100800 */
[----:B0-----:R-:W5:Y:S01]  /*95550*/  LDL.LU.64 R48, [R1+0xc8] ;  /* 0x0000c80001307983 */ /* 0x001f620000300a00 */
[C---:B----4-:R-:W-:Y:S06]  /*95560*/  HMMA.16816.F32 R44, R28.reuse, R6, R44 ;  /* 0x000000061c2c723c */ /* 0x050fec000000182c */
[----:B-----5:R-:W-:Y:S01]  /*95570*/  HMMA.16816.F32 R36, R28, R48, R36 ;  /* 0x000000301c24723c */ /* 0x020fe20000001824 */
[----:B------:R-:W-:-:S02]  /*95580*/  IMAD.MOV.U32 R51, RZ, RZ, R6 ;  /* 0x000000ffff337224 */ /* 0x000fc400078e0006 */
[----:B------:R-:W-:-:S03]  /*95590*/  IMAD.MOV.U32 R6, RZ, RZ, R7 ;  /* 0x000000ffff067224 */ /* 0x000fc600078e0007 */
[----:B------:R-:W-:-:S11]  /*955a0*/  IMAD.MOV.U32 R50, RZ, RZ, R48 ;  /* 0x000000ffff327224 */ /* 0x000fd600078e0030 */
[----:B------:R-:W-:Y:S04]  /*955b0*/  STL.64 [R1+0x16f0], R44 ;  /* 0x0016f02c01007387 */ /* 0x000fe80000100a00 */
[----:B------:R0:W-:Y:S01]  /*955c0*/  STL.64 [R1+0x16f8], R46 ;  /* 0x0016f82e01007387 */ /* 0x0001e20000100a00 */
[----:B------:R-:W-:-:S03]  /*955d0*/  IMAD.MOV.U32 R48, RZ, RZ, R49 ;  /* 0x000000ffff307224 */ /* 0x000fc600078e0031 */
[----:B0-----:R-:W4:Y:S04]  /*955e0*/  LDL.LU.64 R46, [R1+0x5e80] ;  /* 0x005e8000012e7983 */ /* 0x001f280000300a00 */
[----:B------:R-:W4:Y:S04]  /*955f0*/  LDL.LU.64 R44, [R1+0x5e78] ;  /* 0x005e7800012c7983 */ /* 0x000f280000300a00 */
[----:B------:R-:W-:Y:S04]  /*95600*/  STL [R1+0x5c30], R6 ;  /* 0x005c300601007387 */ /* 0x000fe80000100800 */
[----:B------:R-:W-:Y:S04]  /*95610*/  STL [R1+0x5c2c], R51 ;  /* 0x005c2c3301007387 */ /* 0x000fe80000100800 */
[----:B------:R-:W-:Y:S04]  /*95620*/  STL.64 [R1+0x16e0], R36 ;  /* 0x0016e02401007387 */ /* 0x000fe80000100a00 */
[----:B------:R0:W-:Y:S04]  /*95630*/  STL.64 [R1+0x16e8], R38 ;  /* 0x0016e82601007387 */ /* 0x0001e80000100a00 */
[----:B0-----:R-:W5:Y:S04]  /*95640*/  LDL.LU.64 R38, [R1+0x5e70] ;  /* 0x005e700001267983 */ /* 0x001f680000300a00 */
[----:B------:R-:W5:Y:S04]  /*95650*/  LDL.LU.64 R36, [R1+0x5e68] ;  /* 0x005e680001247983 */ /* 0x000f680000300a00 */
[----:B------:R0:W-:Y:S04]  /*95660*/  STL [R1+0x5c38], R48 ;  /* 0x005c383001007387 */ /* 0x0001e80000100800 */
[----:B0-----:R-:W4:Y:S04]  /*95670*/  LDL.LU.64 R48, [R1+0xc0] ;  /* 0x0000c00001307983 */ /* 0x001f280000300a00 */
[----:B------:R0:W-:Y:S04]  /*95680*/  STL [R1+0x5c34], R50 ;  /* 0x005c343201007387 */ /* 0x0001e80000100800 */
[----:B0-----:R-:W5:Y:S01]  /*95690*/  LDL.LU.64 R50, [R1+0xb8] ;  /* 0x0000b80001327983 */ /* 0x001f620000300a00 */
[C---:B---3--:R-:W-:Y:S06]  /*956a0*/  HMMA.16816.F32 R12, R28.reuse, R60, R12 ;  /* 0x0000003c1c0c723c */ /* 0x048fec000000180c */
[C---:B--2---:R-:W-:Y:S06]  /*956b0*/  HMMA.16816.F32 R16, R28.reuse, R56, R16 ;  /* 0x000000381c10723c */ /* 0x044fec0000001810 */
[C---:B------:R-:W-:Y:S06]  /*956c0*/  HMMA.16816.F32 R56, R28.reuse, R58, R8 ;  /* 0x0000003a1c38723c */ /* 0x040fec0000001808 */
[C---:B------:R-:W-:Y:S06]  /*956d0*/  HMMA.16816.F32 R52, R28.reuse, R4, R52 ;  /* 0x000000041c34723c */ /* 0x040fec0000001834 */
[C---:B----4-:R-:W-:Y:S06]  /*956e0*/  HMMA.16816.F32 R24, R28.reuse, R48, R24 ;  /* 0x000000301c18723c */ /* 0x050fec0000001818 */
[----:B-----5:R-:W-:Y:S06]  /*956f0*/  HMMA.16816.F32 R32, R28, R50, R32 ;  /* 0x000000321c20723c */ /* 0x020fec0000001820 */
[----:B------:R-:W-:-:S11]  /*95700*/  IMAD.MOV.U32 R6, RZ, RZ, R50 ;  /* 0x000000ffff067224 */ /* 0x000fd600078e0032 */
[----:B------:R-:W-:Y:S04]  /*95710*/  STL.64 [R1+0x16d0], R24 ;  /* 0x0016d01801007387 */ /* 0x000fe80000100a00 */
[----:B------:R0:W-:Y:S01]  /*95720*/  STL.64 [R1+0x16d8], R26 ;  /* 0x0016d81a01007387 */ /* 0x0001e20000100a00 */
[----:B------:R-:W-:Y:S02]  /*95730*/  IMAD.MOV.U32 R7, RZ, RZ, R48 ;  /* 0x000000ffff077224 */ /* 0x000fe400078e0030 */
[----:B------:R-:W-:Y:S02]  /*95740*/  IMAD.MOV.U32 R50, RZ, RZ, R61 ;  /* 0x000000ffff327224 */ /* 0x000fe400078e003d */
[----:B------:R-:W-:Y:S01]  /*95750*/  IMAD.MOV.U32 R48, RZ, RZ, R60 ;  /* 0x000000ffff307224 */ /* 0x000fe200078e003c */
[----:B0-----:R-:W2:Y:S04]  /*95760*/  LDL.LU.64 R26, [R1+0x5e60] ;  /* 0x005e6000011a7983 */ /* 0x001ea80000300a00 */
[----:B------:R-:W3:Y:S04]  /*95770*/  LDL.LU.64 R24, [R1+0x5e58] ;  /* 0x005e580001187983 */ /* 0x000ee80000300a00 */
[----:B------:R-:W-:Y:S04]  /*95780*/  STL.64 [R1+0x16c0], R32 ;  /* 0x0016c02001007387 */ /* 0x000fe80000100a00 */
[----:B------:R0:W-:Y:S04]  /*95790*/  STL.64 [R1+0x16c8], R34 ;  /* 0x0016c82201007387 */ /* 0x0001e80000100a00 */
[----:B0-----:R-:W2:Y:S04]  /*957a0*/  LDL.LU.64 R34, [R1+0x5e50] ;  /* 0x005e500001227983 */ /* 0x001ea80000300a00 */
[----:B------:R-:W2:Y:S04]  /*957b0*/  LDL.LU.64 R32, [R1+0x5e48] ;  /* 0x005e480001207983 */ /* 0x000ea80000300a00 */
[----:B------:R-:W-:Y:S04]  /*957c0*/  STL.64 [R1+0x16b0], R12 ;  /* 0x0016b00c01007387 */ /* 0x000fe80000100a00 */
[----:B------:R0:W-:Y:S04]  /*957d0*/  STL.64 [R1+0x16b8], R14 ;  /* 0x0016b80e01007387 */ /* 0x0001e80000100a00 */
[----:B0-----:R-:W4:Y:S04]  /*957e0*/  LDL.LU.64 R14, [R1+0x5e40] ;  /* 0x005e4000010e7983 */ /* 0x001f280000300a00 */
[----:B------:R-:W5:Y:S04]  /*957f0*/  LDL.LU.64 R12, [R1+0x5e38] ;  /* 0x005e3800010c7983 */ /* 0x000f680000300a00 */
[----:B------:R-:W4:Y:S04]  /*95800*/  LDL.LU.64 R60, [R1+0x5e30] ;  /* 0x005e3000013c7983 */ /* 0x000f280000300a00 */
[----:B------:R-:W-:Y:S04]  /*95810*/  STL.64 [R1+0x5ca8], R50 ;  /* 0x005ca83201007387 */ /* 0x000fe80000100a00 */
[----:B------:R0:W-:Y:S04]  /*95820*/  STL.64 [R1+0x5ca0], R48 ;  /* 0x005ca03001007387 */ /* 0x0001e80000100a00 */
[----:B0-----:R-:W4:Y:S04]  /*95830*/  LDL.LU R48, [R1+0xcb0] ;  /* 0x000cb00001307983 */ /* 0x001f280000300800 */
[----:B------:R-:W4:Y:S04]  /*95840*/  LDL.LU R49, [R1+0xcb4] ;  /* 0x000cb40001317983 */ /* 0x000f280000300800 */
[----:B------:R-:W4:Y:S04]  /*95850*/  LDL.LU R50, [R1+0xcb8] ;  /* 0x000cb80001327983 */ /* 0x000f280000300800 */
[----:B------:R-:W4:Y:S04]  /*95860*/  LDL.LU R51, [R1+0xcbc] ;  /* 0x000cbc0001337983 */ /* 0x000f280000300800 */
[----:B------:R-:W-:Y:S04]  /*95870*/  STL.64 [R1+0x16a0], R16 ;  /* 0x0016a01001007387 */ /* 0x000fe80000100a00 */
[----:B------:R0:W-:Y:S04]  /*95880*/  STL.64 [R1+0x16a8], R18 ;  /* 0x0016a81201007387 */ /* 0x0001e80000100a00 */
[----:B0-----:R-:W4:Y:S04]  /*95890*/  LDL.LU.64 R18, [R1+0x5e28] ;  /* 0x005e280001127983 */ /* 0x001f280000300a00 */
[----:B------:R-:W4:Y:S04]  /*958a0*/  LDL.LU.64 R16, [R1+0x5e20] ;  /* 0x005e200001107983 */ /* 0x000f280000300a00 */
        /* <DEDUP_REMOVED lines=9> */
[----:B------:R-:W4:Y:S01]  /*95940*/  LDL.LU.64 R52, [R1+0x5df0] ;  /* 0x005df00001347983 */ /* 0x000f220000300a00 */
[C---:B---3--:R-:W-:Y:S06]  /*95950*/  HMMA.16816.F32 R36, R28.reuse, R24, R36 ;  /* 0x000000181c24723c */ /* 0x048fec0000001824 */
[C---:B--2---:R-:W-:Y:S06]  /*95960*/  HMMA.16816.F32 R24, R28.reuse, R26, R32 ;  /* 0x0000001a1c18723c */ /* 0x044fec0000001820 */
[C---:B-----5:R-:W-:Y:S06]  /*95970*/  HMMA.16816.F32 R20, R28.reuse, R12, R20 ;  /* 0x0000000c1c14723c */ /* 0x060fec0000001814 */
[C---:B----4-:R-:W-:Y:S06]  /*95980*/  HMMA.16816.F32 R48, R28.reuse, R40, R48 ;  /* 0x000000281c30723c */ /* 0x050fec0000001830 */
[C---:B------:R-:W-:Y:S06]  /*95990*/  HMMA.16816.F32 R40, R28.reuse, R42, R44 ;  /* 0x0000002a1c28723c */ /* 0x040fec000000182c */
[C---:B------:R-:W-:Y:S11]  /*959a0*/  HMMA.16816.F32 R16, R28.reuse, R14, R16 ;  /* 0x0000000e1c10723c */ /* 0x040ff60000001810 */
[----:B------:R-:W-:Y:S04]  /*959b0*/  STL.64 [R1+0x1670], R48 ;  /* 0x0016703001007387 */ /* 0x000fe80000100a00 */
[----:B------:R-:W-:Y:S04]  /*959c0*/  STL.64 [R1+0x1678], R50 ;  /* 0x0016783201007387 */ /* 0x000fe80000100a00 */
[----:B------:R-:W-:Y:S04]  /*959d0*/  STL.64 [R1+0x1660], R40 ;  /* 0x0016602801007387 */ /* 0x000fe80000100a00 */
[----:B------:R-:W-:Y:S04]  /*959e0*/  STL.64 [R1+0x1668], R42 ;  /* 0x0016682a01007387 */ /* 0x000fe80000100a00 */
[----:B------:R-:W-:Y:S01]  /*959f0*/  STL.64 [R1+0x1650], R36 ;  /* 0x0016502401007387 */ /* 0x000fe20000100a00 */
[C---:B------:R-:W-:Y:S03]  /*95a00*/  HMMA.16816.F32 R12, R28.reuse, R56, R8 ;  /* 0x000000381c0c723c */ /* 0x040fe60000001808 */
[----:B------:R-:W-:Y:S04]  /*95a10*/  STL.64 [R1+0x1658], R38 ;  /* 0x0016582601007387 */ /* 0x000fe80000100a00 */
[----:B------:R0:W-:Y:S04]  /*95a20*/  STL.64 [R1+0x1640], R24 ;  /* 0x0016401801007387 */ /* 0x0001e80000100a00 */
[----:B------:R1:W-:Y:S01]  /*95a30*/  STL.64 [R1+0x1648], R26 ;  /* 0x0016481a01007387 */ /* 0x0003e20000100a00 */
[----:B------:R-:W-:Y:S03]  /*95a40*/  HMMA.16816.F32 R8, R28, R58, R52 ;  /* 0x0000003a1c08723c */ /* 0x000fe60000001834 */
[----:B------:R-:W-:Y:S04]  /*95a50*/  STL.64 [R1+0x1630], R20 ;  /* 0x0016301401007387 */ /* 0x000fe80000100a00 */
[----:B------:R-:W-:Y:S04]  /*95a60*/  STL.64 [R1+0x1638], R22 ;  /* 0x0016381601007387 */ /* 0x000fe80000100a00 */
[----:B------:R-:W-:Y:S04]  /*95a70*/  STL.64 [R1+0x1620], R16 ;  /* 0x0016201001007387 */ /* 0x000fe80000100a00 */
[----:B------:R-:W-:Y:S04]  /*95a80*/  STL.64 [R1+0x1628], R18 ;  /* 0x0016281201007387 */ /* 0x000fe80000100a00 */
[----:B0-----:R-:W2:Y:S04]  /*95a90*/  LDL.LU R24, [R1+0xb00] ;  /* 0x000b000001187983 */ /* 0x001ea80000300800 */
[----:B------:R-:W-:Y:S04]  /*95aa0*/  STL.64 [R1+0x1610], R12 ;  /* 0x0016100c01007387 */ /* 0x000fe80000100a00 */
[----:B------:R-:W-:Y:S04]  /*95ab0*/  STL.64 [R1+0x1618], R14 ;  /* 0x0016180e01007387 */ /* 0x000fe80000100a00 */
[----:B------:R0:W-:Y:S04]  /*95ac0*/  STL.64 [R1+0x1600], R8 ;  /* 0x0016000801007387 */ /* 0x0001e80000100a00 */
[----:B------:R3:W-:Y:S04]  /*95ad0*/  STL.64 [R1+0x1608], R10 ;  /* 0x0016080a01007387 */ /* 0x0007e80000100a00 */
[----:B------:R-:W2:Y:S04]  /*95ae0*/  LDL.LU R25, [R1+0xb04] ;  /* 0x000b040001197983 */ /* 0x000ea80000300800 */
[----:B-1----:R-:W4:Y:S04]  /*95af0*/  LDL.LU R26, [R1+0xb08] ;  /* 0x000b0800011a7983 */ /* 0x002f280000300800 */
[----:B------:R-:W4:Y:S04]  /*95b00*/  LDL.LU R27, [R1+0xb0c] ;  /* 0x000b0c00011b7983 */ /* 0x000f280000300800 */
[----:B----4-:R-:W-:Y:S04]  /*95b10*/  STL.64 [R1+0x5d08], R26 ;  /* 0x005d081a01007387 */ /* 0x010fe80000100a00 */
[----:B--2---:R-:W-:Y:S04]  /*95b20*/  STL.64 [R1+0x5d00], R24 ;  /* 0x005d001801007387 */ /* 0x004fe80000100a00 */
[----:B------:R-:W2:Y:S04]  /*95b30*/  LDL.LU R36, [R1+0xb20] ;  /* 0x000b200001247983 */ /* 0x000ea80000300800 */
[----:B------:R-:W2:Y:S04]  /*95b40*/  LDL.LU R37, [R1+0xb24] ;  /* 0x000b240001257983 */ /* 0x000ea80000300800 */
[----:B------:R-:W4:Y:S04]  /*95b50*/  LDL.LU R38, [R1+0xb28] ;  /* 0x000b280001267983 */ /* 0x000f280000300800 */
[----:B------:R-:W4:Y:S04]  /*95b60*/  LDL.LU R39, [R1+0xb2c] ;  /* 0x000b2c0001277983 */ /* 0x000f280000300800 */
[----:B----4-:R-:W-:Y:S04]  /*95b70*/  STL.64 [R1+0x5d18], R38 ;  /* 0x005d182601007387 */ /* 0x010fe80000100a00 */
[----:B--2---:R1:W-:Y:S04]  /*95b80*/  STL.64 [R1+0x5d10], R36 ;  /* 0x005d102401007387 */ /* 0x0043e80000100a00 */
[----:B------:R-:W2:Y:S04]  /*95b90*/  LDL.LU R44, [R1+0xb40] ;  /* 0x000b4000012c7983 */ /* 0x000ea80000300800 */
[----:B------:R-:W2:Y:S04]  /*95ba0*/  LDL.LU R45, [R1+0xb44] ;  /* 0x000b4400012d7983 */ /* 0x000ea80000300800 */
[----:B------:R-:W4:Y:S04]  /*95bb0*/  LDL.LU R46, [R1+0xb48] ;  /* 0x000b4800012e7983 */ /* 0x000f280000300800 */
[----:B------:R-:W4:Y:S04]  /*95bc0*/  LDL.LU R47, [R1+0xb4c] ;  /* 0x000b4c00012f7983 */ /* 0x000f280000300800 */
[----:B----4-:R4:W-:Y:S04]  /*95bd0*/  STL.64 [R1+0x5d28], R46 ;  /* 0x005d282e01007387 */ /* 0x0109e80000100a00 */
[----:B--2---:R-:W-:Y:S04]  /*95be0*/  STL.64 [R1+0x5d20], R44 ;  /* 0x005d202c01007387 */ /* 0x004fe80000100a00 */
[----:B------:R-:W2:Y:S04]  /*95bf0*/  LDL.LU R52, [R1+0xb60] ;  /* 0x000b600001347983 */ /* 0x000ea80000300800 */
[----:B------:R-:W2:Y:S04]  /*95c00*/  LDL.LU R53, [R1+0xb64] ;  /* 0x000b640001357983 */ /* 0x000ea80000300800 */
[----:B------:R-:W5:Y:S04]  /*95c10*/  LDL.LU R54, [R1+0xb68] ;  /* 0x000b680001367983 */ /* 0x000f680000300800 */
[----:B------:R-:W5:Y:S04]  /*95c20*/  LDL.LU R55, [R1+0xb6c] ;  /* 0x000b6c0001377983 */ /* 0x000f680000300800 */
[----:B-----5:R-:W-:Y:S04]  /*95c30*/  STL.64 [R1+0x5d38], R54 ;  /* 0x005d383601007387 */ /* 0x020fe80000100a00 */
[----:B--2---:R2:W-:Y:S04]  /*95c40*/  STL.64 [R1+0x5d30], R52 ;  /* 0x005d303401007387 */ /* 0x0045e80000100a00 */
[----:B0-----:R-:W5:Y:S04]  /*95c50*/  LDL.LU R8, [R1+0xb70] ;  /* 0x000b700001087983 */ /* 0x001f680000300800 */
[----:B------:R-:W5:Y:S04]  /*95c60*/  LDL.LU R9, [R1+0xb74] ;  /* 0x000b740001097983 */ /* 0x000f680000300800 */
[----:B---3--:R-:W3:Y:S04]  /*95c70*/  LDL.LU R10, [R1+0xb78] ;  /* 0x000b7800010a7983 */ /* 0x008ee80000300800 */
[----:B------:R-:W3:Y:S04]  /*95c80*/  LDL.LU R11, [R1+0xb7c] ;  /* 0x000b7c00010b7983 */ /* 0x000ee80000300800 */
[----:B---3--:R-:W-:Y:S04]  /*95c90*/  STL.64 [R1+0x5d48], R10 ;  /* 0x005d480a01007387 */ /* 0x008fe80000100a00 */
[----:B-----5:R0:W-:Y:S04]  /*95ca0*/  STL.64 [R1+0x5d40], R8 ;  /* 0x005d400801007387 */ /* 0x0201e80000100a00 */
[----:B------:R-:W3:Y:S04]  /*95cb0*/  LDL.LU R12, [R1+0xb90] ;  /* 0x000b9000010c7983 */ /* 0x000ee80000300800 */
[----:B------:R-:W3:Y:S04]  /*95cc0*/  LDL.LU R13, [R1+0xb94] ;  /* 0x000b9400010d7983 */ /* 0x000ee80000300800 */
[----:B------:R-:W5:Y:S04]  /*95cd0*/  LDL.LU R14, [R1+0xb98] ;  /* 0x000b9800010e7983 */ /* 0x000f680000300800 */
[----:B------:R-:W5:Y:S01]  /*95ce0*/  LDL.LU R15, [R1+0xb9c] ;  /* 0x000b9c00010f7983 */ /* 0x000f620000300800 */
[----:B------:R-:W-:-:S03]  /*95cf0*/  IMAD.MOV.U32 R19, RZ, RZ, R0 ;  /* 0x000000ffff137224 */ /* 0x000fc600078e0000 */
[----:B-----5:R5:W-:Y:S04]  /*95d00*/  STL.64 [R1+0x5d58], R14 ;  /* 0x005d580e01007387 */ /* 0x020be80000100a00 */
[----:B---3--:R-:W-:Y:S04]  /*95d10*/  STL.64 [R1+0x5d50], R12 ;  /* 0x005d500c01007387 */ /* 0x008fe80000100a00 */
[----:B------:R-:W3:Y:S04]  /*95d20*/  LDL R18, [R1+0x8] ;  /* 0x0000080001127983 */ /* 0x000ee80000100800 */
[----:B------:R-:W5:Y:S04]  /*95d30*/  LDL.LU R0, [R1+0x5dec] ;  /* 0x005dec0001007983 */ /* 0x000f680000300800 */
[----:B-1----:R-:W4:Y:S04]  /*95d40*/  LDL.LU R36, [R1+0xbb0] ;  /* 0x000bb00001247983 */ /* 0x002f280000300800 */
[----:B------:R-:W4:Y:S04]  /*95d50*/  LDL.LU R37, [R1+0xbb4] ;  /* 0x000bb40001257983 */ /* 0x000f280000300800 */
[----:B------:R-:W2:Y:S04]  /*95d60*/  LDL.LU R38, [R1+0xbb8] ;  /* 0x000bb80001267983 */ /* 0x000ea80000300800 */
[----:B------:R-:W2:Y:S04]  /*95d70*/  LDL.LU R39, [R1+0xbbc] ;  /* 0x000bbc0001277983 */ /* 0x000ea80000300800 */
[----:B--2---:R-:W-:Y:S04]  /*95d80*/  STL.64 [R1+0x5d68], R38 ;  /* 0x005d682601007387 */ /* 0x004fe80000100a00 */
[----:B----4-:R1:W-:Y:S04]  /*95d90*/  STL.64 [R1+0x5d60], R36 ;  /* 0x005d602401007387 */ /* 0x0103e80000100a00 */
[----:B------:R-:W2:Y:S04]  /*95da0*/  LDL R46, [R1+0x18] ;  /* 0x00001800012e7983 */ /* 0x000ea80000100800 */
[----:B------:R-:W2:Y:S04]  /*95db0*/  LDL R47, [R1+0x1c] ;  /* 0x00001c00012f7983 */ /* 0x000ea80000100800 */
[----:B------:R-:W4:Y:S04]  /*95dc0*/  LDL.LU R52, [R1+0xbc0] ;  /* 0x000bc00001347983 */ /* 0x000f280000300800 */
[----:B------:R-:W4:Y:S04]  /*95dd0*/  LDL.LU R53, [R1+0xbc4] ;  /* 0x000bc40001357983 */ /* 0x000f280000300800 */
[----:B------:R-:W3:Y:S04]  /*95de0*/  LDL.LU R54, [R1+0xbc8] ;  /* 0x000bc80001367983 */ /* 0x000ee80000300800 */
[----:B------:R-:W3:Y:S01]  /*95df0*/  LDL.LU R55, [R1+0xbcc] ;  /* 0x000bcc0001377983 */ /* 0x000ee20000300800 */
[----:B-----5:R-:W-:-:S03]  /*95e00*/  IMAD.MOV.U32 R45, RZ, RZ, R0 ;  /* 0x000000ffff2d7224 */ /* 0x020fc600078e0000 */
[----:B---3--:R-:W-:Y:S04]  /*95e10*/  STL.64 [R1+0x5d78], R54 ;  /* 0x005d783601007387 */ /* 0x008fe80000100a00 */
[----:B----4-:R-:W-:Y:S04]  /*95e20*/  STL.64 [R1+0x5d70], R52 ;  /* 0x005d703401007387 */ /* 0x010fe80000100a00 */
[----:B------:R-:W3:Y:S04]  /*95e30*/  LDL R44, [R1+0x20] ;  /* 0x00002000012c7983 */ /* 0x000ee80000100800 */
[----:B------:R-:W4:Y:S04]  /*95e40*/  LDL.LU R0, [R1+0x5de8] ;  /* 0x005de80001007983 */ /* 0x000f280000300800 */
[----:B--2---:R2:W-:Y:S04]  /*95e50*/  STL.64 [R1+0x5d88], R46 ;  /* 0x005d882e01007387 */ /* 0x0045e80000100a00 */
[----:B---3--:R-:W-:Y:S04]  /*95e60*/  STL.64 [R1+0x5d80], R44 ;  /* 0x005d802c01007387 */ /* 0x008fe80000100a00 */
[----:B0-----:R-:W3:Y:S04]  /*95e70*/  LDL.LU R8, [R1+0xbd0] ;  /* 0x000bd00001087983 */ /* 0x001ee80000300800 */
[----:B------:R-:W3:Y:S04]  /*95e80*/  LDL.LU R9, [R1+0xbd4] ;  /* 0x000bd40001097983 */ /* 0x000ee80000300800 */
[----:B------:R-:W5:Y:S04]  /*95e90*/  LDL.LU R10, [R1+0xbd8] ;  /* 0x000bd800010a7983 */ /* 0x000f680000300800 */
[----:B------:R-:W5:Y:S04]  /*95ea0*/  LDL.LU R11, [R1+0xbdc] ;  /* 0x000bdc00010b7983 */ /* 0x000f680000300800 */
[----:B-----5:R-:W-:Y:S04]  /*95eb0*/  STL.64 [R1+0x5d98], R10 ;  /* 0x005d980a01007387 */ /* 0x020fe80000100a00 */
[----:B---3--:R0:W-:Y:S04]  /*95ec0*/  STL.64 [R1+0x5d90], R8 ;  /* 0x005d900801007387 */ /* 0x0081e80000100a00 */
[----:B------:R-:W3:Y:S04]  /*95ed0*/  LDL R14, [R1+0x28] ;  /* 0x00002800010e7983 */ /* 0x000ee80000100800 */
[----:B------:R-:W3:Y:S04]  /*95ee0*/  LDL R15, [R1+0x2c] ;  /* 0x00002c00010f7983 */ /* 0x000ee80000100800 */
[----:B-1----:R-:W5:Y:S04]  /*95ef0*/  LDL.LU R36, [R1+0xbe0] ;  /* 0x000be00001247983 */ /* 0x002f680000300800 */
[----:B------:R-:W5:Y:S04]  /*95f00*/  LDL.LU R37, [R1+0xbe4] ;  /* 0x000be40001257983 */ /* 0x000f680000300800 */
[----:B------:R-:W2:Y:S04]  /*95f10*/  LDL.LU R38, [R1+0xbe8] ;  /* 0x000be80001267983 */ /* 0x000ea80000300800 */
[----:B------:R-:W2:Y:S01]  /*95f20*/  LDL.LU R39, [R1+0xbec] ;  /* 0x000bec0001277983 */ /* 0x000ea20000300800 */
[----:B----4-:R-:W-:-:S03]  /*95f30*/  IMAD.MOV.U32 R13, RZ, RZ, R0 ;  /* 0x000000ffff0d7224 */ /* 0x010fc600078e0000 */
[----:B--2---:R-:W-:Y:S04]  /*95f40*/  STL.64 [R1+0x5da8], R38 ;  /* 0x005da82601007387 */ /* 0x004fe80000100a00 */
[----:B-----5:R1:W-:Y:S04]  /*95f50*/  STL.64 [R1+0x5da0], R36 ;  /* 0x005da02401007387 */ /* 0x0203e80000100a00 */
[----:B------:R-:W2:Y:S04]  /*95f60*/  LDL R12, [R1+0x30] ;  /* 0x00003000010c7983 */ /* 0x000ea80000100800 */
[----:B------:R-:W4:Y:S04]  /*95f70*/  LDL.LU R0, [R1+0x5de4] ;  /* 0x005de40001007983 */ /* 0x000f280000300800 */
[----:B---3--:R3:W-:Y:S04]  /*95f80*/  STL.64 [R1+0x5db8], R14 ;  /* 0x005db80e01007387 */ /* 0x0087e80000100a00 */
[----:B--2---:R-:W-:Y:S04]  /*95f90*/  STL.64 [R1+0x5db0], R12 ;  /* 0x005db00c01007387 */ /* 0x004fe80000100a00 */
[----:B------:R-:W2:Y:S04]  /*95fa0*/  LDL R46, [R1+0x38] ;  /* 0x00003800012e7983 */ /* 0x000ea80000100800 */
[----:B------:R-:W2:Y:S04]  /*95fb0*/  LDL R47, [R1+0x3c] ;  /* 0x00003c00012f7983 */ /* 0x000ea80000100800 */
[----:B0-----:R-:W5:Y:S04]  /*95fc0*/  LDL.LU R8, [R1+0xc00] ;  /* 0x000c000001087983 */ /* 0x001f680000300800 */
[----:B------:R-:W5:Y:S04]  /*95fd0*/  LDL.LU R9, [R1+0xc04] ;  /* 0x000c040001097983 */ /* 0x000f680000300800 */
[----:B------:R-:W3:Y:S04]  /*95fe0*/  LDL.LU R10, [R1+0xc08] ;  /* 0x000c0800010a7983 */ /* 0x000ee80000300800 */
[----:B------:R-:W3:Y:S01]  /*95ff0*/  LDL.LU R11, [R1+0xc0c] ;  /* 0x000c0c00010b7983 */ /* 0x000ee20000300800 */
[----:B----4-:R-:W-:-:S03]  /*96000*/  IMAD.MOV.U32 R45, RZ, RZ, R0 ;  /* 0x000000ffff2d7224 */ /* 0x010fc600078e0000 */
[----:B---3--:R-:W-:Y:S04]  /*96010*/  STL.64 [R1+0x5dc8], R10 ;  /* 0x005dc80a01007387 */ /* 0x008fe80000100a00 */
[----:B-----5:R0:W-:Y:S04]  /*96020*/  STL.64 [R1+0x5dc0], R8 ;  /* 0x005dc00801007387 */ /* 0x0201e80000100a00 */
[----:B------:R-:W3:Y:S04]  /*96030*/  LDL R44, [R1+0x40] ;  /* 0x00004000012c7983 */ /* 0x000ee80000100800 */
[----:B------:R-:W4:Y:S04]  /*96040*/  LDL.LU R0, [R1+0x5de0] ;  /* 0x005de00001007983 */ /* 0x000f280000300800 */
[----:B--2---:R-:W-:Y:S04]  /*96050*/  STL.64 [R1+0x5dd8], R46 ;  /* 0x005dd82e01007387 */ /* 0x004fe80000100a00 */
[----:B---3--:R2:W-:Y:S04]  /*96060*/  STL.64 [R1+0x5dd0], R44 ;  /* 0x005dd02c01007387 */ /* 0x0085e80000100a00 */
[----:B-1----:R-:W3:Y:S04]  /*96070*/  LDL.LU R36, [R1+0xc10] ;  /* 0x000c100001247983 */ /* 0x002ee80000300800 */
[----:B------:R-:W3:Y:S04]  /*96080*/  LDL.LU R37, [R1+0xc14] ;  /* 0x000c140001257983 */ /* 0x000ee80000300800 */
[----:B------:R-:W3:Y:S04]  /*96090*/  LDL.LU R38, [R1+0xc18] ;  /* 0x000c180001267983 */ /* 0x000ee80000300800 */
[----:B------:R-:W3:Y:S04]  /*960a0*/  LDL.LU R39, [R1+0xc1c] ;  /* 0x000c1c0001277983 */ /* 0x000ee80000300800 */
[----:B------:R-:W5:Y:S04]  /*960b0*/  LDL R14, [R1+0x48] ;  /* 0x00004800010e7983 */ /* 0x000f680000100800 */
[----:B------:R-:W5:Y:S04]  /*960c0*/  LDL R15, [R1+0x4c] ;  /* 0x00004c00010f7983 */ /* 0x000f680000100800 */
[----:B0-----:R-:W5:Y:S04]  /*960d0*/  LDL.LU R8, [R1+0xc20] ;  /* 0x000c200001087983 */ /* 0x001f680000300800 */
[----:B------:R-:W5:Y:S04]  /*960e0*/  LDL.LU R9, [R1+0xc24] ;  /* 0x000c240001097983 */ /* 0x000f680000300800 */
[----:B------:R-:W5:Y:S04]  /*960f0*/  LDL.LU R10, [R1+0xc28] ;  /* 0x000c2800010a7983 */ /* 0x000f680000300800 */
[----:B------:R-:W5:Y:S04]  /*96100*/  LDL.LU R11, [R1+0xc2c] ;  /* 0x000c2c00010b7983 */ /* 0x000f680000300800 */
[----:B------:R-:W3:Y:S04]  /*96110*/  LDL R12, [R1+0x50] ;  /* 0x00005000010c7983 */ /* 0x000ee80000100800 */
[----:B--2---:R-:W3:Y:S04]  /*96120*/  LDL.LU R44, [R1+0xc30] ;  /* 0x000c3000012c7983 */ /* 0x004ee80000300800 */
[----:B------:R-:W3:Y:S04]  /*96130*/  LDL.LU R45, [R1+0xc34] ;  /* 0x000c3400012d7983 */ /* 0x000ee80000300800 */
[----:B------:R-:W3:Y:S04]  /*96140*/  LDL.LU R46, [R1+0xc38] ;  /* 0x000c3800012e7983 */ /* 0x000ee80000300800 */
[----:B------:R-:W3:Y:S01]  /*96150*/  LDL.LU R47, [R1+0xc3c] ;  /* 0x000c3c00012f7983 */ /* 0x000ee20000300800 */
[----:B----4-:R-:W-:-:S03]  /*96160*/  IMAD.MOV.U32 R13, RZ, RZ, R0 ;  /* 0x000000ffff0d7224 */ /* 0x010fc600078e0000 */
[----:B------:R-:W2:Y:S04]  /*96170*/  LDL.LU R52, [R1+0xbf0] ;  /* 0x000bf00001347983 */ /* 0x000ea80000300800 */
[----:B------:R-:W2:Y:S04]  /*96180*/  LDL.LU R53, [R1+0xbf4] ;  /* 0x000bf40001357983 */ /* 0x000ea80000300800 */
[----:B------:R-:W2:Y:S04]  /*96190*/  LDL.LU R54, [R1+0xbf8] ;  /* 0x000bf80001367983 */ /* 0x000ea80000300800 */
[----:B------:R-:W2:Y:S04]  /*961a0*/  LDL.LU R55, [R1+0xbfc] ;  /* 0x000bfc0001377983 */ /* 0x000ea80000300800 */
[----:B------:R-:W4:Y:S04]  /*961b0*/  LDL.64 R16, [R1+0x10] ;  /* 0x0000100001107983 */ /* 0x000f280000100a00 */
[----:B------:R-:W4:Y:S04]  /*961c0*/  LDL.LU R24, [R1+0xba0] ;  /* 0x000ba00001187983 */ /* 0x000f280000300800 */
[----:B------:R-:W4:Y:S04]  /*961d0*/  LDL.LU R25, [R1+0xba4] ;  /* 0x000ba40001197983 */ /* 0x000f280000300800 */
[----:B------:R-:W4:Y:S04]  /*961e0*/  LDL.LU R26, [R1+0xba8] ;  /* 0x000ba800011a7983 */ /* 0x000f280000300800 */
[----:B------:R-:W4:Y:S04]  /*961f0*/  LDL.LU R27, [R1+0xbac] ;  /* 0x000bac00011b7983 */ /* 0x000f280000300800 */
[----:B------:R-:W4:Y:S04]  /*96200*/  LDL.64 R4, [R1] ;  /* 0x0000000001047983 */ /* 0x000f280000100a00 */
        /* <DEDUP_REMOVED lines=20> */
[----:B---3--:R-:W-:-:S15]  /*96350*/  HMMA.16816.F32 R44, R28, R12, R44 ;  /* 0x0000000c1c2c723c */ /* 0x008fde000000182c */
[----:B------:R-:W-:-:S08]  /*96360*/  NOP ;  /* 0x0000000000007918 */ /* 0x000fd00000000000 */
[----:B------:R-:W-:Y:S04]  /*96370*/  STL.64 [R1+0x15f0], R44 ;  /* 0x0015f02c01007387 */ /* 0x000fe80000100a00 */
[----:B------:R0:W-:Y:S04]  /*96380*/  STL.64 [R1+0x15f8], R46 ;  /* 0x0015f82e01007387 */ /* 0x0001e80000100a00 */
[----:B0-----:R-:W3:Y:S04]  /*96390*/  LDL.LU.64 R46, [R1+0x5dd8] ;  /* 0x005dd800012e7983 */ /* 0x001ee80000300a00 */
[----:B------:R-:W2:Y:S01]  /*963a0*/  LDL.LU.64 R44, [R1+0x5dd0] ;  /* 0x005dd000012c7983 */ /* 0x000ea20000300a00 */
[----:B-----5:R-:W-:Y:S03]  /*963b0*/  HMMA.16816.F32 R12, R28, R14, R8 ;  /* 0x0000000e1c0c723c */ /* 0x020fe60000001808 */
[----:B------:R-:W3:Y:S04]  /*963c0*/  LDL.LU.64 R10, [R1+0x5dc8] ;  /* 0x005dc800010a7983 */ /* 0x000ee80000300a00 */
[----:B------:R-:W3:-:S15]  /*963d0*/  LDL.LU.64 R8, [R1+0x5dc0] ;  /* 0x005dc00001087983 */ /* 0x000ede0000300a00 */
[----:B------:R-:W-:-:S01]  /*963e0*/  NOP ;  /* 0x0000000000007918 */ /* 0x000fc20000000000 */
[----:B------:R-:W-:Y:S04]  /*963f0*/  STL.64 [R1+0x15e0], R12 ;  /* 0x0015e00c01007387 */ /* 0x000fe80000100a00 */
[----:B------:R0:W-:Y:S04]  /*96400*/  STL.64 [R1+0x15e8], R14 ;  /* 0x0015e80e01007387 */ /* 0x0001e80000100a00 */
[----:B0-----:R-:W5:Y:S04]  /*96410*/  LDL.LU.64 R14, [R1+0x5db8] ;  /* 0x005db800010e7983 */ /* 0x001f680000300a00 */
[----:B------:R-:W4:Y:S01]  /*96420*/  LDL.LU.64 R12, [R1+0x5db0] ;  /* 0x005db000010c7983 */ /* 0x000f220000300a00 */
[----:B--2---:R-:W-:-:S15]  /*96430*/  HMMA.16816.F32 R36, R28, R44, R36 ;  /* 0x0000002c1c24723c */ /* 0x004fde0000001824 */
[----:B------:R-:W-:-:S08]  /*96440*/  NOP ;  /* 0x0000000000007918 */ /* 0x000fd00000000000 */
[----:B------:R-:W-:Y:S04]  /*96450*/  STL.64 [R1+0x15d0], R36 ;  /* 0x0015d02401007387 */ /* 0x000fe80000100a00 */
[----:B------:R0:W-:Y:S04]  /*96460*/  STL.64 [R1+0x15d8], R38 ;  /* 0x0015d82601007387 */ /* 0x0001e80000100a00 */
[----:B0-----:R-:W5:Y:S04]  /*96470*/  LDL.LU.64 R38, [R1+0x5da8] ;  /* 0x005da80001267983 */ /* 0x001f680000300a00 */
[----:B------:R-:W5:Y:S01]  /*96480*/  LDL.LU.64 R36, [R1+0x5da0] ;  /* 0x005da00001247983 */ /* 0x000f620000300a00 */
[C---:B---3--:R-:W-:Y:S03]  /*96490*/  HMMA.16816.F32 R44, R28.reuse, R46, R8 ;  /* 0x0000002e1c2c723c */ /* 0x048fe60000001808 */
[----:B------:R-:W2:Y:S03]  /*964a0*/  LDL.LU.64 R10, [R1+0x5d98] ;  /* 0x005d9800010a7983 */ /* 0x000ea60000300a00 */
[----:B----4-:R-:W-:Y:S01]  /*964b0*/  HMMA.16816.F32 R52, R28, R12, R52 ;  /* 0x0000000c1c34723c */ /* 0x010fe20000001834 */
[----:B------:R-:W2:-:S15]  /*964c0*/  LDL.LU.64 R8, [R1+0x5d90] ;  /* 0x005d900001087983 */ /* 0x000e9e0000300a00 */
[----:B------:R-:W-:-:S01]  /*964d0*/  NOP ;  /* 0x0000000000007918 */ /* 0x000fc20000000000 */
[----:B------:R-:W-:Y:S04]  /*964e0*/  STL.64 [R1+0x15c0], R44 ;  /* 0x0015c02c01007387 */ /* 0x000fe80000100a00 */
[----:B------:R0:W-:Y:S04]  /*964f0*/  STL.64 [R1+0x15c8], R46 ;  /* 0x0015c82e01007387 */ /* 0x0001e80000100a00 */
[----:B0-----:R-:W3:Y:S04]  /*96500*/  LDL.LU.64 R46, [R1+0x5d88] ;  /* 0x005d8800012e7983 */ /* 0x001ee80000300a00 */
[----:B------:R-:W2:Y:S04]  /*96510*/  LDL.LU.64 R44, [R1+0x5d80] ;  /* 0x005d8000012c7983 */ /* 0x000ea80000300a00 */
[----:B------:R-:W-:Y:S04]  /*96520*/  STL.64 [R1+0x15b0], R52 ;  /* 0x0015b03401007387 */ /* 0x000fe80000100a00 */
[----:B------:R0:W-:Y:S04]  /*96530*/  STL.64 [R1+0x15b8], R54 ;  /* 0x0015b83601007387 */ /* 0x0001e80000100a00 */
[----:B0-----:R-:W3:Y:S04]  /*96540*/  LDL.LU.64 R54, [R1+0x5d78] ;  /* 0x005d780001367983 */ /* 0x001ee80000300a00 */
[----:B------:R-:W3:Y:S01]  /*96550*/  LDL.LU.64 R52, [R1+0x5d70] ;  /* 0x005d700001347983 */ /* 0x000ee20000300a00 */
[----:B-----5:R-:W-:Y:S03]  /*96560*/  HMMA.16816.F32 R12, R28, R14, R36 ;  /* 0x0000000e1c0c723c */ /* 0x020fe60000001824 */
[----:B------:R-:W4:Y:S04]  /*96570*/  LDL.LU.64 R38, [R1+0x5d68] ;  /* 0x005d680001267983 */ /* 0x000f280000300a00 */
[----:B------:R-:W4:-:S15]  /*96580*/  LDL.LU.64 R36, [R1+0x5d60] ;  /* 0x005d600001247983 */ /* 0x000f1e0000300a00 */
[----:B------:R-:W-:-:S01]  /*96590*/  NOP ;  /* 0x0000000000007918 */ /* 0x000fc20000000000 */
[----:B------:R-:W-:Y:S04]  /*965a0*/  STL.64 [R1+0x15a0], R12 ;  /* 0x0015a00c01007387 */ /* 0x000fe80000100a00 */
[----:B------:R0:W-:Y:S04]  /*965b0*/  STL.64 [R1+0x15a8], R14 ;  /* 0x0015a80e01007387 */ /* 0x0001e80000100a00 */
[----:B0-----:R-:W5:Y:S04]  /*965c0*/  LDL.LU.64 R14, [R1+0x5d58] ;  /* 0x005d5800010e7983 */ /* 0x001f680000300a00 */
[----:B------:R-:W5:Y:S01]  /*965d0*/  LDL.LU.64 R12, [R1+0x5d50] ;  /* 0x005d5000010c7983 */ /* 0x000f620000300a00 */
[----:B--2---:R-:W-:Y:S01]  /*965e0*/  HMMA.16816.F32 R8, R28, R44, R8 ;  /* 0x0000002c1c08723c */ /* 0x004fe20000001808 */
[----:B------:R-:W-:-:S05]  /*965f0*/  IMAD.MOV.U32 R0, RZ, RZ, R17 ;  /* 0x000000ffff007224 */ /* 0x000fca00078e0011 */
[----:B---3--:R-:W-:-:S15]  /*96600*/  HMMA.16816.F32 R44, R28, R46, R52 ;  /* 0x0000002e1c2c723c */ /* 0x008fde0000001834 */
[----:B------:R-:W-:-:S02]  /*96610*/  NOP ;  /* 0x0000000000007918 */ /* 0x000fc40000000000 */
[----:B------:R-:W-:Y:S04]  /*96620*/  STL.64 [R1+0x1590], R8 ;  /* 0x0015900801007387 */ /* 0x000fe80000100a00 */
[----:B------:R0:W-:Y:S01]  /*96630*/  STL.64 [R1+0x1598], R10 ;  /* 0x0015980a01007387 */ /* 0x0001e20000100a00 */
[C---:B------:R-:W-:Y:S03]  /*96640*/  HMMA.16816.F32 R56, R28.reuse, R60, R56 ;  /* 0x0000003c1c38723c */ /* 0x040fe60000001838 */
[----:B0-----:R-:W2:Y:S04]  /*96650*/  LDL.LU.64 R10, [R1+0x5d48] ;  /* 0x005d4800010a7983 */ /* 0x001ea80000300a00 */
[----:B------:R-:W2:Y:S04]  /*96660*/  LDL.LU.64 R8, [R1+0x5d40] ;  /* 0x005d400001087983 */ /* 0x000ea80000300a00 */
[----:B------:R-:W3:Y:S04]  /*96670*/  LDL.LU.64 R54, [R1+0x5d38] ;  /* 0x005d380001367983 */ /* 0x000ee80000300a00 */
[----:B------:R-:W3:Y:S04]  /*96680*/  LDL.LU.64 R52, [R1+0x5d30] ;  /* 0x005d300001347983 */ /* 0x000ee80000300a00 */
[----:B------:R-:W-:Y:S04]  /*96690*/  STL.64 [R1+0x1580], R44 ;  /* 0x0015802c01007387 */ /* 0x000fe80000100a00 */
[----:B------:R0:W-:Y:S04]  /*966a0*/  STL.64 [R1+0x1588], R46 ;  /* 0x0015882e01007387 */ /* 0x0001e80000100a00 */
[----:B0-----:R-:W3:Y:S04]  /*966b0*/  LDL.LU.64 R46, [R1+0x5d28] ;  /* 0x005d2800012e7983 */ /* 0x001ee80000300a00 */
[----:B------:R-:W3:Y:S01]  /*966c0*/  LDL.LU.64 R44, [R1+0x5d20] ;  /* 0x005d2000012c7983 */ /* 0x000ee20000300a00 */
[C---:B----4-:R-:W-:Y:S06]  /*966d0*/  HMMA.16816.F32 R36, R28.reuse, R16, R36 ;  /* 0x000000101c24723c */ /* 0x050fec0000001824 */
[----:B------:R-:W-:-:S15]  /*966e0*/  HMMA.16816.F32 R16, R28, R18, R24 ;  /* 0x000000121c10723c */ /* 0x000fde0000001818 */
[----:B------:R-:W-:-:S02]  /*966f0*/  NOP ;  /* 0x0000000000007918 */ /* 0x000fc40000000000 */
[----:B------:R-:W-:Y:S01]  /*96700*/  STL.64 [R1+0x1570], R36 ;  /* 0x0015702401007387 */ /* 0x000fe20000100a00 */
[C---:B-----5:R-:W-:Y:S03]  /*96710*/  HMMA.16816.F32 R12, R28.reuse, R4, R12 ;  /* 0x000000041c0c723c */ /* 0x060fe6000000180c */
[----:B------:R0:W-:Y:S04]  /*96720*/  STL.64 [R1+0x1578], R38 ;  /* 0x0015782601007387 */ /* 0x0001e80000100a00 */
[----:B0-----:R-:W4:Y:S04]  /*96730*/  LDL.LU.64 R38, [R1+0x5d18] ;  /* 0x005d180001267983 */ /* 0x001f280000300a00 */
[----:B------:R-:W4:Y:S04]  /*96740*/  LDL.LU.64 R36, [R1+0x5d10] ;  /* 0x005d100001247983 */ /* 0x000f280000300a00 */
[----:B------:R-:W-:Y:S04]  /*96750*/  STL [R1+0x5a24], R0 ;  /* 0x005a240001007387 */ /* 0x000fe80000100800 */
[----:B------:R-:W5:Y:S04]  /*96760*/  LDL.LU.64 R26, [R1+0x5d08] ;  /* 0x005d0800011a7983 */ /* 0x000f680000300a00 */
        /* <DEDUP_REMOVED lines=13> */
[----:B------:R-:W-:Y:S01]  /*96840*/  STL.64 [R1+0x5ba8], R60 ;  /* 0x005ba83c01007387 */ /* 0x000fe20000100a00 */
[C---:B--2---:R-:W-:Y:S06]  /*96850*/  HMMA.16816.F32 R8, R28.reuse, R58, R8 ;  /* 0x0000003a1c08723c */ /* 0x044fec0000001808 */
[----:B---3--:R-:W-:-:S15]  /*96860*/  HMMA.16816.F32 R52, R28, R56, R52 ;  /* 0x000000381c34723c */ /* 0x008fde0000001834 */
[----:B------:R-:W-:-:S02]  /*96870*/  NOP ;  /* 0x0000000000007918 */ /* 0x000fc40000000000 */
[----:B------:R-:W-:Y:S04]  /*96880*/  STL.64 [R1+0x1530], R8 ;  /* 0x0015300801007387 */ /* 0x000fe80000100a00 */
[----:B------:R0:W-:Y:S04]  /*96890*/  STL.64 [R1+0x1538], R10 ;  /* 0x0015380a01007387 */ /* 0x0001e80000100a00 */
[----:B0-----:R-:W2:Y:S04]  /*968a0*/  LDL.LU.64 R10, [R1+0x5cc8] ;  /* 0x005cc800010a7983 */ /* 0x001ea80000300a00 */
[----:B------:R-:W4:Y:S04]  /*968b0*/  LDL.LU.64 R8, [R1+0x5cc0] ;  /* 0x005cc00001087983 */ /* 0x000f280000300a00 */
[----:B------:R-:W-:Y:S04]  /*968c0*/  STL.64 [R1+0x1520], R52 ;  /* 0x0015203401007387 */ /* 0x000fe80000100a00 */
[----:B------:R0:W-:Y:S04]  /*968d0*/  STL.64 [R1+0x1528], R54 ;  /* 0x0015283601007387 */ /* 0x0001e80000100a00 */
[----:B0-----:R-:W3:Y:S04]  /*968e0*/  LDL.LU.64 R54, [R1+0x5cb8] ;  /* 0x005cb80001367983 */ /* 0x001ee80000300a00 */
[----:B------:R-:W2:Y:S01]  /*968f0*/  LDL.LU.64 R52, [R1+0x5cb0] ;  /* 0x005cb00001347983 */ /* 0x000ea20000300a00 */
[C---:B------:R-:W-:Y:S03]  /*96900*/  HMMA.16816.F32 R40, R28.reuse, R2, R40 ;  /* 0x000000021c28723c */ /* 0x040fe60000001828 */
[----:B------:R-:W-:Y:S04]  /*96910*/  STL.64 [R1+0x59c8], R58 ;  /* 0x0059c83a01007387 */ /* 0x000fe80000100a00 */
[----:B------:R-:W-:Y:S01]  /*96920*/  STL.64 [R1+0x59c0], R56 ;  /* 0x0059c03801007387 */ /* 0x000fe20000100a00 */
[C---:B-----5:R-:W-:Y:S06]  /*96930*/  HMMA.16816.F32 R24, R28.reuse, R12, R24 ;  /* 0x0000000c1c18723c */ /* 0x060fec0000001818 */
[C---:B----4-:R-:W-:Y:S06]  /*96940*/  HMMA.16816.F32 R36, R28.reuse, R8, R36 ;  /* 0x000000081c24723c */ /* 0x050fec0000001824 */
[C---:B---3--:R-:W-:Y:S06]  /*96950*/  HMMA.16816.F32 R48, R28.reuse, R54, R48 ;  /* 0x000000361c30723c */ /* 0x048fec0000001830 */
[C---:B--2---:R-:W-:Y:S01]  /*96960*/  HMMA.16816.F32 R44, R28.reuse, R52, R44 ;  /* 0x000000341c2c723c */ /* 0x044fe2000000182c */
[----:B------:R-:W-:Y:S05]  /*96970*/  STL.64 [R1+0x59a8], R54 ;  /* 0x0059a83601007387 */ /* 0x000fea0000100a00 */
[C---:B------:R-:W-:Y:S11]  /*96980*/  HMMA.16816.F32 R32, R28.reuse, R10, R32 ;  /* 0x0000000a1c20723c */ /* 0x040ff60000001820 */
        /* <DEDUP_REMOVED lines=11> */
[----:B0-----:R-:W-:Y:S02]  /*96a40*/  HMMA.16816.F32 R8, R28, R14, R20 ;  /* 0x0000000e1c08723c */ /* 0x001fe40000001814 */
[----:B------:R-:W-:Y:S04]  /*96a50*/  STL.64 [R1+0x14d0], R32 ;  /* 0x0014d02001007387 */ /* 0x000fe80000100a00 */
[----:B------:R-:W-:Y:S04]  /*96a60*/  STL.64 [R1+0x14d8], R34 ;  /* 0x0014d82201007387 */ /* 0x000fe80000100a00 */
[----:B------:R-:W2:Y:S04]  /*96a70*/  LDL.LU R52, [R1+0xa20] ;  /* 0x000a200001347983 */ /* 0x000ea80000300800 */
[----:B------:R-:W-:Y:S04]  /*96a80*/  STL.64 [R1+0x14c0], R24 ;  /* 0x0014c01801007387 */ /* 0x000fe80000100a00 */
[----:B------:R-:W-:Y:S05]  /*96a90*/  STL.64 [R1+0x14c8], R26 ;  /* 0x0014c81a01007387 */ /* 0x000fea0000100a00 */
[----:B------:R0:W-:Y:S04]  /*96aa0*/  STL.64 [R1+0x14b0], R8 ;  /* 0x0014b00801007387 */ /* 0x0001e80000100a00 */
[----:B------:R1:W-:Y:S04]  /*96ab0*/  STL.64 [R1+0x14b8], R10 ;  /* 0x0014b80a01007387 */ /* 0x0003e80000100a00 */
        /* <DEDUP_REMOVED lines=59> */
[----:B0-----:R-:W3:Y:S04]  /*96e70*/  LDL.LU.64 R22, [R1+0x5c98] ;  /* 0x005c980001167983 */ /* 0x001ee80000300a00 */
[----:B------:R-:W4:Y:S04]  /*96e80*/  LDL.LU.64 R20, [R1+0x5c90] ;  /* 0x005c900001147983 */ /* 0x000f280000300a00 */
[----:B------:R-:W-:Y:S04]  /*96e90*/  STL.64 [R1+0x5938], R18 ;  /* 0x0059381201007387 */ /* 0x000fe80000100a00 */
[----:B------:R0:W-:Y:S04]  /*96ea0*/  STL.64 [R1+0x5930], R16 ;  /* 0x0059301001007387 */ /* 0x0001e80000100a00 */
[----:B0-----:R-:W2:Y:S04]  /*96eb0*/  LDL.LU R16, [R1+0xa50] ;  /* 0x000a500001107983 */ /* 0x001ea80000300800 */
[----:B------:R-:W2:Y:S04]  /*96ec0*/  LDL.LU R17, [R1+0xa54] ;  /* 0x000a540001117983 */ /* 0x000ea80000300800 */
[----:B------:R-:W2:Y:S04]  /*96ed0*/  LDL.LU R18, [R1+0xa58] ;  /* 0x000a580001127983 */ /* 0x000ea80000300800 */
[----:B------:R-:W2:Y:S01]  /*96ee0*/  LDL.LU R19, [R1+0xa5c] ;  /* 0x000a5c0001137983 */ /* 0x000ea20000300800 */
        /* <DEDUP_REMOVED lines=30> */
[----:B0-----:R-:W4:Y:S04]  /*970d0*/  LDL.LU R24, [R1+0xa70] ;  /* 0x000a700001187983 */ /* 0x001f280000300800 */
        /* <DEDUP_REMOVED lines=8> */
[----:B------:R-:W3:Y:S01]  /*97160*/  LDL.LU.64 R36, [R1+0x5c40] ;  /* 0x005c400001247983 */ /* 0x000ee20000300a00 */
[C---:B----4-:R-:W-:Y:S06]  /*97170*/  HMMA.16816.F32 R24, R28.reuse, R34, R24 ;  /* 0x000000221c18723c */ /* 0x050fec0000001818 */
[C---:B-----5:R-:W-:Y:S06]  /*97180*/  HMMA.16816.F32 R12, R28.reuse, R40, R12 ;  /* 0x000000281c0c723c */ /* 0x060fec000000180c */
[C---:B--2---:R-:W-:Y:S01]  /*97190*/  HMMA.16816.F32 R8, R28.reuse, R42, R8 ;  /* 0x0000002a1c08723c */ /* 0x044fe20000001808 */
[----:B------:R-:W-:Y:S04]  /*971a0*/  STL.64 [R1+0x5948], R34 ;  /* 0x0059482201007387 */ /* 0x000fe80000100a00 */
[----:B------:R-:W-:Y:S06]  /*971b0*/  STL.64 [R1+0x5940], R32 ;  /* 0x0059402001007387 */ /* 0x000fec0000100a00 */
[----:B------:R-:W-:Y:S04]  /*971c0*/  STL.64 [R1+0x1430], R24 ;  /* 0x0014301801007387 */ /* 0x000fe80000100a00 */
[----:B------:R-:W-:Y:S01]  /*971d0*/  STL.64 [R1+0x1438], R26 ;  /* 0x0014381a01007387 */ /* 0x000fe20000100a00 */
[C---:B---3--:R-:W-:Y:S06]  /*971e0*/  HMMA.16816.F32 R16, R28.reuse, R38, R16 ;  /* 0x000000261c10723c */ /* 0x048fec0000001810 */
[----:B------:R-:W-:Y:S01]  /*971f0*/  HMMA.16816.F32 R20, R28, R36, R20 ;  /* 0x000000241c14723c */ /* 0x000fe20000001814 */
[----:B------:R-:W-:-:S15]  /*97200*/  STL [R1+0x590c], R38 ;  /* 0x00590c2601007387 */ /* 0x000fde0000100800 */
[----:B------:R-:W-:-:S07]  /*97210*/  NOP ;  /* 0x0000000000007918 */ /* 0x000fce0000000000 */
        /* <DEDUP_REMOVED lines=12> */
[----:B0-----:R-:W-:-:S15]  /*972e0*/  HMMA.16816.F32 R8, R28, R44, R52 ;  /* 0x0000002c1c08723c */ /* 0x001fde0000001834 */
[----:B------:R-:W-:-:S08]  /*972f0*/  NOP ;  /* 0x0000000000007918 */ /* 0x000fd00000000000 */
[----:B------:R-:W-:Y:S04]  /*97300*/  STL.64 [R1+0x11b0], R8 ;  /* 0x0011b00801007387 */ /* 0x000fe80000100a00 */
[----:B------:R0:W-:Y:S02]  /*97310*/  STL.64 [R1+0x11b8], R10 ;  /* 0x0011b80a01007387 */ /* 0x0001e40000100a00 */
[----:B0-----:R-:W-:Y:S07]  /*97320*/  HMMA.16816.F32 R8, R28, R46, R56 ;  /* 0x0000002e1c08723c */ /* 0x001fee0000001838 */
[----:B------:R-:W-:-:S02]  /*97330*/  IMAD.MOV.U32 R58, RZ, RZ, R48 ;  /* 0x000000ffff3a7224 */ /* 0x000fc400078e0030 */
[----:B------:R-:W2:Y:S01]  /*97340*/  LDL.LU R48, [R1+0x5c38] ;  /* 0x005c380001307983 */ /* 0x000ea20000300800 */
[----:B------:R-:W-:-:S13]  /*97350*/  IMAD.MOV.U32 R59, RZ, RZ, R50 ;  /* 0x000000ffff3b7224 */ /* 0x000fda00078e0032 */
[----:B------:R0:W-:Y:S04]  /*97360*/  STL.64 [R1+0x11a0], R8 ;  /* 0x0011a00801007387 */ /* 0x0001e80000100a00 */
[----:B------:R1:W-:Y:S04]  /*97370*/  STL.64 [R1+0x11a8], R10 ;  /* 0x0011a80a01007387 */ /* 0x0003e80000100a00 */
[----:B------:R-:W3:Y:S04]  /*97380*/  LDL.LU R50, [R1+0x5c34] ;  /* 0x005c340001327983 */ /* 0x000ee80000300800 */
[----:B------:R-:W4:Y:S04]  /*97390*/  LDL.LU R52, [R1+0x7b0] ;  /* 0x0007b00001347983 */ /* 0x000f280000300800 */
[----:B------:R-:W4:Y:S04]  /*973a0*/  LDL.LU R53, [R1+0x7b4] ;  /* 0x0007b40001357983 */ /* 0x000f280000300800 */
[----:B------:R-:W5:Y:S04]  /*973b0*/  LDL.LU R54, [R1+0x7b8] ;  /* 0x0007b80001367983 */ /* 0x000f680000300800 */
[----:B------:R-:W5:Y:S01]  /*973c0*/  LDL.LU R55, [R1+0x7bc] ;  /* 0x0007bc0001377983 */ /* 0x000f620000300800 */
[----:B------:R-:W-:-:S02]  /*973d0*/  IMAD.MOV.U32 R56, RZ, RZ, R6 ;  /* 0x000000ffff387224 */ /* 0x000fc400078e0006 */
[----:B------:R-:W-:Y:S02]  /*973e0*/  IMAD.MOV.U32 R57, RZ, RZ, R51 ;  /* 0x000000ffff397224 */ /* 0x000fe400078e0033 */
[----:B------:R-:W-:Y:S02]  /*973f0*/  IMAD.MOV.U32 R14, RZ, RZ, R7 ;  /* 0x000000ffff0e7224 */ /* 0x000fe400078e0007 */
[----:B------:R-:W-:Y:S01]  /*97400*/  IMAD.MOV.U32 R15, RZ, RZ, R49 ;  /* 0x000000ffff0f7224 */ /* 0x000fe200078e0031 */
[----:B-----5:R-:W-:Y:S04]  /*97410*/  STL.64 [R1+0x5b10], R54 ;  /* 0x005b103601007387 */ /* 0x020fe80000100a00 */
[----:B----4-:R-:W-:Y:S04]  /*97420*/  STL.64 [R1+0x5b08], R52 ;  /* 0x005b083401007387 */ /* 0x010fe80000100a00 */
[----:B------:R-:W4:Y:S04]  /*97430*/  LDL.LU R6, [R1+0x5c30] ;  /* 0x005c300001067983 */ /* 0x000f280000300800 */
[----:B------:R-:W5:Y:S04]  /*97440*/  LDL.LU R51, [R1+0x5c2c] ;  /* 0x005c2c0001337983 */ /* 0x000f680000300800 */
[----:B------:R-:W-:Y:S04]  /*97450*/  STL.64 [R1+0x5b20], R58 ;  /* 0x005b203a01007387 */ /* 0x000fe80000100a00 */
[----:B------:R-:W-:Y:S04]  /*97460*/  STL.64 [R1+0x5b18], R56 ;  /* 0x005b183801007387 */ /* 0x000fe80000100a00 */
[----:B------:R-:W4:Y:S04]  /*97470*/  LDL.LU R7, [R1+0x5c28] ;  /* 0x005c280001077983 */ /* 0x000f280000300800 */
[----:B------:R-:W4:Y:S04]  /*97480*/  LDL.LU R49, [R1+0x5c24] ;  /* 0x005c240001317983 */ /* 0x000f280000300800 */
[----:B------:R-:W5:Y:S04]  /*97490*/  LDL.LU R16, [R1+0x800] ;  /* 0x0008000001107983 */ /* 0x000f680000300800 */
[----:B------:R-:W5:Y:S04]  /*974a0*/  LDL.LU R17, [R1+0x804] ;  /* 0x0008040001117983 */ /* 0x000f680000300800 */
[----:B------:R-:W4:Y:S04]  /*974b0*/  LDL.LU R18, [R1+0x808] ;  /* 0x0008080001127983 */ /* 0x000f280000300800 */
[----:B------:R-:W4:Y:S01]  /*974c0*/  LDL.LU R19, [R1+0x80c] ;  /* 0x00080c0001137983 */ /* 0x000f220000300800 */
[----:B---3--:R-:W-:-:S02]  /*974d0*/  IMAD.MOV.U32 R12, RZ, RZ, R50 ;  /* 0x000000ffff0c7224 */ /* 0x008fc400078e0032 */
[----:B--2---:R-:W-:Y:S01]  /*974e0*/  IMAD.MOV.U32 R13, RZ, RZ, R48 ;  /* 0x000000ffff0d7224 */ /* 0x004fe200078e0030 */
[----:B----4-:R-:W-:Y:S04]  /*974f0*/  STL.64 [R1+0x5b30], R18 ;  /* 0x005b301201007387 */ /* 0x010fe80000100a00 */
        /* <DEDUP_REMOVED lines=9> */
[----:B------:R-:W-:-:S02]  /*97590*/  IMAD.MOV.U32 R26, RZ, RZ, R51 ;  /* 0x000000ffff1a7224 */ /* 0x000fc400078e0033 */
[----:B------:R-:W-:Y:S02]  /*975a0*/  IMAD R5, R5, 0x100, R61 ;  /* 0x0000010005057824 */ /* 0x000fe400078e023d */
[----:B------:R-:W-:Y:S01]  /*975b0*/  IMAD.MOV.U32 R27, RZ, RZ, R6 ;  /* 0x000000ffff1b7224 */ /* 0x000fe200078e0006 */
[----:B-----5:R-:W-:Y:S04]  /*975c0*/  STL.64 [R1+0x5b50], R22 ;  /* 0x005b501601007387 */ /* 0x020fe80000100a00 */
[----:B----4-:R-:W-:Y:S04]  /*975d0*/  STL.64 [R1+0x5b48], R20 ;  /* 0x005b481401007387 */ /* 0x010fe80000100a00 */
[----:B------:R-:W4:Y:S04]  /*975e0*/  LDL.LU R51, [R1+0x5c18] ;  /* 0x005c180001337983 */ /* 0x000f280000300800 */
[----:B------:R-:W5:Y:S04]  /*975f0*/  LDL.LU R61, [R1+0x20c8] ;  /* 0x0020c800013d7983 */ /* 0x000f680000300800 */
[----:B------:R-:W5:Y:S04]  /*97600*/  LDL.LU R6, [R1+0x20c4] ;  /* 0x0020c40001067983 */ /* 0x000f680000300800 */
[----:B------:R-:W2:Y:S04]  /*97610*/  LDL.LU R32, [R1+0x850] ;  /* 0x0008500001207983 */ /* 0x000ea80000300800 */
[----:B------:R-:W2:Y:S04]  /*97620*/  LDL.LU R33, [R1+0x854] ;  /* 0x0008540001217983 */ /* 0x000ea80000300800 */
[----:B------:R-:W3:Y:S04]  /*97630*/  LDL.LU R34, [R1+0x858] ;  /* 0x0008580001227983 */ /* 0x000ee80000300800 */
[----:B------:R-:W3:Y:S01]  /*97640*/  LDL.LU R35, [R1+0x85c] ;  /* 0x00085c0001237983 */ /* 0x000ee20000300800 */
[----:B------:R-:W-:-:S02]  /*97650*/  IMAD.MOV.U32 R24, RZ, RZ, R49 ;  /* 0x000000ffff187224 */ /* 0x000fc400078e0031 */
[----:B------:R-:W-:Y:S01]  /*97660*/  IMAD.MOV.U32 R25, RZ, RZ, R7 ;  /* 0x000000ffff197224 */ /* 0x000fe200078e0007 */
[----:B---3--:R-:W-:Y:S04]  /*97670*/  STL.64 [R1+0x5b60], R34 ;  /* 0x005b602201007387 */ /* 0x008fe80000100a00 */
[----:B--2---:R-:W-:Y:S04]  /*97680*/  STL.64 [R1+0x5b58], R32 ;  /* 0x005b582001007387 */ /* 0x004fe80000100a00 */
        /* <DEDUP_REMOVED lines=10> */
[----:B0-----:R-:W4:Y:S04]  /*97730*/  LDL.LU R8, [R1+0x7e0] ;  /* 0x0007e00001087983 */ /* 0x001f280000300800 */
[----:B------:R-:W4:Y:S04]  /*97740*/  LDL.LU R9, [R1+0x7e4] ;  /* 0x0007e40001097983 */ /* 0x000f280000300800 */
[----:B-1----:R-:W5:Y:S04]  /*97750*/  LDL.LU R10, [R1+0x7e8] ;  /* 0x0007e800010a7983 */ /* 0x002f680000300800 */
[----:B------:R-:W5:Y:S04]  /*97760*/  LDL.LU R11, [R1+0x7ec] ;  /* 0x0007ec00010b7983 */ /* 0x000f680000300800 */
[----:B-----5:R-:W-:Y:S04]  /*97770*/  STL.64 [R1+0x5b90], R10 ;  /* 0x005b900a01007387 */ /* 0x020fe80000100a00 */
[----:B----4-:R-:W-:Y:S04]  /*97780*/  STL.64 [R1+0x5b88], R8 ;  /* 0x005b880801007387 */ /* 0x010fe80000100a00 */
[----:B------:R0:W-:Y:S02]  /*97790*/  STL.64 [R1+0x5968], R46 ;  /* 0x0059682e01007387 */ /* 0x0001e40000100a00 */
[----:B0-----:R-:W-:-:S02]  /*977a0*/  IMAD.MOV.U32 R46, RZ, RZ, R48 ;  /* 0x000000ffff2e7224 */ /* 0x001fc400078e0030 */
[----:B------:R-:W4:Y:S01]  /*977b0*/  LDL.LU R48, [R1+0x5c0c] ;  /* 0x005c0c0001307983 */ /* 0x000f220000300800 */
[----:B------:R-:W-:-:S03]  /*977c0*/  IMAD.MOV.U32 R47, RZ, RZ, R50 ;  /* 0x000000ffff2f7224 */ /* 0x000fc600078e0032 */
[----:B------:R-:W5:Y:S04]  /*977d0*/  LDL.LU R50, [R1+0x5c08] ;  /* 0x005c080001327983 */ /* 0x000f680000300800 */
[----:B------:R2:W-:Y:S01]  /*977e0*/  STL.64 [R1+0x5960], R44 ;  /* 0x0059602c01007387 */ /* 0x0005e20000100a00 */
[----:B---3--:R-:W-:Y:S02]  /*977f0*/  IMAD.MOV.U32 R59, RZ, RZ, R7 ;  /* 0x000000ffff3b7224 */ /* 0x008fe400078e0007 */
[----:B--2---:R-:W-:Y:S02]  /*97800*/  IMAD.MOV.U32 R44, RZ, RZ, R49 ;  /* 0x000000ffff2c7224 */ /* 0x004fe400078e0031 */
[----:B------:R-:W-:Y:S01]  /*97810*/  IMAD.MOV.U32 R45, RZ, RZ, R51 ;  /* 0x000000ffff2d7224 */ /* 0x000fe200078e0033 */
[----:B------:R-:W2:Y:S04]  /*97820*/  LDL.LU R49, [R1+0x5c04] ;  /* 0x005c040001317983 */ /* 0x000ea80000300800 */
[----:B------:R-:W3:Y:S04]  /*97830*/  LDL.LU R51, [R1+0x5c00] ;  /* 0x005c000001337983 */ /* 0x000ee80000300800 */
[----:B------:R-:W-:Y:S04]  /*97840*/  STL.64 [R1+0x5ba0], R46 ;  /* 0x005ba02e01007387 */ /* 0x000fe80000100a00 */
[----:B------:R-:W-:Y:S01]  /*97850*/  STL.64 [R1+0x5b98], R44 ;  /* 0x005b982c01007387 */ /* 0x000fe20000100a00 */
[----:B----4-:R-:W-:-:S03]  /*97860*/  IMAD.MOV.U32 R58, RZ, RZ, R48 ;  /* 0x000000ffff3a7224 */ /* 0x010fc600078e0030 */
[----:B------:R-:W4:Y:S04]  /*97870*/  LDL.LU R48, [R1+0x5bfc] ;  /* 0x005bfc0001307983 */ /* 0x000f280000300800 */
[----:B------:R-:W4:Y:S04]  /*97880*/  LDL.LU R7, [R1+0x5bf8] ;  /* 0x005bf80001077983 */ /* 0x000f280000300800 */
[----:B------:R-:W4:Y:S04]  /*97890*/  LDL.LU R16, [R1+0x920] ;  /* 0x0009200001107983 */ /* 0x000f280000300800 */
[----:B------:R-:W4:Y:S04]  /*978a0*/  LDL.LU R17, [R1+0x924] ;  /* 0x0009240001117983 */ /* 0x000f280000300800 */
[----:B------:R-:W4:Y:S04]  /*978b0*/  LDL.LU R18, [R1+0x928] ;  /* 0x0009280001127983 */ /* 0x000f280000300800 */
[----:B------:R-:W4:Y:S01]  /*978c0*/  LDL.LU R19, [R1+0x92c] ;  /* 0x00092c0001137983 */ /* 0x000f220000300800 */
[----:B--2---:R-:W-:-:S02]  /*978d0*/  IMAD.MOV.U32 R56, RZ, RZ, R49 ;  /* 0x000000ffff387224 */ /* 0x004fc400078e0031 */
[----:B-----5:R-:W-:Y:S02]  /*978e0*/  IMAD.MOV.U32 R57, RZ, RZ, R50 ;  /* 0x000000ffff397224 */ /* 0x020fe400078e0032 */
[----:B---3--:R-:W-:Y:S01]  /*978f0*/  IMAD.MOV.U32 R23, RZ, RZ, R51 ;  /* 0x000000ffff177224 */ /* 0x008fe200078e0033 */
[----:B----4-:R-:W-:Y:S04]  /*97900*/  STL.64 [R1+0x5bc0], R18 ;  /* 0x005bc01201007387 */ /* 0x010fe80000100a00 */
[----:B------:R-:W-:Y:S04]  /*97910*/  STL.64 [R1+0x5bb8], R16 ;  /* 0x005bb81001007387 */ /* 0x000fe80000100a00 */
[----:B------:R-:W2:Y:S04]  /*97920*/  LDL.LU R49, [R1+0x5bf4] ;  /* 0x005bf40001317983 */ /* 0x000ea80000300800 */
[----:B------:R-:W3:Y:S04]  /*97930*/  LDL.LU R50, [R1+0x5bf0] ;  /* 0x005bf00001327983 */ /* 0x000ee80000300800 */
[----:B------:R-:W-:Y:S04]  /*97940*/  STL.64 [R1+0x5bd0], R58 ;  /* 0x005bd03a01007387 */ /* 0x000fe80000100a00 */
[----:B------:R0:W-:Y:S01]  /*97950*/  STL.64 [R1+0x5bc8], R56 ;  /* 0x005bc83801007387 */ /* 0x0001e20000100a00 */
[----:B------:R-:W-:-:S03]  /*97960*/  IMAD.MOV.U32 R22, RZ, RZ, R48 ;  /* 0x000000ffff167224 */ /* 0x000fc600078e0030 */
[----:B------:R-:W4:Y:S04]  /*97970*/  LDL.LU R12, [R1+0x940] ;  /* 0x00094000010c7983 */ /* 0x000f280000300800 */
[----:B------:R-:W4:Y:S04]  /*97980*/  LDL.LU R13, [R1+0x944] ;  /* 0x00094400010d7983 */ /* 0x000f280000300800 */
[----:B------:R-:W4:Y:S04]  /*97990*/  LDL.LU R14, [R1+0x948] ;  /* 0x00094800010e7983 */ /* 0x000f280000300800 */
[----:B------:R-:W4:Y:S04]  /*979a0*/  LDL.LU R15, [R1+0x94c] ;  /* 0x00094c00010f7983 */ /* 0x000f280000300800 */
[----:B------:R-:W5:Y:S04]  /*979b0*/  LDL.LU R48, [R1+0x5bec] ;  /* 0x005bec0001307983 */ /* 0x000f680000300800 */
[----:B------:R-:W4:Y:S04]  /*979c0*/  LDL.LU R51, [R1+0x5be8] ;  /* 0x005be80001337983 */ /* 0x000f280000300800 */
[----:B------:R-:W5:Y:S01]  /*979d0*/  LDL.LU R32, [R1+0x970] ;  /* 0x0009700001207983 */ /* 0x000f620000300800 */
[----:B------:R-:W-:-:S03]  /*979e0*/  IMAD.MOV.U32 R21, RZ, RZ, R7 ;  /* 0x000000ffff157224 */ /* 0x000fc600078e0007 */
[----:B------:R-:W5:Y:S04]  /*979f0*/  LDL.LU R33, [R1+0x974] ;  /* 0x0009740001217983 */ /* 0x000f680000300800 */
[----:B------:R-:W5:Y:S04]  /*97a00*/  LDL.LU R34, [R1+0x978] ;  /* 0x0009780001227983 */ /* 0x000f680000300800 */
[----:B------:R-:W5:Y:S01]  /*97a10*/  LDL.LU R35, [R1+0x97c] ;  /* 0x00097c0001237983 */ /* 0x000f620000300800 */
[----:B--2---:R-:W-:-:S03]  /*97a20*/  IMAD.MOV.U32 R20, RZ, RZ, R49 ;  /* 0x000000ffff147224 */ /* 0x004fc600078e0031 */
[----:B------:R-:W2:Y:S04]  /*97a30*/  LDL.LU R49, [R1+0x20d0] ;  /* 0x0020d00001317983 */ /* 0x000ea80000300800 */
[----:B------:R-:W2:Y:S04]  /*97a40*/  LDL.LU R7, [R1+0x20cc] ;  /* 0x0020cc0001077983 */ /* 0x000ea80000300800 */
[----:B0-----:R-:W2:Y:S04]  /*97a50*/  LDL.LU R56, [R1+0x11f0] ;  /* 0x0011f00001387983 */ /* 0x001ea80000300800 */
[----:B------:R-:W2:Y:S04]  /*97a60*/  LDL.LU R57, [R1+0x11f4] ;  /* 0x0011f40001397983 */ /* 0x000ea80000300800 */
[----:B------:R-:W2:Y:S04]  /*97a70*/  LDL.LU R58, [R1+0x11f8] ;  /* 0x0011f800013a7983 */ /* 0x000ea80000300800 */
[----:B------:R-:W2:Y:S04]  /*97a80*/  LDL.LU R59, [R1+0x11fc] ;  /* 0x0011fc00013b7983 */ /* 0x000ea80000300800 */
[----:B------:R-:W2:Y:S01]  /*97a90*/  LDL.LU R16, [R1+0x11e0] ;  /* 0x0011e00001107983 */ /* 0x000ea20000300800 */
[----:B---3--:R-:W-:-:S03]  /*97aa0*/  IMAD.MOV.U32 R43, RZ, RZ, R50 ;  /* 0x000000ffff2b7224 */ /* 0x008fc600078e0032 */
[----:B------:R-:W3:Y:S04]  /*97ab0*/  LDL.LU R17, [R1+0x11e4] ;  /* 0x0011e40001117983 */ /* 0x000ee80000300800 */
[----:B------:R-:W3:Y:S04]  /*97ac0*/  LDL.LU R18, [R1+0x11e8] ;  /* 0x0011e80001127983 */ /* 0x000ee80000300800 */
[----:B------:R-:W3:Y:S04]  /*97ad0*/  LDL.LU R19, [R1+0x11ec] ;  /* 0x0011ec0001137983 */ /* 0x000ee80000300800 */
[----:B------:R-:W3:Y:S04]  /*97ae0*/  LDL.LU R42, [R1+0x118] ;  /* 0x00011800012a7983 */ /* 0x000ee80000300800 */
[----:B------:R-:W3:Y:S01]  /*97af0*/  LDL.LU R50, [R1+0x5be4] ;  /* 0x005be40001327983 */ /* 0x000ee20000300800 */
[----:B------:R-:W-:-:S03]  /*97b00*/  IMAD R4, R4, 0x100, R60 ;  /* 0x0000010004047824 */ /* 0x000fc600078e023c */
[----:B------:R-:W3:Y:S01]  /*97b10*/  LDL.LU R36, [R1+0xa00] ;  /* 0x000a000001247983 */ /* 0x000ee20000300800 */
[----:B------:R-:W-:-:S03]  /*97b20*/  IMAD R6, R6, 0x100, R61 ;  /* 0x0000010006067824 */ /* 0x000fc600078e023d */
[----:B------:R-:W3:Y:S04]  /*97b30*/  LDL.LU R37, [R1+0xa04] ;  /* 0x000a040001257983 */ /* 0x000ee80000300800 */
[----:B------:R-:W3:Y:S04]  /*97b40*/  LDL.LU R38, [R1+0xa08] ;  /* 0x000a080001267983 */ /* 0x000ee80000300800 */
[----:B------:R-:W3:Y:S04]  /*97b50*/  LDL.LU R39, [R1+0xa0c] ;  /* 0x000a0c0001277983 */ /* 0x000ee80000300800 */
[----:B------:R-:W3:Y:S01]  /*97b60*/  LDL.LU.64 R60, [R1+0x120] ;  /* 0x00012000013c7983 */ /* 0x000ee20000300a00 */
[----:B----4-:R-:W-:-:S03]  /*97b70*/  IMAD.MOV.U32 R40, RZ, RZ, R51 ;  /* 0x000000ffff287224 */ /* 0x010fc600078e0033 */
[----:B------:R-:W4:Y:S01]  /*97b80*/  LDL.LU R8, [R1+0x9c0] ;  /* 0x0009c00001087983 */ /* 0x000f220000300800 */
[----:B-----5:R-:W-:-:S03]  /*97b90*/  IMAD.MOV.U32 R41, RZ, RZ, R48 ;  /* 0x000000ffff297224 */ /* 0x020fc600078e0030 */
[----:B------:R-:W4:Y:S04]  /*97ba0*/  LDL.LU R9, [R1+0x9c4] ;  /* 0x0009c40001097983 */ /* 0x000f280000300800 */
[----:B------:R-:W4:Y:S04]  /*97bb0*/  LDL.LU R10, [R1+0x9c8] ;  /* 0x0009c800010a7983 */ /* 0x000f280000300800 */
[----:B------:R-:W4:Y:S04]  /*97bc0*/  LDL.LU R11, [R1+0x9cc] ;  /* 0x0009cc00010b7983 */ /* 0x000f280000300800 */
[----:B------:R-:W3:Y:S04]  /*97bd0*/  LDL.LU R51, [R1+0x5be0] ;  /* 0x005be00001337983 */ /* 0x000ee80000300800 */
        /* <DEDUP_REMOVED lines=13> */
[----:B--2---:R-:W-:-:S03]  /*97cb0*/  IMAD R7, R7, 0x100, R49 ;  /* 0x0000010007077824 */ /* 0x004fc600078e0231 */
[----:B------:R-:W5:Y:S01]  /*97cc0*/  LDL.LU R49, [R1+0x5bd8] ;  /* 0x005bd80001317983 */ /* 0x000f620000300800 */
[C---:B---3--:R-:W-:Y:S06]  /*97cd0*/  HMMA.16816.F32 R16, R28.reuse, R50, R16 ;  /* 0x000000321c10723c */ /* 0x048fec0000001810 */
[C---:B-----5:R-:W-:Y:S06]  /*97ce0*/  HMMA.16816.F32 R56, R28.reuse, R48, R56 ;  /* 0x000000301c38723c */ /* 0x060fec0000001838 */
[----:B------:R-:W-:-:S15]  /*97cf0*/  HMMA.16816.F32 R28, R28, R60, R36 ;  /* 0x0000003c1c1c723c */ /* 0x000fde0000001824 */
[----:B------:R-:W-:-:S02]  /*97d00*/  NOP ;  /* 0x0000000000007918 */ /* 0x000fc40000000000 */
[----:B------:R-:W-:Y:S04]  /*97d10*/  STL.64 [R1+0x1b90], R56 ;  /* 0x001b903801007387 */ /* 0x000fe80000100a00 */
[----:B------:R0:W-:Y:S04]  /*97d20*/  STL.64 [R1+0x1b98], R58 ;  /* 0x001b983a01007387 */ /* 0x0001e80000100a00 */
        /* <DEDUP_REMOVED lines=8> */
[----:B0-----:R-:W5:Y:S04]  /*97db0*/  LDL.LU R48, [R1+0x8a0] ;  /* 0x0008a00001307983 */ /* 0x001f680000300800 */
[----:B------:R-:W5:Y:S04]  /*97dc0*/  LDL.LU R49, [R1+0x8a4] ;  /* 0x0008a40001317983 */ /* 0x000f680000300800 */
[----:B------:R-:W5:Y:S04]  /*97dd0*/  LDL.LU R50, [R1+0x8a8] ;  /* 0x0008a80001327983 */ /* 0x000f680000300800 */
[----:B------:R-:W5:Y:S04]  /*97de0*/  LDL.LU R51, [R1+0x8ac] ;  /* 0x0008ac0001337983 */ /* 0x000f680000300800 */
[----:B------:R-:W5:Y:S01]  /*97df0*/  LDL.LU.64 R36, [R1+0x5bb0] ;  /* 0x005bb00001247983 */ /* 0x000f620000300a00 */
[----:B------:R-:W-:-:S02]  /*97e00*/  IMAD.MOV.U32 R38, RZ, RZ, R60 ;  /* 0x000000ffff267224 */ /* 0x000fc400078e003c */
[----:B------:R-:W-:Y:S01]  /*97e10*/  IMAD.MOV.U32 R39, RZ, RZ, R61 ;  /* 0x000000ffff277224 */ /* 0x000fe200078e003d */
[----:B------:R0:W-:Y:S04]  /*97e20*/  STL.64 [R1+0x13e0], R28 ;  /* 0x0013e01c01007387 */ /* 0x0001e80000100a00 */
[----:B------:R1:W-:Y:S04]  /*97e30*/  STL.64 [R1+0x13e8], R30 ;  /* 0x0013e81e01007387 */ /* 0x0003e80000100a00 */
[----:B------:R-:W5:Y:S04]  /*97e40*/  LDL.LU.64 R60, [R1+0x5ba8] ;  /* 0x005ba800013c7983 */ /* 0x000f680000300a00 */
[----:B0-----:R-:W5:Y:S04]  /*97e50*/  LDL.LU R28, [R1+0x8d0] ;  /* 0x0008d000011c7983 */ /* 0x001f680000300800 */
[----:B------:R-:W5:Y:S04]  /*97e60*/  LDL.LU R29, [R1+0x8d4] ;  /* 0x0008d400011d7983 */ /* 0x000f680000300800 */
[----:B-1----:R-:W5:Y:S04]  /*97e70*/  LDL.LU R30, [R1+0x8d8] ;  /* 0x0008d800011e7983 */ /* 0x002f680000300800 */
[----:B------:R-:W5:Y:S04]  /*97e80*/  LDL.LU R31, [R1+0x8dc] ;  /* 0x0008dc00011f7983 */ /* 0x000f680000300800 */
[----:B------:R0:W-:Y:S04]  /*97e90*/  STL.64 [R1+0x5998], R38 ;  /* 0x0059982601007387 */ /* 0x0001e80000100a00 */
[----:B0-----:R-:W5:Y:S04]  /*97ea0*/  LDL.LU R38, [R1+0xf0] ;  /* 0x0000f00001267983 */ /* 0x001f680000300800 */
[----:B------:R-:W5:Y:S01]  /*97eb0*/  LDL.LU R39, [R1+0xf4] ;  /* 0x0000f40001277983 */ /* 0x000f620000300800 */
[----:B------:R-:W-:-:S02]  /*97ec0*/  F2FP.F16.E4M3.UNPACK_B R4, R4 ;  /* 0x00000004ff04723e */ /* 0x000fc400020006ff */
[----:B------:R-:W-:Y:S02]  /*97ed0*/  F2FP.F16.E4M3.UNPACK_B R5, R5 ;  /* 0x00000005ff05723e */ /* 0x000fe400020006ff */
[----:B------:R-:W-:Y:S02]  /*97ee0*/  F2FP.F16.E4M3.UNPACK_B R6, R6 ;  /* 0x00000006ff06723e */ /* 0x000fe400020006ff */
[----:B------:R-:W-:-:S07]  /*97ef0*/  F2FP.F16.E4M3.UNPACK_B R7, R7 ;  /* 0x00000007ff07723e */ /* 0x000fce00020006ff */
[C---:B----4-:R-:W-:Y:S06]  /*97f00*/  HMMA.16816.F32 R44, R4.reuse, R40, R44 ;  /* 0x00000028042c723c */ /* 0x050fec000000182c */
[C---:B------:R-:W-:Y:S06]  /*97f10*/  HMMA.16816.F32 R40, R4.reuse, R42, R8 ;  /* 0x0000002a0428723c */ /* 0x040fec0000001808 */
[C---:B------:R-:W-:Y:S06]  /*97f20*/  HMMA.16816.F32 R24, R4.reuse, R20, R24 ;  /* 0x000000140418723c */ /* 0x040fec0000001818 */
[C---:B------:R-:W-:Y:S06]  /*97f30*/  HMMA.16816.F32 R20, R4.reuse, R22, R32 ;  /* 0x000000160414723c */ /* 0x040fec0000001820 */
[C---:B---3--:R-:W-:Y:S06]  /*97f40*/  HMMA.16816.F32 R12, R4.reuse, R56, R12 ;  /* 0x00000038040c723c */ /* 0x048fec000000180c */
[C---:B--2---:R-:W-:Y:S01]  /*97f50*/  HMMA.16816.F32 R56, R4.reuse, R58, R16 ;  /* 0x0000003a0438723c */ /* 0x044fe20000001810 */
[----:B-----5:R-:W-:Y:S04]  /*97f60*/  STL.64 [R1+0x5990], R36 ;  /* 0x0059902401007387 */ /* 0x020fe80000100a00 */
[----:B------:R-:W-:Y:S04]  /*97f70*/  STL.64 [R1+0x13d0], R44 ;  /* 0x0013d02c01007387 */ /* 0x000fe80000100a00 */
[----:B------:R0:W-:Y:S04]  /*97f80*/  STL.64 [R1+0x13d8], R46 ;  /* 0x0013d82e01007387 */ /* 0x0001e80000100a00 */
[----:B0-----:R-:W2:Y:S04]  /*97f90*/  LDL.LU.64 R46, [R1+0x5ba0] ;  /* 0x005ba000012e7983 */ /* 0x001ea80000300a00 */
[----:B------:R-:W3:Y:S04]  /*97fa0*/  LDL.LU.64 R44, [R1+0x5b98] ;  /* 0x005b9800012c7983 */ /* 0x000ee80000300a00 */
[----:B------:R-:W4:Y:S04]  /*97fb0*/  LDL.LU.64 R10, [R1+0x5b90] ;  /* 0x005b9000010a7983 */ /* 0x000f280000300a00 */
[----:B------:R-:W4:Y:S04]  /*97fc0*/  LDL.LU.64 R8, [R1+0x5b88] ;  /* 0x005b880001087983 */ /* 0x000f280000300a00 */
[----:B------:R-:W-:Y:S04]  /*97fd0*/  STL.64 [R1+0x13c0], R40 ;  /* 0x0013c02801007387 */ /* 0x000fe80000100a00 */
[----:B------:R0:W-:Y:S04]  /*97fe0*/  STL.64 [R1+0x13c8], R42 ;  /* 0x0013c82a01007387 */ /* 0x0001e80000100a00 */
[----:B0-----:R-:W5:Y:S04]  /*97ff0*/  LDL.LU.64 R42, [R1+0x5b80] ;  /* 0x005b8000012a7983 */ /* 0x001f680000300a00 */
[----:B------:R-:W5:Y:S04]  /*98000*/  LDL.LU.64 R40, [R1+0x5b78] ;  /* 0x005b780001287983 */ /* 0x000f680000300a00 */
[----:B------:R-:W-:Y:S04]  /*98010*/  STL.64 [R1+0x13b0], R24 ;  /* 0x0013b01801007387 */ /* 0x000fe80000100a00 */
[----:B------:R0:W-:Y:S04]  /*98020*/  STL.64 [R1+0x13b8], R26 ;  /* 0x0013b81a01007387 */ /* 0x0001e80000100a00 */
[----:B0-----:R-:W4:Y:S04]  /*98030*/  LDL.LU.64 R26, [R1+0x5b70] ;  /* 0x005b7000011a7983 */ /* 0x001f280000300a00 */
[----:B------:R-:W5:Y:S04]  /*98040*/  LDL.LU.64 R24, [R1+0x5b68] ;  /* 0x005b680001187983 */ /* 0x000f680000300a00 */
[----:B------:R-:W4:Y:S04]  /*98050*/  LDL.LU.64 R34, [R1+0x5b60] ;  /* 0x005b600001227983 */ /* 0x000f280000300a00 */
[----:B------:R-:W4:Y:S04]  /*98060*/  LDL.LU.64 R32, [R1+0x5b58] ;  /* 0x005b580001207983 */ /* 0x000f280000300a00 */
[----:B------:R-:W-:Y:S04]  /*98070*/  STL.64 [R1+0x13a0], R20 ;  /* 0x0013a01401007387 */ /* 0x000fe80000100a00 */
[----:B------:R0:W-:Y:S01]  /*98080*/  STL.64 [R1+0x13a8], R22 ;  /* 0x0013a81601007387 */ /* 0x0001e20000100a00 */
[C---:B------:R-:W-:Y:S03]  /*98090*/  HMMA.16816.F32 R36, R4.reuse, R38, R52 ;  /* 0x000000260424723c */ /* 0x040fe60000001834 */
[----:B0-----:R-:W4:Y:S04]  /*980a0*/  LDL.LU.64 R22, [R1+0x5b50] ;  /* 0x005b500001167983 */ /* 0x001f280000300a00 */
[----:B------:R-:W4:Y:S04]  /*980b0*/  LDL.LU.64 R20, [R1+0x5b48] ;  /* 0x005b480001147983 */ /* 0x000f280000300a00 */
        /* <DEDUP_REMOVED lines=13> */
[----:B------:R2:W-:Y:S01]  /*98190*/  STL.64 [R1+0x8f8], R38 ;  /* 0x0008f82601007387 */ /* 0x0005e20000100a00 */
[C---:B---3--:R-:W-:Y:S06]  /*981a0*/  HMMA.16816.F32 R28, R4.reuse, R44, R28 ;  /* 0x0000002c041c723c */ /* 0x048fec000000181c */
[----:B--2---:R-:W-:-:S15]  /*981b0*/  HMMA.16816.F32 R36, R4, R46, R48 ;  /* 0x0000002e0424723c */ /* 0x004fde0000001830 */
[----:B------:R-:W-:-:S02]  /*981c0*/  NOP ;  /* 0x0000000000007918 */ /* 0x000fc40000000000 */
[----:B------:R-:W-:Y:S04]  /*981d0*/  STL.64 [R1+0x1220], R28 ;  /* 0x0012201c01007387 */ /* 0x000fe80000100a00 */
[----:B------:R5:W-:Y:S04]  /*981e0*/  STL.64 [R1+0x1228], R30 ;  /* 0x0012281e01007387 */ /* 0x000be80000100a00 */
[----:B------:R-:W-:Y:S01]  /*981f0*/  STL.64 [R1+0x8a0], R36 ;  /* 0x0008a02401007387 */ /* 0x000fe20000100a00 */
[C---:B-----5:R-:W-:Y:S06]  /*98200*/  HMMA.16816.F32 R28, R4.reuse, R24, R40 ;  /* 0x00000018041c723c */ /* 0x060fec0000001828 */
[----:B----4-:R-:W-:Y:S01]  /*98210*/  HMMA.16816.F32 R24, R4, R26, R32 ;  /* 0x0000001a0418723c */ /* 0x010fe20000001820 */
[----:B------:R-:W-:-:S15]  /*98220*/  STL.64 [R1+0x8a8], R38 ;  /* 0x0008a82601007387 */ /* 0x000fde0000100a00 */
[----:B------:R-:W-:-:S01]  /*98230*/  NOP ;  /* 0x0000000000007918 */ /* 0x000fc20000000000 */
[----:B------:R-:W-:Y:S04]  /*98240*/  STL.64 [R1+0x880], R28 ;  /* 0x0008801c01007387 */ /* 0x000fe80000100a00 */
[----:B------:R-:W-:Y:S04]  /*98250*/  STL.64 [R1+0x888], R30 ;  /* 0x0008881e01007387 */ /* 0x000fe80000100a00 */
[----:B------:R-:W-:Y:S01]  /*98260*/  STL.64 [R1+0x860], R24 ;  /* 0x0008601801007387 */ /* 0x000fe20000100a00 */
[C---:B------:R-:W-:Y:S06]  /*98270*/  HMMA.16816.F32 R20, R4.reuse, R12, R20 ;  /* 0x0000000c0414723c */ /* 0x040fec0000001814 */
[C---:B------:R-:W-:Y:S01]  /*98280*/  HMMA.16816.F32 R16, R4.reuse, R14, R16 ;  /* 0x0000000e0410723c */ /* 0x040fe20000001810 */
[----:B------:R-:W-:Y:S05]  /*98290*/  STL.64 [R1+0x868], R26 ;  /* 0x0008681a01007387 */ /* 0x000fea0000100a00 */
[C---:B------:R-:W-:Y:S06]  /*982a0*/  HMMA.16816.F32 R12, R4.reuse, R56, R8 ;  /* 0x00000038040c723c */ /* 0x040fec0000001808 */
[C---:B------:R-:W-:Y:S05]  /*982b0*/  HMMA.16816.F32 R8, R4.reuse, R58, R52 ;  /* 0x0000003a0408723c */ /* 0x040fea0000001834 */
[----:B------:R-:W-:Y:S04]  /*982c0*/  STL.64 [R1+0x840], R20 ;  /* 0x0008401401007387 */ /* 0x000fe80000100a00 */
[----:B------:R-:W-:Y:S04]  /*982d0*/  STL.64 [R1+0x848], R22 ;  /* 0x0008481601007387 */ /* 0x000fe80000100a00 */
[----:B------:R-:W-:Y:S04]  /*982e0*/  STL.64 [R1+0x1210], R16 ;  /* 0x0012101001007387 */ /* 0x000fe80000100a00 */
[----:B------:R-:W-:Y:S04]  /*982f0*/  STL.64 [R1+0x1218], R18 ;  /* 0x0012181201007387 */ /* 0x000fe80000100a00 */
[----:B------:R-:W2:Y:S04]  /*98300*/  LDL.LU R58, [R1+0x18] ;  /* 0x00001800013a7983 */ /* 0x000ea80000300800 */
[----:B------:R-:W-:Y:S04]  /*98310*/  STL.64 [R1+0x800], R12 ;  /* 0x0008000c01007387 */ /* 0x000fe80000100a00 */
[----:B------:R-:W-:Y:S04]  /*98320*/  STL.64 [R1+0x808], R14 ;  /* 0x0008080e01007387 */ /* 0x000fe80000100a00 */
[----:B------:R0:W-:Y:S04]  /*98330*/  STL.64 [R1+0x7e0], R8 ;  /* 0x0007e00801007387 */ /* 0x0001e80000100a00 */
[----:B------:R1:W-:Y:S04]  /*98340*/  STL.64 [R1+0x7e8], R10 ;  /* 0x0007e80a01007387 */ /* 0x0003e80000100a00 */
[----:B------:R-:W2:Y:S04]  /*98350*/  LDL.LU R59, [R1+0x1c] ;  /* 0x00001c00013b7983 */ /* 0x000ea80000300800 */
[----:B------:R-:W3:Y:S04]  /*98360*/  LDL.LU R56, [R1+0x20] ;  /* 0x0000200001387983 */ /* 0x000ee80000300800 */
[----:B------:R-:W3:Y:S04]  /*98370*/  LDL.LU R57, [R1+0x24] ;  /* 0x0000240001397983 */ /* 0x000ee80000300800 */
[----:B--2---:R-:W-:Y:S04]  /*98380*/  STL.64 [R1+0x5a30], R58 ;  /* 0x005a303a01007387 */ /* 0x004fe80000100a00 */
[----:B---3--:R-:W-:Y:S04]  /*98390*/  STL.64 [R1+0x5a28], R56 ;  /* 0x005a283801007387 */ /* 0x008fe80000100a00 */
[----:B0-----:R-:W2:Y:S04]  /*983a0*/  LDL.LU R8, [R1+0x550] ;  /* 0x0005500001087983 */ /* 0x001ea80000300800 */
[----:B------:R-:W2:Y:S04]  /*983b0*/  LDL.LU R9, [R1+0x554] ;  /* 0x0005540001097983 */ /* 0x000ea80000300800 */
[----:B-1----:R-:W3:Y:S04]  /*983c0*/  LDL.LU R10, [R1+0x558] ;  /* 0x00055800010a7983 */ /* 0x002ee80000300800 */
[----:B------:R-:W3:Y:S04]  /*983d0*/  LDL.LU R11, [R1+0x55c] ;  /* 0x00055c00010b7983 */ /* 0x000ee80000300800 */
[----:B---3--:R-:W-:Y:S04]  /*983e0*/  STL.64 [R1+0x5a40], R10 ;  /* 0x005a400a01007387 */ /* 0x008fe80000100a00 */
[----:B--2---:R0:W-:Y:S04]  /*983f0*/  STL.64 [R1+0x5a38], R8 ;  /* 0x005a380801007387 */ /* 0x0041e80000100a00 */
[----:B------:R-:W2:Y:S04]  /*98400*/  LDL.LU R14, [R1+0x28] ;  /* 0x00002800010e7983 */ /* 0x000ea80000300800 */
[----:B------:R-:W2:Y:S04]  /*98410*/  LDL.LU R15, [R1+0x2c] ;  /* 0x00002c00010f7983 */ /* 0x000ea80000300800 */
[----:B------:R-:W3:Y:S04]  /*98420*/  LDL.LU R16, [R1+0x580] ;  /* 0x0005800001107983 */ /* 0x000ee80000300800 */
[----:B------:R-:W3:Y:S04]  /*98430*/  LDL.LU R17, [R1+0x584] ;  /* 0x0005840001117983 */ /* 0x000ee80000300800 */
[----:B------:R-:W4:Y:S04]  /*98440*/  LDL.LU R18, [R1+0x588] ;  /* 0x0005880001127983 */ /* 0x000f280000300800 */
[----:B------:R-:W4:Y:S04]  /*98450*/  LDL.LU R19, [R1+0x58c] ;  /* 0x00058c0001137983 */ /* 0x000f280000300800 */
[----:B----4-:R1:W-:Y:S04]  /*98460*/  STL.64 [R1+0x5a50], R18 ;  /* 0x005a501201007387 */ /* 0x0103e80000100a00 */
[----:B---3--:R-:W-:Y:S04]  /*98470*/  STL.64 [R1+0x5a48], R16 ;  /* 0x005a481001007387 */ /* 0x008fe80000100a00 */
[----:B------:R-:W3:Y:S04]  /*98480*/  LDL.LU R12, [R1+0x30] ;  /* 0x00003000010c7983 */ /* 0x000ee80000300800 */
[----:B------:R-:W3:Y:S04]  /*98490*/  LDL.LU R13, [R1+0x34] ;  /* 0x00003400010d7983 */ /* 0x000ee80000300800 */
[----:B--2---:R-:W-:Y:S04]  /*984a0*/  STL.64 [R1+0x5a60], R14 ;  /* 0x005a600e01007387 */ /* 0x004fe80000100a00 */
[----:B---3--:R2:W-:Y:S04]  /*984b0*/  STL.64 [R1+0x5a58], R12 ;  /* 0x005a580c01007387 */ /* 0x0085e80000100a00 */
[----:B------:R-:W3:Y:S04]  /*984c0*/  LDL.LU R20, [R1+0x5a0] ;  /* 0x0005a00001147983 */ /* 0x000ee80000300800 */
[----:B------:R-:W3:Y:S04]  /*984d0*/  LDL.LU R21, [R1+0x5a4] ;  /* 0x0005a40001157983 */ /* 0x000ee80000300800 */
[----:B------:R-:W4:Y:S04]  /*984e0*/  LDL.LU R22, [R1+0x5a8] ;  /* 0x0005a80001167983 */ /* 0x000f280000300800 */
[----:B------:R-:W4:Y:S04]  /*984f0*/  LDL.LU R23, [R1+0x5ac] ;  /* 0x0005ac0001177983 */ /* 0x000f280000300800 */
[----:B----4-:R-:W-:Y:S04]  /*98500*/  STL.64 [R1+0x5a70], R22 ;  /* 0x005a701601007387 */ /* 0x010fe80000100a00 */
[----:B---3--:R-:W-:Y:S04]  /*98510*/  STL.64 [R1+0x5a68], R20 ;  /* 0x005a681401007387 */ /* 0x008fe80000100a00 */
[----:B------:R-:W3:Y:S04]  /*98520*/  LDL.LU R26, [R1+0x38] ;  /* 0x00003800011a7983 */ /* 0x000ee80000300800 */
[----:B------:R-:W3:Y:S04]  /*98530*/  LDL.LU R27, [R1+0x3c] ;  /* 0x00003c00011b7983 */ /* 0x000ee80000300800 */
[----:B------:R-:W4:Y:S04]  /*98540*/  LDL.LU R24, [R1+0x40] ;  /* 0x0000400001187983 */ /* 0x000f280000300800 */
[----:B------:R-:W4:Y:S04]  /*98550*/  LDL.LU R25, [R1+0x44] ;  /* 0x0000440001197983 */ /* 0x000f280000300800 */
[----:B---3--:R3:W-:Y:S04]  /*98560*/  STL.64 [R1+0x5a80], R26 ;  /* 0x005a801a01007387 */ /* 0x0087e80000100a00 */
[----:B----4-:R-:W-:Y:S04]  /*98570*/  STL.64 [R1+0x5a78], R24 ;  /* 0x005a781801007387 */ /* 0x010fe80000100a00 */
[----:B------:R-:W4:Y:S04]  /*98580*/  LDL.LU R42, [R1+0x60] ;  /* 0x00006000012a7983 */ /* 0x000f280000300800 */
[----:B------:R-:W4:Y:S04]  /*98590*/  LDL.LU R43, [R1+0x64] ;  /* 0x00006400012b7983 */ /* 0x000f280000300800 */
[----:B------:R-:W5:Y:S04]  /*985a0*/  LDL.LU R28, [R1+0x660] ;  /* 0x00066000011c7983 */ /* 0x000f680000300800 */
[----:B------:R-:W5:Y:S04]  /*985b0*/  LDL.LU R29, [R1+0x664] ;  /* 0x00066400011d7983 */ /* 0x000f680000300800 */
[----:B------:R-:W2:Y:S04]  /*985c0*/  LDL.LU R30, [R1+0x668] ;  /* 0x00066800011e7983 */ /* 0x000ea80000300800 */
[----:B------:R-:W2:Y:S04]  /*985d0*/  LDL.LU R31, [R1+0x66c] ;  /* 0x00066c00011f7983 */ /* 0x000ea80000300800 */
[----:B--2---:R-:W-:Y:S04]  /*985e0*/  STL.64 [R1+0x5a90], R30 ;  /* 0x005a901e01007387 */ /* 0x004fe80000100a00 */
[----:B-----5:R2:W-:Y:S04]  /*985f0*/  STL.64 [R1+0x5a88], R28 ;  /* 0x005a881c01007387 */ /* 0x0205e80000100a00 */
[----:B------:R-:W5:Y:S04]  /*98600*/  LDL.LU R40, [R1+0x68] ;  /* 0x0000680001287983 */ /* 0x000f680000300800 */
[----:B------:R-:W5:Y:S04]  /*98610*/  LDL.LU R41, [R1+0x6c] ;  /* 0x00006c0001297983 */ /* 0x000f680000300800 */
[----:B----4-:R-:W-:Y:S04]  /*98620*/  STL.64 [R1+0x5aa0], R42 ;  /* 0x005aa02a01007387 */ /* 0x010fe80000100a00 */
[----:B-----5:R4:W-:Y:S04]  /*98630*/  STL.64 [R1+0x5a98], R40 ;  /* 0x005a982801007387 */ /* 0x0209e80000100a00 */
[----:B0-----:R-:W5:Y:S04]  /*98640*/  LDL.LU R8, [R1+0x680] ;  /* 0x0006800001087983 */ /* 0x001f680000300800 */
[----:B------:R-:W5:Y:S04]  /*98650*/  LDL.LU R9, [R1+0x684] ;  /* 0x0006840001097983 */ /* 0x000f680000300800 */
[----:B------:R-:W3:Y:S04]  /*98660*/  LDL.LU R10, [R1+0x688] ;  /* 0x00068800010a7983 */ /* 0x000ee80000300800 */
[----:B------:R-:W3:Y:S04]  /*98670*/  LDL.LU R11, [R1+0x68c] ;  /* 0x00068c00010b7983 */ /* 0x000ee80000300800 */
[----:B---3--:R0:W-:Y:S04]  /*98680*/  STL.64 [R1+0x5ab0], R10 ;  /* 0x005ab00a01007387 */ /* 0x0081e80000100a00 */
[----:B-----5:R-:W-:Y:S04]  /*98690*/  STL.64 [R1+0x5aa8], R8 ;  /* 0x005aa80801007387 */ /* 0x020fe80000100a00 */
[----:B-1----:R-:W3:Y:S04]  /*986a0*/  LDL.LU R18, [R1+0x70] ;  /* 0x0000700001127983 */ /* 0x002ee80000300800 */
[----:B------:R-:W3:Y:S04]  /*986b0*/  LDL.LU R19, [R1+0x74] ;  /* 0x0000740001137983 */ /* 0x000ee80000300800 */
[----:B------:R-:W5:Y:S04]  /*986c0*/  LDL.LU R12, [R1+0x6a0] ;  /* 0x0006a000010c7983 */ /* 0x000f680000300800 */
[----:B------:R-:W5:Y:S04]  /*986d0*/  LDL.LU R13, [R1+0x6a4] ;  /* 0x0006a400010d7983 */ /* 0x000f680000300800 */
[----:B------:R-:W2:Y:S04]  /*986e0*/  LDL.LU R14, [R1+0x6a8] ;  /* 0x0006a800010e7983 */ /* 0x000ea80000300800 */
[----:B------:R-:W2:Y:S04]  /*986f0*/  LDL.LU R15, [R1+0x6ac] ;  /* 0x0006ac00010f7983 */ /* 0x000ea80000300800 */
[----:B--2---:R-:W-:Y:S04]  /*98700*/  STL.64 [R1+0x5ac0], R14 ;  /* 0x005ac00e01007387 */ /* 0x004fe80000100a00 */
[----:B-----5:R1:W-:Y:S04]  /*98710*/  STL.64 [R1+0x5ab8], R12 ;  /* 0x005ab80c01007387 */ /* 0x0203e80000100a00 */
[----:B------:R-:W2:Y:S04]  /*98720*/  LDL.LU R16, [R1+0x78] ;  /* 0x0000780001107983 */ /* 0x000ea80000300800 */
[----:B------:R-:W2:Y:S04]  /*98730*/  LDL.LU R17, [R1+0x7c] ;  /* 0x00007c0001117983 */ /* 0x000ea80000300800 */
[----:B---3--:R-:W-:Y:S04]  /*98740*/  STL.64 [R1+0x5ad0], R18 ;  /* 0x005ad01201007387 */ /* 0x008fe80000100a00 */
[----:B--2---:R-:W-:Y:S04]  /*98750*/  STL.64 [R1+0x5ac8], R16 ;  /* 0x005ac81001007387 */ /* 0x004fe80000100a00 */
[----:B------:R-:W2:Y:S04]  /*98760*/  LDL.LU R26, [R1+0x80] ;  /* 0x00008000011a7983 */ /* 0x000ea80000300800 */
[----:B------:R-:W2:Y:S04]  /*98770*/  LDL.LU R27, [R1+0x84] ;  /* 0x00008400011b7983 */ /* 0x000ea80000300800 */
[----:B------:R-:W3:Y:S04]  /*98780*/  LDL.LU R28, [R1+0x6e0] ;  /* 0x0006e000011c7983 */ /* 0x000ee80000300800 */
[----:B------:R-:W3:Y:S04]  /*98790*/  LDL.LU R29, [R1+0x6e4] ;  /* 0x0006e400011d7983 */ /* 0x000ee80000300800 */
[----:B------:R-:W5:Y:S04]  /*987a0*/  LDL.LU R30, [R1+0x6e8] ;  /* 0x0006e800011e7983 */ /* 0x000f680000300800 */
[----:B------:R-:W5:Y:S04]  /*987b0*/  LDL.LU R31, [R1+0x6ec] ;  /* 0x0006ec00011f7983 */ /* 0x000f680000300800 */
[----:B-----5:R5:W-:Y:S04]  /*987c0*/  STL.64 [R1+0x5ae0], R30 ;  /* 0x005ae01e01007387 */ /* 0x020be80000100a00 */
[----:B---3--:R-:W-:Y:S04]  /*987d0*/  STL.64 [R1+0x5ad8], R28 ;  /* 0x005ad81c01007387 */ /* 0x008fe80000100a00 */
[----:B------:R-:W3:Y:S04]  /*987e0*/  LDL.LU R24, [R1+0x88] ;  /* 0x0000880001187983 */ /* 0x000ee80000300800 */
[----:B------:R-:W3:Y:S04]  /*987f0*/  LDL.LU R25, [R1+0x8c] ;  /* 0x00008c0001197983 */ /* 0x000ee80000300800 */
[----:B--2---:R-:W-:Y:S04]  /*98800*/  STL.64 [R1+0x5af0], R26 ;  /* 0x005af01a01007387 */ /* 0x004fe80000100a00 */
[----:B---3--:R2:W-:Y:S04]  /*98810*/  STL.64 [R1+0x5ae8], R24 ;  /* 0x005ae81801007387 */ /* 0x0085e80000100a00 */
[----:B----4-:R-:W3:Y:S04]  /*98820*/  LDL.LU R40, [R1+0x700] ;  /* 0x0007000001287983 */ /* 0x010ee80000300800 */
[----:B------:R-:W3:Y:S04]  /*98830*/  LDL.LU R41, [R1+0x704] ;  /* 0x0007040001297983 */ /* 0x000ee80000300800 */
[----:B------:R-:W4:Y:S04]  /*98840*/  LDL.LU R42, [R1+0x708] ;  /* 0x00070800012a7983 */ /* 0x000f280000300800 */
[----:B------:R-:W4:Y:S04]  /*98850*/  LDL.LU R43, [R1+0x70c] ;  /* 0x00070c00012b7983 */ /* 0x000f280000300800 */
[----:B----4-:R-:W-:Y:S04]  /*98860*/  STL.64 [R1+0x5b00], R42 ;  /* 0x005b002a01007387 */ /* 0x010fe80000100a00 */
[----:B---3--:R3:W-:Y:S04]  /*98870*/  STL.64 [R1+0x5af8], R40 ;  /* 0x005af82801007387 */ /* 0x0087e80000100a00 */
        /* <DEDUP_REMOVED lines=8> */
[----:B-----5:R-:W5:Y:S04]  /*98900*/  LDL.LU R30, [R1+0xa0] ;  /* 0x0000a000011e7983 */ /* 0x020f680000300800 */
[----:B------:R-:W5:Y:S04]  /*98910*/  LDL.LU R31, [R1+0xa4] ;  /* 0x0000a400011f7983 */ /* 0x000f680000300800 */
[----:B--2---:R-:W5:Y:S04]  /*98920*/  LDL.LU R24, [R1+0x760] ;  /* 0x0007600001187983 */ /* 0x004f680000300800 */
[----:B------:R-:W5:Y:S04]  /*98930*/  LDL.LU R25, [R1+0x764] ;  /* 0x0007640001197983 */ /* 0x000f680000300800 */
[----:B------:R-:W5:Y:S04]  /*98940*/  LDL.LU R26, [R1+0x768] ;  /* 0x00076800011a7983 */ /* 0x000f680000300800 */
[----:B------:R-:W5:Y:S04]  /*98950*/  LDL.LU R27, [R1+0x76c] ;  /* 0x00076c00011b7983 */ /* 0x000f680000300800 */
[----:B------:R-:W2:Y:S04]  /*98960*/  LDL.LU R28, [R1+0xa8] ;  /* 0x0000a800011c7983 */ /* 0x000ea80000300800 */
[----:B------:R-:W2:Y:S04]  /*98970*/  LDL.LU R29, [R1+0xac] ;  /* 0x0000ac00011d7983 */ /* 0x000ea80000300800 */
[----:B---3--:R-:W2:Y:S04]  /*98980*/  LDL.LU R40, [R1+0x790] ;  /* 0x0007900001287983 */ /* 0x008ea80000300800 */
[----:B------:R-:W2:Y:S04]  /*98990*/  LDL.LU R41, [R1+0x794] ;  /* 0x0007940001297983 */ /* 0x000ea80000300800 */
[----:B------:R-:W2:Y:S04]  /*989a0*/  LDL.LU R42, [R1+0x798] ;  /* 0x00079800012a7983 */ /* 0x000ea80000300800 */
[----:B------:R-:W2:Y:S04]  /*989b0*/  LDL.LU R43, [R1+0x79c] ;  /* 0x00079c00012b7983 */ /* 0x000ea80000300800 */
        /* <DEDUP_REMOVED lines=32> */
[C---:B--2---:R-:W-:Y:S06]  /*98bc0*/  HMMA.16816.F32 R40, R4.reuse, R28, R40 ;  /* 0x0000001c0428723c */ /* 0x044fec0000001828 */
[----:B-----5:R-:W-:-:S15]  /*98bd0*/  HMMA.16816.F32 R28, R4, R30, R24 ;  /* 0x0000001e041c723c */ /* 0x020fde0000001818 */
[----:B------:R-:W-:-:S02]  /*98be0*/  NOP ;  /* 0x0000000000007918 */ /* 0x000fc40000000000 */
[----:B------:R-:W-:Y:S04]  /*98bf0*/  STL.64 [R1+0x7c0], R40 ;  /* 0x0007c02801007387 */ /* 0x000fe80000100a00 */
[----:B------:R0:W-:Y:S04]  /*98c00*/  STL.64 [R1+0x7c8], R42 ;  /* 0x0007c82a01007387 */ /* 0x0001e80000100a00 */
[----:B0-----:R-:W2:Y:S04]  /*98c10*/  LDL.LU.64 R42, [R1+0x5b00] ;  /* 0x005b0000012a7983 */ /* 0x001ea80000300a00 */
[----:B------:R-:W2:Y:S04]  /*98c20*/  LDL.LU.64 R40, [R1+0x5af8] ;  /* 0x005af80001287983 */ /* 0x000ea80000300a00 */
[----:B------:R-:W5:Y:S04]  /*98c30*/  LDL.LU.64 R26, [R1+0x5af0] ;  /* 0x005af000011a7983 */ /* 0x000f680000300a00 */
[----:B------:R-:W2:Y:S04]  /*98c40*/  LDL.LU.64 R24, [R1+0x5ae8] ;  /* 0x005ae80001187983 */ /* 0x000ea80000300a00 */
[----:B------:R-:W-:Y:S04]  /*98c50*/  STL.64 [R1+0x7a0], R28 ;  /* 0x0007a01c01007387 */ /* 0x000fe80000100a00 */
[----:B------:R0:W-:Y:S04]  /*98c60*/  STL.64 [R1+0x7a8], R30 ;  /* 0x0007a81e01007387 */ /* 0x0001e80000100a00 */
[----:B0-----:R-:W5:Y:S04]  /*98c70*/  LDL.LU.64 R30, [R1+0x5ae0] ;  /* 0x005ae000011e7983 */ /* 0x001f680000300a00 */
        /* <DEDUP_REMOVED lines=8> */
[----:B------:R-:W4:Y:S04]  /*98d00*/  LDL.LU.64 R14, [R1+0x5ac0] ;  /* 0x005ac000010e7983 */ /* 0x000f280000300a00 */
[----:B------:R-:W4:Y:S04]  /*98d10*/  LDL.LU.64 R12, [R1+0x5ab8] ;  /* 0x005ab800010c7983 */ /* 0x000f280000300a00 */
[----:B------:R-:W-:Y:S04]  /*98d20*/  STL.64 [R1+0x760], R8 ;  /* 0x0007600801007387 */ /* 0x000fe80000100a00 */
[----:B------:R0:W-:Y:S04]  /*98d30*/  STL.64 [R1+0x768], R10 ;  /* 0x0007680a01007387 */ /* 0x0001e80000100a00 */
[----:B0-----:R-:W4:Y:S04]  /*98d40*/  LDL.LU.64 R10, [R1+0x5ab0] ;  /* 0x005ab000010a7983 */ /* 0x001f280000300a00 */
[----:B------:R-:W4:Y:S01]  /*98d50*/  LDL.LU.64 R8, [R1+0x5aa8] ;  /* 0x005aa80001087983 */ /* 0x000f220000300a00 */
[----:B--2---:R-:W-:-:S15]  /*98d60*/  HMMA.16816.F32 R40, R4, R24, R40 ;  /* 0x000000180428723c */ /* 0x004fde0000001828 */
[----:B------:R-:W-:-:S08]  /*98d70*/  NOP ;  /* 0x0000000000007918 */ /* 0x000fd00000000000 */
[----:B------:R-:W-:Y:S04]  /*98d80*/  STL.64 [R1+0x740], R40 ;  /* 0x0007402801007387 */ /* 0x000fe80000100a00 */
[----:B------:R0:W-:Y:S01]  /*98d90*/  STL.64 [R1+0x748], R42 ;  /* 0x0007482a01007387 */ /* 0x0001e20000100a00 */
[C---:B-----5:R-:W-:Y:S03]  /*98da0*/  HMMA.16816.F32 R24, R4.reuse, R26, R28 ;  /* 0x0000001a0418723c */ /* 0x060fe6000000181c */
[----:B0-----:R-:W2:Y:S04]  /*98db0*/  LDL.LU.64 R42, [R1+0x5aa0] ;  /* 0x005aa000012a7983 */ /* 0x001ea80000300a00 */
[----:B------:R-:W5:Y:S04]  /*98dc0*/  LDL.LU.64 R40, [R1+0x5a98] ;  /* 0x005a980001287983 */ /* 0x000f680000300a00 */
[----:B------:R-:W2:Y:S04]  /*98dd0*/  LDL.LU.64 R30, [R1+0x5a90] ;  /* 0x005a9000011e7983 */ /* 0x000ea80000300a00 */
[----:B------:R-:W2:Y:S01]  /*98de0*/  LDL.LU.64 R28, [R1+0x5a88] ;  /* 0x005a8800011c7983 */ /* 0x000ea20000300a00 */
[C---:B---3--:R-:W-:Y:S06]  /*98df0*/  HMMA.16816.F32 R20, R4.reuse, R16, R20 ;  /* 0x000000100414723c */ /* 0x048fec0000001814 */
[C---:B----4-:R-:W-:Y:S01]  /*98e00*/  HMMA.16816.F32 R16, R4.reuse, R18, R12 ;  /* 0x000000120410723c */ /* 0x050fe2000000180c */
[----:B------:R-:W-:Y:S04]  /*98e10*/  STL.64 [R1+0x720], R24 ;  /* 0x0007201801007387 */ /* 0x000fe80000100a00 */
[----:B------:R0:W-:Y:S04]  /*98e20*/  STL.64 [R1+0x728], R26 ;  /* 0x0007281a01007387 */ /* 0x0001e80000100a00 */
[----:B0-----:R-:W3:Y:S04]  /*98e30*/  LDL.LU.64 R26, [R1+0x5a80] ;  /* 0x005a8000011a7983 */ /* 0x001ee80000300a00 */
[----:B------:R-:W4:Y:S04]  /*98e40*/  LDL.LU.64 R24, [R1+0x5a78] ;  /* 0x005a780001187983 */ /* 0x000f280000300a00 */
[----:B------:R-:W-:Y:S04]  /*98e50*/  STL.64 [R1+0x700], R20 ;  /* 0x0007001401007387 */ /* 0x000fe80000100a00 */
[----:B------:R0:W-:Y:S04]  /*98e60*/  STL.64 [R1+0x708], R22 ;  /* 0x0007081601007387 */ /* 0x0001e80000100a00 */
[----:B0-----:R-:W3:Y:S04]  /*98e70*/  LDL.LU.64 R22, [R1+0x5a70] ;  /* 0x005a700001167983 */ /* 0x001ee80000300a00 */
[----:B------:R-:W3:Y:S04]  /*98e80*/  LDL.LU.64 R20, [R1+0x5a68] ;  /* 0x005a680001147983 */ /* 0x000ee80000300a00 */
[----:B------:R-:W4:Y:S04]  /*98e90*/  LDL.LU.64 R14, [R1+0x5a60] ;  /* 0x005a6000010e7983 */ /* 0x000f280000300a00 */
[----:B------:R-:W3:Y:S04]  /*98ea0*/  LDL.LU.64 R12, [R1+0x5a58] ;  /* 0x005a5800010c7983 */ /* 0x000ee80000300a00 */
[----:B------:R-:W-:Y:S04]  /*98eb0*/  STL.64 [R1+0x6d0], R16 ;  /* 0x0006d01001007387 */ /* 0x000fe80000100a00 */
[----:B------:R0:W-:Y:S04]  /*98ec0*/  STL.64 [R1+0x6d8], R18 ;  /* 0x0006d81201007387 */ /* 0x0001e80000100a00 */
[----:B0-----:R-:W4:Y:S04]  /*98ed0*/  LDL.LU.64 R18, [R1+0x5a50] ;  /* 0x005a500001127983 */ /* 0x001f280000300a00 */
[----:B------:R-:W4:Y:S01]  /*98ee0*/  LDL.LU.64 R16, [R1+0x5a48] ;  /* 0x005a480001107983 */ /* 0x000f220000300a00 */
[C---:B-----5:R-:W-:Y:S06]  /*98ef0*/  HMMA.16816.F32 R8, R4.reuse, R40, R8 ;  /* 0x000000280408723c */ /* 0x060fec0000001808 */
[----:B--2---:R-:W-:-:S15]  /*98f00*/  HMMA.16816.F32 R40, R4, R42, R28 ;  /* 0x0000002a0428723c */ /* 0x004fde000000181c */
[----:B------:R-:W-:-:S02]  /*98f10*/  NOP ;  /* 0x0000000000007918 */ /* 0x000fc40000000000 */
[----:B------:R-:W-:Y:S04]  /*98f20*/  STL.64 [R1+0x6b0], R8 ;  /* 0x0006b00801007387 */ /* 0x000fe80000100a00 */
[----:B------:R0:W-:Y:S04]  /*98f30*/  STL.64 [R1+0x6b8], R10 ;  /* 0x0006b80a01007387 */ /* 0x0001e80000100a00 */
[----:B0-----:R-:W2:Y:S04]  /*98f40*/  LDL.LU.64 R10, [R1+0x5a40] ;  /* 0x005a4000010a7983 */ /* 0x001ea80000300a00 */
[----:B------:R-:W2:Y:S04]  /*98f50*/  LDL.LU.64 R8, [R1+0x5a38] ;  /* 0x005a380001087983 */ /* 0x000ea80000300a00 */
[----:B------:R-:W5:Y:S04]  /*98f60*/  LDL.LU R28, [R1+0x260] ;  /* 0x00026000011c7983 */ /* 0x000f680000300800 */
[----:B------:R-:W-:Y:S04]  /*98f70*/  STL.64 [R1+0x680], R40 ;  /* 0x0006802801007387 */ /* 0x000fe80000100a00 */
[----:B------:R-:W-:Y:S04]  /*98f80*/  STL.64 [R1+0x688], R42 ;  /* 0x0006882a01007387 */ /* 0x000fe80000100a00 */
[----:B------:R-:W5:Y:S04]  /*98f90*/  LDL.LU R29, [R1+0x264] ;  /* 0x00026400011d7983 */ /* 0x000f680000300800 */
[----:B------:R-:W3:Y:S04]  /*98fa0*/  LDL.LU R30, [R1+0x268] ;  /* 0x00026800011e7983 */ /* 0x000ee80000300800 */
[----:B------:R-:W3:Y:S04]  /*98fb0*/  LDL.LU R31, [R1+0x26c] ;  /* 0x00026c00011f7983 */ /* 0x000ee80000300800 */
[----:B---3--:R-:W-:Y:S04]  /*98fc0*/  STL.64 [R1+0x59b8], R30 ;  /* 0x0059b81e01007387 */ /* 0x008fe80000100a00 */
[----:B-----5:R0:W-:Y:S04]  /*98fd0*/  STL.64 [R1+0x59b0], R28 ;  /* 0x0059b01c01007387 */ /* 0x0201e80000100a00 */
[----:B0-----:R-:W3:Y:S04]  /*98fe0*/  LDL.LU R28, [R1+0x620] ;  /* 0x00062000011c7983 */ /* 0x001ee80000300800 */
[----:B------:R-:W3:Y:S04]  /*98ff0*/  LDL.LU R29, [R1+0x624] ;  /* 0x00062400011d7983 */ /* 0x000ee80000300800 */
[----:B------:R-:W3:Y:S04]  /*99000*/  LDL.LU R30, [R1+0x628] ;  /* 0x00062800011e7983 */ /* 0x000ee80000300800 */
[----:B------:R-:W3:Y:S04]  /*99010*/  LDL.LU R31, [R1+0x62c] ;  /* 0x00062c00011f7983 */ /* 0x000ee80000300800 */
[----:B------:R-:W5:Y:S04]  /*99020*/  LDL.LU R40, [R1+0x240] ;  /* 0x0002400001287983 */ /* 0x000f680000300800 */
[----:B------:R-:W5:Y:S04]  /*99030*/  LDL.LU R41, [R1+0x244] ;  /* 0x0002440001297983 */ /* 0x000f680000300800 */
[----:B------:R-:W4:Y:S04]  /*99040*/  LDL.LU R42, [R1+0x248] ;  /* 0x00024800012a7983 */ /* 0x000f280000300800 */
[----:B------:R-:W4:Y:S04]  /*99050*/  LDL.LU R43, [R1+0x24c] ;  /* 0x00024c00012b7983 */ /* 0x000f280000300800 */
[----:B----4-:R0:W-:Y:S04]  /*99060*/  STL.64 [R1+0x59d8], R42 ;  /* 0x0059d82a01007387 */ /* 0x0101e80000100a00 */
[----:B0-----:R-:W4:Y:S04]  /*99070*/  LDL.LU R42, [R1+0x58] ;  /* 0x00005800012a7983 */ /* 0x001f280000300800 */
[----:B------:R-:W4:Y:S04]  /*99080*/  LDL.LU R43, [R1+0x5c] ;  /* 0x00005c00012b7983 */ /* 0x000f280000300800 */
[----:B-----5:R4:W-:Y:S01]  /*99090*/  STL.64 [R1+0x59d0], R40 ;  /* 0x0059d02801007387 */ /* 0x0209e20000100a00 */
[C---:B------:R-:W-:Y:S06]  /*990a0*/  HMMA.16816.F32 R36, R4.reuse, R50, R36 ;  /* 0x000000320424723c */ /* 0x040fec0000001824 */
[C---:B----4-:R-:W-:Y:S01]  /*990b0*/  HMMA.16816.F32 R40, R4.reuse, R42, R56 ;  /* 0x0000002a0428723c */ /* 0x050fe20000001838 */
[----:B------:R-:W4:Y:S04]  /*990c0*/  LDL.LU.64 R58, [R1+0x5a30] ;  /* 0x005a3000013a7983 */ /* 0x000f280000300a00 */
[----:B------:R-:W2:Y:S01]  /*990d0*/  LDL.LU.64 R56, [R1+0x5a28] ;  /* 0x005a280001387983 */ /* 0x000ea20000300a00 */
[----:B------:R-:W-:-:S15]  /*990e0*/  HMMA.16816.F32 R20, R4, R12, R20 ;  /* 0x0000000c0414723c */ /* 0x000fde0000001814 */
[----:B------:R-:W-:-:S02]  /*990f0*/  NOP ;  /* 0x0000000000007918 */ /* 0x000fc40000000000 */
[----:B------:R-:W-:Y:S04]  /*99100*/  STL.64 [R1+0x660], R40 ;  /* 0x0006602801007387 */ /* 0x000fe80000100a00 */
[----:B------:R3:W-:Y:S01]  /*99110*/  STL.64 [R1+0x668], R42 ;  /* 0x0006682a01007387 */ /* 0x0007e20000100a00 */
[C---:B------:R-:W-:Y:S06]  /*99120*/  HMMA.16816.F32 R16, R4.reuse, R14, R16 ;  /* 0x0000000e0410723c */ /* 0x040fec0000001810 */
[C---:B---3--:R-:W-:Y:S06]  /*99130*/  HMMA.16816.F32 R40, R4.reuse, R48, R28 ;  /* 0x000000300428723c */ /* 0x048fec000000181c */
[C---:B------:R-:W-:Y:S06]  /*99140*/  HMMA.16816.F32 R28, R4.reuse, R24, R44 ;  /* 0x00000018041c723c */ /* 0x040fec000000182c */
        /* <DEDUP_REMOVED lines=11> */
[----:B------:R0:W-:Y:S04]  /*99200*/  STL.64 [R1+0x950], R16 ;  /* 0x0009501001007387 */ /* 0x0001e80000100a00 */
[----:B------:R1:W-:Y:S04]  /*99210*/  STL.64 [R1+0x958], R18 ;  /* 0x0009581201007387 */ /* 0x0003e80000100a00 */
[----:B0-----:R-:W3:Y:S01]  /*99220*/  LDL.LU R16, [R1+0x380] ;  /* 0x0003800001107983 */ /* 0x001ee20000300800 */
[C---:B--2---:R-:W-:Y:S06]  /*99230*/  HMMA.16816.F32 R12, R4.reuse, R56, R8 ;  /* 0x00000038040c723c */ /* 0x044fec0000001808 */
[----:B----4-:R-:W-:-:S15]  /*99240*/  HMMA.16816.F32 R8, R4, R58, R52 ;  /* 0x0000003a0408723c */ /* 0x010fde0000001834 */
[----:B------:R-:W-:-:S02]  /*99250*/  NOP ;  /* 0x0000000000007918 */ /* 0x000fc40000000000 */
[----:B------:R-:W-:Y:S04]  /*99260*/  STL.64 [R1+0x540], R12 ;  /* 0x0005400c01007387 */ /* 0x000fe80000100a00 */
[----:B------:R-:W-:Y:S04]  /*99270*/  STL.64 [R1+0x548], R14 ;  /* 0x0005480e01007387 */ /* 0x000fe80000100a00 */
[----:B------:R-:W-:Y:S04]  /*99280*/  STL.64 [R1+0x8d0], R8 ;  /* 0x0008d00801007387 */ /* 0x000fe80000100a00 */
[----:B------:R-:W-:Y:S04]  /*99290*/  STL.64 [R1+0x8d8], R10 ;  /* 0x0008d80a01007387 */ /* 0x000fe80000100a00 */
[----:B------:R-:W3:Y:S04]  /*992a0*/  LDL.LU R17, [R1+0x384] ;  /* 0x0003840001117983 */ /* 0x000ee80000300800 */
[----:B-1----:R-:W2:Y:S04]  /*992b0*/  LDL.LU R18, [R1+0x388] ;  /* 0x0003880001127983 */ /* 0x002ea80000300800 */
[----:B------:R-:W2:Y:S04]  /*992c0*/  LDL.LU R19, [R1+0x38c] ;  /* 0x00038c0001137983 */ /* 0x000ea80000300800 */
[----:B--2---:R-:W-:Y:S04]  /*992d0*/  STL.64 [R1+0x59e8], R18 ;  /* 0x0059e81201007387 */ /* 0x004fe80000100a00 */
[----:B---3--:R-:W-:Y:S04]  /*992e0*/  STL.64 [R1+0x59e0], R16 ;  /* 0x0059e01001007387 */ /* 0x008fe80000100a00 */
[----:B------:R-:W2:Y:S04]  /*992f0*/  LDL.LU R44, [R1+0x3e0] ;  /* 0x0003e000012c7983 */ /* 0x000ea80000300800 */
[----:B------:R-:W2:Y:S04]  /*99300*/  LDL.LU R45, [R1+0x3e4] ;  /* 0x0003e400012d7983 */ /* 0x000ea80000300800 */
[----:B------:R-:W3:Y:S04]  /*99310*/  LDL.LU R46, [R1+0x3e8] ;  /* 0x0003e800012e7983 */ /* 0x000ee80000300800 */
[----:B------:R-:W3:Y:S04]  /*99320*/  LDL.LU R47, [R1+0x3ec] ;  /* 0x0003ec00012f7983 */ /* 0x000ee80000300800 */
[----:B---3--:R-:W-:Y:S04]  /*99330*/  STL.64 [R1+0x59f8], R46 ;  /* 0x0059f82e01007387 */ /* 0x008fe80000100a00 */
[----:B--2---:R0:W-:Y:S04]  /*99340*/  STL.64 [R1+0x59f0], R44 ;  /* 0x0059f02c01007387 */ /* 0x0041e80000100a00 */
[----:B------:R-:W2:Y:S04]  /*99350*/  LDL.LU R52, [R1+0x460] ;  /* 0x0004600001347983 */ /* 0x000ea80000300800 */
[----:B------:R-:W2:Y:S04]  /*99360*/  LDL.LU R53, [R1+0x464] ;  /* 0x0004640001357983 */ /* 0x000ea80000300800 */
[----:B------:R-:W3:Y:S04]  /*99370*/  LDL.LU R54, [R1+0x468] ;  /* 0x0004680001367983 */ /* 0x000ee80000300800 */
[----:B------:R-:W3:Y:S04]  /*99380*/  LDL.LU R55, [R1+0x46c] ;  /* 0x00046c0001377983 */ /* 0x000ee80000300800 */
[----:B---3--:R1:W-:Y:S04]  /*99390*/  STL.64 [R1+0x5a08], R54 ;  /* 0x005a083601007387 */ /* 0x0083e80000100a00 */
[----:B--2---:R-:W-:Y:S04]  /*993a0*/  STL.64 [R1+0x5a00], R52 ;  /* 0x005a003401007387 */ /* 0x004fe80000100a00 */
[----:B------:R-:W2:Y:S04]  /*993b0*/  LDL.LU R28, [R1+0x480] ;  /* 0x00048000011c7983 */ /* 0x000ea80000300800 */
[----:B------:R-:W2:Y:S04]  /*993c0*/  LDL.LU R29, [R1+0x484] ;  /* 0x00048400011d7983 */ /* 0x000ea80000300800 */
[----:B------:R-:W3:Y:S04]  /*993d0*/  LDL.LU R30, [R1+0x488] ;  /* 0x00048800011e7983 */ /* 0x000ee80000300800 */
[----:B------:R-:W3:Y:S01]  /*993e0*/  LDL.LU R31, [R1+0x48c] ;  /* 0x00048c00011f7983 */ /* 0x000ee20000300800 */
[----:B------:R-:W-:-:S03]  /*993f0*/  IMAD.MOV.U32 R43, RZ, RZ, R0 ;  /* 0x000000ffff2b7224 */ /* 0x000fc600078e0000 */
[----:B---3--:R-:W-:Y:S04]  /*99400*/  STL.64 [R1+0x5a18], R30 ;  /* 0x005a181e01007387 */ /* 0x008fe80000100a00 */
[----:B--2---:R2:W-:Y:S04]  /*99410*/  STL.64 [R1+0x5a10], R28 ;  /* 0x005a101c01007387 */ /* 0x0045e80000100a00 */
[----:B------:R-:W3:Y:S04]  /*99420*/  LDL.LU R56, [R1+0x4a0] ;  /* 0x0004a00001387983 */ /* 0x000ee80000300800 */
[----:B------:R-:W3:Y:S04]  /*99430*/  LDL.LU R57, [R1+0x4a4] ;  /* 0x0004a40001397983 */ /* 0x000ee80000300800 */
[----:B------:R-:W3:Y:S04]  /*99440*/  LDL.LU R58, [R1+0x4a8] ;  /* 0x0004a800013a7983 */ /* 0x000ee80000300800 */
[----:B------:R-:W3:Y:S04]  /*99450*/  LDL.LU R59, [R1+0x4ac] ;  /* 0x0004ac00013b7983 */ /* 0x000ee80000300800 */
[----:B------:R-:W4:Y:S04]  /*99460*/  LDL.LU R42, [R1] ;  /* 0x00000000012a7983 */ /* 0x000f280000300800 */
[----:B------:R-:W5:Y:S04]  /*99470*/  LDL.LU R0, [R1+0x5a24] ;  /* 0x005a240001007983 */ /* 0x000f680000300800 */
[----:B------:R-:W3:Y:S04]  /*99480*/  LDL.LU R40, [R1+0x8] ;  /* 0x0000080001287983 */ /* 0x000ee80000300800 */
[----:B------:R-:W3:Y:S04]  /*99490*/  LDL.LU R41, [R1+0xc] ;  /* 0x00000c0001297983 */ /* 0x000ee80000300800 */
[----:B0-----:R-:W3:Y:S04]  /*994a0*/  LDL.LU R44, [R1+0x4e0] ;  /* 0x0004e000012c7983 */ /* 0x001ee80000300800 */
[----:B------:R-:W3:Y:S04]  /*994b0*/  LDL.LU R45, [R1+0x4e4] ;  /* 0x0004e400012d7983 */ /* 0x000ee80000300800 */
[----:B------:R-:W3:Y:S04]  /*994c0*/  LDL.LU R46, [R1+0x4e8] ;  /* 0x0004e800012e7983 */ /* 0x000ee80000300800 */
[----:B------:R-:W3:Y:S04]  /*994d0*/  LDL.LU R47, [R1+0x4ec] ;  /* 0x0004ec00012f7983 */ /* 0x000ee80000300800 */
[----:B-1----:R-:W4:Y:S01]  /*994e0*/  LDL.LU R54, [R1+0x10] ;  /* 0x0000100001367983 */ /* 0x002f220000300800 */
[----:B-----5:R-:W-:-:S03]  /*994f0*/  IMAD.MOV.U32 R55, RZ, RZ, R0 ;  /* 0x000000ffff377224 */ /* 0x020fc600078e0000 */
[----:B------:R-:W5:Y:S04]  /*99500*/  LDL.LU R0, [R1+0x5a20] ;  /* 0x005a200001007983 */ /* 0x000f680000300800 */
[----:B--2---:R-:W4:Y:S04]  /*99510*/  LDL.LU R28, [R1+0x500] ;  /* 0x00050000011c7983 */ /* 0x004f280000300800 */
[----:B------:R-:W4:Y:S04]  /*99520*/  LDL.LU R29, [R1+0x504] ;  /* 0x00050400011d7983 */ /* 0x000f280000300800 */
[----:B------:R-:W4:Y:S04]  /*99530*/  LDL.LU R30, [R1+0x508] ;  /* 0x00050800011e7983 */ /* 0x000f280000300800 */
[----:B------:R-:W4:Y:S04]  /*99540*/  LDL.LU R31, [R1+0x50c] ;  /* 0x00050c00011f7983 */ /* 0x000f280000300800 */
[----:B------:R-:W2:Y:S04]  /*99550*/  LDL.LU R16, [R1+0x4c0] ;  /* 0x0004c00001107983 */ /* 0x000ea80000300800 */
[----:B------:R-:W2:Y:S04]  /*99560*/  LDL.LU R17, [R1+0x4c4] ;  /* 0x0004c40001117983 */ /* 0x000ea80000300800 */
[----:B------:R-:W2:Y:S04]  /*99570*/  LDL.LU R18, [R1+0x4c8] ;  /* 0x0004c80001127983 */ /* 0x000ea80000300800 */
[----:B------:R-:W2:Y:S04]  /*99580*/  LDL.LU R19, [R1+0x4cc] ;  /* 0x0004cc0001137983 */ /* 0x000ea80000300800 */
        /* <DEDUP_REMOVED lines=8> */
[C---:B---3--:R-:W-:Y:S03]  /*99610*/  HMMA.16816.F32 R44, R4.reuse, R40, R44 ;  /* 0x00000028042c723c */ /* 0x048fe6000000182c */
        /* <DEDUP_REMOVED lines=8> */
[----:B------:R-:W5:Y:S04]  /*996a0*/  LDL.LU R32, [R1+0x3a0] ;  /* 0x0003a00001207983 */ /* 0x000f680000300800 */
[----:B------:R-:W5:Y:S01]  /*996b0*/  LDL.LU R33, [R1+0x3a4] ;  /* 0x0003a40001217983 */ /* 0x000f620000300800 */
[C---:B------:R-:W-:Y:S03]  /*996c0*/  HMMA.16816.F32 R56, R4.reuse, R60, R56 ;  /* 0x0000003c0438723c */ /* 0x040fe60000001838 */
        /* <DEDUP_REMOVED lines=10> */
[C---:B----4-:R-:W-:Y:S03]  /*99770*/  HMMA.16816.F32 R52, R4.reuse, R54, R28 ;  /* 0x000000360434723c */ /* 0x050fe6000000181c */
[----:B------:R-:W4:Y:S04]  /*99780*/  LDL.LU.64 R30, [R1+0x5a18] ;  /* 0x005a1800011e7983 */ /* 0x000f280000300a00 */
[----:B------:R-:W4:Y:S01]  /*99790*/  LDL.LU.64 R28, [R1+0x5a10] ;  /* 0x005a1000011c7983 */ /* 0x000f220000300a00 */
[----:B--2---:R-:W-:-:S15]  /*997a0*/  HMMA.16816.F32 R40, R4, R42, R16 ;  /* 0x0000002a0428723c */ /* 0x004fde0000001810 */
[----:B------:R-:W-:Y:S04]  /*997b0*/  STL.64 [R1+0x4f0], R52 ;  /* 0x0004f03401007387 */ /* 0x000fe80000100a00 */
[----:B------:R0:W-:Y:S04]  /*997c0*/  STL.64 [R1+0x4f8], R54 ;  /* 0x0004f83601007387 */ /* 0x0001e80000100a00 */
[----:B0-----:R-:W2:Y:S04]  /*997d0*/  LDL.LU.64 R54, [R1+0x5a08] ;  /* 0x005a080001367983 */ /* 0x001ea80000300a00 */
[----:B------:R-:W2:Y:S04]  /*997e0*/  LDL.LU.64 R52, [R1+0x5a00] ;  /* 0x005a000001347983 */ /* 0x000ea80000300a00 */
[----:B------:R-:W-:Y:S04]  /*997f0*/  STL.64 [R1+0x4d0], R44 ;  /* 0x0004d02c01007387 */ /* 0x000fe80000100a00 */
[----:B------:R0:W-:Y:S04]  /*99800*/  STL.64 [R1+0x4d8], R46 ;  /* 0x0004d82e01007387 */ /* 0x0001e80000100a00 */
[----:B0-----:R-:W5:Y:S04]  /*99810*/  LDL.LU.64 R46, [R1+0x59f8] ;  /* 0x0059f800012e7983 */ /* 0x001f680000300a00 */
[----:B------:R-:W5:Y:S04]  /*99820*/  LDL.LU.64 R44, [R1+0x59f0] ;  /* 0x0059f000012c7983 */ /* 0x000f680000300a00 */
[----:B------:R-:W5:Y:S04]  /*99830*/  LDL.LU.64 R18, [R1+0x59e8] ;  /* 0x0059e80001127983 */ /* 0x000f680000300a00 */
[----:B------:R-:W5:Y:S04]  /*99840*/  LDL.LU.64 R16, [R1+0x59e0] ;  /* 0x0059e00001107983 */ /* 0x000f680000300a00 */
[----:B------:R-:W-:Y:S04]  /*99850*/  STL.64 [R1+0x4b0], R40 ;  /* 0x0004b02801007387 */ /* 0x000fe80000100a00 */
[----:B------:R0:W-:Y:S04]  /*99860*/  STL.64 [R1+0x4b8], R42 ;  /* 0x0004b82a01007387 */ /* 0x0001e80000100a00 */
[----:B0-----:R-:W5:Y:S04]  /*99870*/  LDL.LU.64 R42, [R1+0x59d8] ;  /* 0x0059d800012a7983 */ /* 0x001f680000300a00 */
[----:B------:R-:W5:Y:S04]  /*99880*/  LDL.LU.64 R40, [R1+0x59d0] ;  /* 0x0059d00001287983 */ /* 0x000f680000300a00 */
[----:B------:R-:W-:Y:S04]  /*99890*/  STL.64 [R1+0x490], R56 ;  /* 0x0004903801007387 */ /* 0x000fe80000100a00 */
[----:B------:R0:W-:Y:S04]  /*998a0*/  STL.64 [R1+0x498], R58 ;  /* 0x0004983a01007387 */ /* 0x0001e80000100a00 */
[----:B0-----:R-:W4:Y:S04]  /*998b0*/  LDL.LU.64 R58, [R1+0x59c8] ;  /* 0x0059c800013a7983 */ /* 0x001f280000300a00 */
[----:B------:R-:W2:Y:S01]  /*998c0*/  LDL.LU.64 R56, [R1+0x59c0] ;  /* 0x0059c00001387983 */ /* 0x000ea20000300a00 */
[C---:B----4-:R-:W-:Y:S06]  /*998d0*/  HMMA.16816.F32 R28, R4.reuse, R58, R28 ;  /* 0x0000003a041c723c */ /* 0x050fec000000181c */
[----:B--2---:R-:W-:-:S15]  /*998e0*/  HMMA.16816.F32 R56, R4, R56, R52 ;  /* 0x000000380438723c */ /* 0x004fde0000001834 */
[----:B------:R-:W-:-:S02]  /*998f0*/  NOP ;  /* 0x0000000000007918 */ /* 0x000fc40000000000 */
[----:B------:R-:W-:Y:S04]  /*99900*/  STL.64 [R1+0x470], R28 ;  /* 0x0004701c01007387 */ /* 0x000fe80000100a00 */
[----:B------:R0:W-:Y:S04]  /*99910*/  STL.64 [R1+0x478], R30 ;  /* 0x0004781e01007387 */ /* 0x0001e80000100a00 */
[----:B0-----:R-:W2:Y:S04]  /*99920*/  LDL.LU.64 R30, [R1+0x59b8] ;  /* 0x0059b800011e7983 */ /* 0x001ea80000300a00 */
[----:B------:R-:W2:Y:S04]  /*99930*/  LDL.LU.64 R28, [R1+0x59b0] ;  /* 0x0059b000011c7983 */ /* 0x000ea80000300a00 */
[----:B------:R-:W5:Y:S04]  /*99940*/  LDL.LU.64 R54, [R1+0x59a8] ;  /* 0x0059a80001367983 */ /* 0x000f680000300a00 */
[----:B------:R-:W4:Y:S01]  /*99950*/  LDL.LU.64 R52, [R1+0x59a0] ;  /* 0x0059a00001347983 */ /* 0x000f220000300a00 */
[C---:B---3--:R-:W-:Y:S03]  /*99960*/  HMMA.16816.F32 R8, R4.reuse, R2, R8 ;  /* 0x000000020408723c */ /* 0x048fe60000001808 */
[----:B------:R0:W-:Y:S04]  /*99970*/  STL.64 [R1+0x450], R56 ;  /* 0x0004503801007387 */ /* 0x0001e80000100a00 */
[----:B------:R1:W-:Y:S04]  /*99980*/  STL.64 [R1+0x458], R58 ;  /* 0x0004583a01007387 */ /* 0x0003e80000100a00 */
[----:B0-----:R-:W3:Y:S04]  /*99990*/  LDL.LU R56, [R1+0x280] ;  /* 0x0002800001387983 */ /* 0x001ee80000300800 */
[----:B------:R-:W3:Y:S04]  /*999a0*/  LDL.LU R57, [R1+0x284] ;  /* 0x0002840001397983 */ /* 0x000ee80000300800 */
[----:B-1----:R-:W3:Y:S04]  /*999b0*/  LDL.LU R58, [R1+0x288] ;  /* 0x00028800013a7983 */ /* 0x002ee80000300800 */
[----:B------:R-:W3:Y:S01]  /*999c0*/  LDL.LU R59, [R1+0x28c] ;  /* 0x00028c00013b7983 */ /* 0x000ee20000300800 */
[C---:B-----5:R-:W-:Y:S06]  /*999d0*/  HMMA.16816.F32 R36, R4.reuse, R54, R36 ;  /* 0x000000360424723c */ /* 0x060fec0000001824 */
[----:B----4-:R-:W-:-:S15]  /*999e0*/  HMMA.16816.F32 R52, R4, R52, R48 ;  /* 0x000000340434723c */ /* 0x010fde0000001830 */
[----:B------:R-:W-:-:S02]  /*999f0*/  NOP ;  /* 0x0000000000007918 */ /* 0x000fc40000000000 */
[----:B------:R-:W-:Y:S04]  /*99a00*/  STL.64 [R1+0x6f0], R36 ;  /* 0x0006f02401007387 */ /* 0x000fe80000100a00 */
[----:B------:R0:W-:Y:S04]  /*99a10*/  STL.64 [R1+0x6f8], R38 ;  /* 0x0006f82601007387 */ /* 0x0001e80000100a00 */
[----:B0-----:R-:W4:Y:S04]  /*99a20*/  LDL.LU.64 R38, [R1+0x5998] ;  /* 0x0059980001267983 */ /* 0x001f280000300a00 */
[----:B------:R-:W5:Y:S04]  /*99a30*/  LDL.LU.64 R36, [R1+0x5990] ;  /* 0x0059900001247983 */ /* 0x000f680000300a00 */
[----:B------:R-:W4:Y:S04]  /*99a40*/  LDL.LU.64 R50, [R1+0x5988] ;  /* 0x0059880001327983 */ /* 0x000f280000300a00 */
[----:B------:R-:W4:Y:S04]  /*99a50*/  LDL.LU.64 R48, [R1+0x5980] ;  /* 0x0059800001307983 */ /* 0x000f280000300a00 */
[----:B------:R0:W-:Y:S04]  /*99a60*/  STL.64 [R1+0x6a0], R52 ;  /* 0x0006a03401007387 */ /* 0x0001e80000100a00 */
[----:B------:R1:W-:Y:S04]  /*99a70*/  STL.64 [R1+0x6a8], R54 ;  /* 0x0006a83601007387 */ /* 0x0003e80000100a00 */
[----:B0-----:R-:W2:Y:S04]  /*99a80*/  LDL.LU R52, [R1+0x2a0] ;  /* 0x0002a00001347983 */ /* 0x001ea80000300800 */
[----:B------:R-:W2:Y:S04]  /*99a90*/  LDL.LU R53, [R1+0x2a4] ;  /* 0x0002a40001357983 */ /* 0x000ea80000300800 */
[----:B-1----:R-:W2:Y:S04]  /*99aa0*/  LDL.LU R54, [R1+0x2a8] ;  /* 0x0002a80001367983 */ /* 0x002ea80000300800 */
[----:B------:R-:W2:Y:S04]  /*99ab0*/  LDL.LU R55, [R1+0x2ac] ;  /* 0x0002ac0001377983 */ /* 0x000ea80000300800 */
[----:B------:R-:W-:Y:S04]  /*99ac0*/  STL.64 [R1+0x650], R8 ;  /* 0x0006500801007387 */ /* 0x000fe80000100a00 */
[----:B------:R0:W-:Y:S04]  /*99ad0*/  STL.64 [R1+0x658], R10 ;  /* 0x0006580a01007387 */ /* 0x0001e80000100a00 */
[----:B0-----:R-:W3:Y:S04]  /*99ae0*/  LDL.LU.64 R10, [R1+0x5978] ;  /* 0x00597800010a7983 */ /* 0x001ee80000300a00 */
[----:B------:R-:W5:Y:S02]  /*99af0*/  LDL.LU.64 R8, [R1+0x5970] ;  /* 0x0059700001087983 */ /* 0x000f640000300a00 */
[C---:B-----5:R-:W-:Y:S06]  /*99b00*/  HMMA.16816.F32 R44, R4.reuse, R8, R44 ;  /* 0x00000008042c723c */ /* 0x060fec000000182c */
[----:B---3--:R-:W-:-:S15]  /*99b10*/  HMMA.16816.F32 R8, R4, R10, R12 ;  /* 0x0000000a0408723c */ /* 0x008fde000000180c */
[----:B------:R-:W-:-:S02]  /*99b20*/  NOP ;  /* 0x0000000000007918 */ /* 0x000fc40000000000 */
[----:B------:R-:W-:Y:S04]  /*99b30*/  STL.64 [R1+0x600], R44 ;  /* 0x0006002c01007387 */ /* 0x000fe80000100a00 */
[----:B------:R0:W-:Y:S04]  /*99b40*/  STL.64 [R1+0x608], R46 ;  /* 0x0006082e01007387 */ /* 0x0001e80000100a00 */
[----:B0-----:R-:W3:Y:S04]  /*99b50*/  LDL.LU.64 R46, [R1+0x5968] ;  /* 0x00596800012e7983 */ /* 0x001ee80000300a00 */
[----:B------:R-:W5:Y:S04]  /*99b60*/  LDL.LU.64 R44, [R1+0x5960] ;  /* 0x00596000012c7983 */ /* 0x000f680000300a00 */
[----:B------:R-:W4:Y:S04]  /*99b70*/  LDL.LU.64 R14, [R1+0x5958] ;  /* 0x00595800010e7983 */ /* 0x000f280000300a00 */
[----:B------:R-:W2:Y:S04]  /*99b80*/  LDL.LU.64 R12, [R1+0x5950] ;  /* 0x00595000010c7983 */ /* 0x000ea80000300a00 */
[----:B------:R0:W-:Y:S04]  /*99b90*/  STL.64 [R1+0x5b0], R8 ;  /* 0x0005b00801007387 */ /* 0x0001e80000100a00 */
[----:B------:R1:W-:Y:S04]  /*99ba0*/  STL.64 [R1+0x5b8], R10 ;  /* 0x0005b80a01007387 */ /* 0x0003e80000100a00 */
[----:B0-----:R-:W3:Y:S04]  /*99bb0*/  LDL.LU R8, [R1+0x2c0] ;  /* 0x0002c00001087983 */ /* 0x001ee80000300800 */
[----:B------:R-:W3:Y:S04]  /*99bc0*/  LDL.LU R9, [R1+0x2c4] ;  /* 0x0002c40001097983 */ /* 0x000ee80000300800 */
[----:B-1----:R-:W3:Y:S04]  /*99bd0*/  LDL.LU R10, [R1+0x2c8] ;  /* 0x0002c800010a7983 */ /* 0x002ee80000300800 */
[----:B------:R-:W3:Y:S01]  /*99be0*/  LDL.LU R11, [R1+0x2cc] ;  /* 0x0002cc00010b7983 */ /* 0x000ee20000300800 */
[C---:B--2---:R-:W-:Y:S06]  /*99bf0*/  HMMA.16816.F32 R32, R4.reuse, R12, R32 ;  /* 0x0000000c0420723c */ /* 0x044fec0000001820 */
[----:B----4-:R-:W-:-:S15]  /*99c00*/  HMMA.16816.F32 R12, R4, R14, R16 ;  /* 0x0000000e040c723c */ /* 0x010fde0000001810 */
[----:B------:R-:W-:-:S02]  /*99c10*/  NOP ;  /* 0x0000000000007918 */ /* 0x000fc40000000000 */
[----:B------:R-:W-:Y:S04]  /*99c20*/  STL.64 [R1+0x560], R32 ;  /* 0x0005602001007387 */ /* 0x000fe80000100a00 */
[----:B------:R0:W-:Y:S04]  /*99c30*/  STL.64 [R1+0x568], R34 ;  /* 0x0005682201007387 */ /* 0x0001e80000100a00 */
[----:B0-----:R-:W2:Y:S04]  /*99c40*/  LDL.LU.64 R34, [R1+0x5948] ;  /* 0x0059480001227983 */ /* 0x001ea80000300a00 */
[----:B------:R-:W4:Y:S04]  /*99c50*/  LDL.LU.64 R32, [R1+0x5940] ;  /* 0x0059400001207983 */ /* 0x000f280000300a00 */
[----:B------:R-:W5:Y:S04]  /*99c60*/  LDL.LU.64 R18, [R1+0x5938] ;  /* 0x0059380001127983 */ /* 0x000f680000300a00 */
[----:B------:R-:W3:Y:S04]  /*99c70*/  LDL.LU.64 R16, [R1+0x5930] ;  /* 0x0059300001107983 */ /* 0x000ee80000300a00 */
[----:B------:R0:W-:Y:S04]  /*99c80*/  STL.64 [R1+0x510], R12 ;  /* 0x0005100c01007387 */ /* 0x0001e80000100a00 */
[----:B------:R1:W-:Y:S04]  /*99c90*/  STL.64 [R1+0x518], R14 ;  /* 0x0005180e01007387 */ /* 0x0003e80000100a00 */
[----:B0-----:R-:W2:Y:S04]  /*99ca0*/  LDL.LU R12, [R1+0x2e0] ;  /* 0x0002e000010c7983 */ /* 0x001ea80000300800 */
[----:B------:R-:W2:Y:S04]  /*99cb0*/  LDL.LU R13, [R1+0x2e4] ;  /* 0x0002e400010d7983 */ /* 0x000ea80000300800 */
[----:B-1----:R-:W2:Y:S04]  /*99cc0*/  LDL.LU R14, [R1+0x2e8] ;  /* 0x0002e800010e7983 */ /* 0x002ea80000300800 */
[----:B------:R-:W2:Y:S01]  /*99cd0*/  LDL.LU R15, [R1+0x2ec] ;  /* 0x0002ec00010f7983 */ /* 0x000ea20000300800 */
[C---:B---3--:R-:W-:Y:S06]  /*99ce0*/  HMMA.16816.F32 R24, R4.reuse, R16, R24 ;  /* 0x000000100418723c */ /* 0x048fec0000001818 */
[----:B-----5:R-:W-:-:S15]  /*99cf0*/  HMMA.16816.F32 R16, R4, R18, R20 ;  /* 0x000000120410723c */ /* 0x020fde0000001814 */
[----:B------:R-:W-:-:S02]  /*99d00*/  NOP ;  /* 0x0000000000007918 */ /* 0x000fc40000000000 */
[----:B------:R-:W-:Y:S04]  /*99d10*/  STL.64 [R1+0x340], R24 ;  /* 0x0003401801007387 */ /* 0x000fe80000100a00 */
[----:B------:R0:W-:Y:S04]  /*99d20*/  STL.64 [R1+0x348], R26 ;  /* 0x0003481a01007387 */ /* 0x0001e80000100a00 */
[----:B0-----:R-:W3:Y:S04]  /*99d30*/  LDL.LU.64 R26, [R1+0x5928] ;  /* 0x00592800011a7983 */ /* 0x001ee80000300a00 */
[----:B------:R-:W5:Y:S04]  /*99d40*/  LDL.LU.64 R24, [R1+0x5920] ;  /* 0x0059200001187983 */ /* 0x000f680000300a00 */
[----:B------:R-:W2:Y:S04]  /*99d50*/  LDL.LU.64 R22, [R1+0x5918] ;  /* 0x0059180001167983 */ /* 0x000ea80000300a00 */
[----:B------:R-:W4:Y:S04]  /*99d60*/  LDL.LU.64 R20, [R1+0x5910] ;  /* 0x0059100001147983 */ /* 0x000f280000300a00 */
[----:B------:R0:W-:Y:S04]  /*99d70*/  STL.64 [R1+0x320], R16 ;  /* 0x0003201001007387 */ /* 0x0001e80000100a00 */
[----:B------:R1:W-:Y:S04]  /*99d80*/  STL.64 [R1+0x328], R18 ;  /* 0x0003281201007387 */ /* 0x0003e80000100a00 */
[----:B0-----:R-:W4:Y:S04]  /*99d90*/  LDL.LU R16, [R1+0x310] ;  /* 0x0003100001107983 */ /* 0x001f280000300800 */
[----:B------:R-:W4:Y:S04]  /*99da0*/  LDL.LU R17, [R1+0x314] ;  /* 0x0003140001117983 */ /* 0x000f280000300800 */
[----:B-1----:R-:W4:Y:S04]  /*99db0*/  LDL.LU R18, [R1+0x318] ;  /* 0x0003180001127983 */ /* 0x002f280000300800 */
[----:B------:R-:W4:Y:S02]  /*99dc0*/  LDL.LU R19, [R1+0x31c] ;  /* 0x00031c0001137983 */ /* 0x000f240000300800 */
[----:B----4-:R-:W-:-:S15]  /*99dd0*/  HMMA.16816.F32 R16, R4, R20, R16 ;  /* 0x000000140410723c */ /* 0x010fde0000001810 */
[----:B------:R-:W-:-:S08]  /*99de0*/  NOP ;  /* 0x0000000000007918 */ /* 0x000fd00000000000 */
[----:B------:R-:W-:Y:S04]  /*99df0*/  STL.64 [R1+0x440], R16 ;  /* 0x0004401001007387 */ /* 0x000fe80000100a00 */
[----:B------:R2:W-:Y:S02]  /*99e00*/  STL.64 [R1+0x448], R18 ;  /* 0x0004481201007387 */ /* 0x0005e40000100a00 */
[C---:B--2---:R-:W-:Y:S06]  /*99e10*/  HMMA.16816.F32 R16, R4.reuse, R22, R12 ;  /* 0x000000160410723c */ /* 0x044fec000000180c */
[C---:B-----5:R-:W-:Y:S06]  /*99e20*/  HMMA.16816.F32 R12, R4.reuse, R24, R8 ;  /* 0x00000018040c723c */ /* 0x060fec0000001808 */
[C---:B---3--:R-:W-:Y:S11]  /*99e30*/  HMMA.16816.F32 R8, R4.reuse, R26, R52 ;  /* 0x0000001a0408723c */ /* 0x048ff60000001834 */
[----:B------:R-:W-:Y:S04]  /*99e40*/  STL.64 [R1+0x2e0], R16 ;  /* 0x0002e01001007387 */ /* 0x000fe80000100a00 */
[----:B------:R0:W-:Y:S04]  /*99e50*/  STL.64 [R1+0x2e8], R18 ;  /* 0x0002e81201007387 */ /* 0x0001e80000100a00 */
[----:B------:R-:W-:Y:S04]  /*99e60*/  STL.64 [R1+0x2c0], R12 ;  /* 0x0002c00c01007387 */ /* 0x000fe80000100a00 */
[----:B------:R1:W-:Y:S01]  /*99e70*/  STL.64 [R1+0x2c8], R14 ;  /* 0x0002c80e01007387 */ /* 0x0003e20000100a00 */
[C---:B0-----:R-:W-:Y:S03]  /*99e80*/  HMMA.16816.F32 R16, R4.reuse, R32, R56 ;  /* 0x000000200410723c */ /* 0x041fe60000001838 */
[----:B------:R-:W-:Y:S04]  /*99e90*/  STL.64 [R1+0x2a0], R8 ;  /* 0x0002a00801007387 */ /* 0x000fe80000100a00 */
[----:B------:R0:W-:Y:S01]  /*99ea0*/  STL.64 [R1+0x2a8], R10 ;  /* 0x0002a80a01007387 */ /* 0x0001e20000100a00 */
[C---:B-1----:R-:W-:Y:S06]  /*99eb0*/  HMMA.16816.F32 R12, R4.reuse, R34, R28 ;  /* 0x00000022040c723c */ /* 0x042fec000000181c */
[----:B0-----:R-:W-:Y:S09]  /*99ec0*/  HMMA.16816.F32 R8, R4, R36, R40 ;  /* 0x000000240408723c */ /* 0x001ff20000001828 */
[----:B------:R0:W-:Y:S04]  /*99ed0*/  STL.64 [R1+0x280], R16 ;  /* 0x0002801001007387 */ /* 0x0001e80000100a00 */
[----:B------:R-:W-:Y:S04]  /*99ee0*/  STL.64 [R1+0x288], R18 ;  /* 0x0002881201007387 */ /* 0x000fe80000100a00 */
[----:B------:R-:W2:Y:S04]  /*99ef0*/  LDL.LU R20, [R1+0x160] ;  /* 0x0001600001147983 */ /* 0x000ea80000300800 */
[----:B------:R1:W-:Y:S04]  /*99f00*/  STL.64 [R1+0x260], R12 ;  /* 0x0002600c01007387 */ /* 0x0003e80000100a00 */
[----:B------:R3:W-:Y:S04]  /*99f10*/  STL.64 [R1+0x268], R14 ;  /* 0x0002680e01007387 */ /* 0x0007e80000100a00 */
[----:B------:R4:W-:Y:S04]  /*99f20*/  STL.64 [R1+0x240], R8 ;  /* 0x0002400801007387 */ /* 0x0009e80000100a00 */
[----:B------:R5:W-:Y:S04]  /*99f30*/  STL.64 [R1+0x248], R10 ;  /* 0x0002480a01007387 */ /* 0x000be80000100a00 */
        /* <DEDUP_REMOVED lines=26> */
[----:B------:R-:W2:Y:S01]  /*9a0e0*/  LDL.LU R31, [R1+0x44e4] ;  /* 0x0044e400011f7983 */ /* 0x000ea20000300800 */
[----:B------:R-:W-:-:S03]  /*9a0f0*/  IMAD.MOV.U32 R54, RZ, RZ, R38 ;  /* 0x000000ffff367224 */ /* 0x000fc600078e0026 */
[----:B-1----:R-:W2:Y:S01]  /*9a100*/  LDL.LU R12, [R1+0x150] ;  /* 0x00015000010c7983 */ /* 0x002ea20000300800 */
[----:B------:R-:W-:-:S03]  /*9a110*/  IMAD.MOV.U32 R55, RZ, RZ, R39 ;  /* 0x000000ffff377224 */ /* 0x000fc600078e0027 */
[----:B------:R-:W2:Y:S04]  /*9a120*/  LDL.LU R13, [R1+0x154] ;  /* 0x00015400010d7983 */ /* 0x000ea80000300800 */
[----:B---3--:R-:W3:Y:S04]  /*9a130*/  LDL.LU R14, [R1+0x158] ;  /* 0x00015800010e7983 */ /* 0x008ee80000300800 */
[----:B------:R-:W3:Y:S04]  /*9a140*/  LDL.LU R15, [R1+0x15c] ;  /* 0x00015c00010f7983 */ /* 0x000ee80000300800 */
[----:B------:R-:W2:Y:S04]  /*9a150*/  LDL.LU R38, [R1+0x590c] ;  /* 0x00590c0001267983 */ /* 0x000ea80000300800 */
[----:B------:R-:W2:Y:S04]  /*9a160*/  LDL.LU R39, [R1+0x5908] ;  /* 0x0059080001277983 */ /* 0x000ea80000300800 */
[----:B----4-:R-:W4:Y:S04]  /*9a170*/  LDL.LU R8, [R1+0x180] ;  /* 0x0001800001087983 */ /* 0x010f280000300800 */
[----:B------:R-:W4:Y:S04]  /*9a180*/  LDL.LU R9, [R1+0x184] ;  /* 0x0001840001097983 */ /* 0x000f280000300800 */
[----:B-----5:R-:W4:Y:S04]  /*9a190*/  LDL.LU R10, [R1+0x188] ;  /* 0x00018800010a7983 */ /* 0x020f280000300800 */
[----:B------:R-:W5:Y:S04]  /*9a1a0*/  LDL R52, [R1+0x1ba8] ;  /* 0x001ba80001347983 */ /* 0x000f680000100800 */
[----:B------:R-:W5:Y:S04]  /*9a1b0*/  LDL R53, [R1+0x1bac] ;  /* 0x001bac0001357983 */ /* 0x000f680000100800 */
[----:B------:R-:W5:Y:S01]  /*9a1c0*/  LDL R60, [R1+0x1bf8] ;  /* 0x001bf800013c7983 */ /* 0x000f620000100800 */
[----:B------:R-:W-:Y:S01]  /*9a1d0*/  IMAD.MOV.U32 R11, RZ, RZ, R0 ;  /* 0x000000ffff0b7224 */ /* 0x000fe200078e0000 */
[----:B--2---:R-:W-:Y:S02]  /*9a1e0*/  HMMA.16816.F32 R36, R4, R38, R40 ;  /* 0x000000260424723c */ /* 0x004fe40000001828 */
[----:B------:R-:W2:Y:S04]  /*9a1f0*/  LDL.LU.64 R42, [R1+0x5900] ;  /* 0x00590000012a7983 */ /* 0x000ea80000300a00 */
[----:B------:R-:W3:-:S15]  /*9a200*/  LDL.LU.64 R40, [R1+0x58f8] ;  /* 0x0058f80001287983 */ /* 0x000ede0000300a00 */
[----:B------:R-:W-:-:S02]  /*9a210*/  NOP ;  /* 0x0000000000007918 */ /* 0x000fc40000000000 */
[----:B------:R0:W-:Y:S01]  /*9a220*/  STL.64 [R1+0x210], R36 ;  /* 0x0002102401007387 */ /* 0x0001e20000100a00 */
[----:B------:R-:W-:-:S03]  /*9a230*/  IMAD.MOV.U32 R0, RZ, RZ, R39 ;  /* 0x000000ffff007224 */ /* 0x000fc600078e0027 */
[----:B------:R1:W-:Y:S04]  /*9a240*/  STL [R1+0x218], R38 ;  /* 0x0002182601007387 */ /* 0x0003e80000100800 */
[----:B0-----:R-:W3:Y:S04]  /*9a250*/  LDL.LU R36, [R1+0x200] ;  /* 0x0002000001247983 */ /* 0x001ee80000300800 */
[----:B------:R-:W3:Y:S04]  /*9a260*/  LDL.LU R37, [R1+0x204] ;  /* 0x0002040001257983 */ /* 0x000ee80000300800 */
[----:B-1----:R-:W3:Y:S04]  /*9a270*/  LDL.LU R38, [R1+0x208] ;  /* 0x0002080001267983 */ /* 0x002ee80000300800 */
[----:B------:R-:W3:Y:S04]  /*9a280*/  LDL.LU R39, [R1+0x20c] ;  /* 0x00020c0001277983 */ /* 0x000ee80000300800 */
[----:B------:R-:W5:Y:S04]  /*9a290*/  LDL R61, [R1+0x1bfc] ;  /* 0x001bfc00013d7983 */ /* 0x000f680000100800 */
[----:B------:R-:W-:Y:S01]  /*9a2a0*/  STL [R1+0x4fe8], R0 ;  /* 0x004fe80001007387 */ /* 0x000fe20000100800 */
[----:B---3--:R-:W-:-:S15]  /*9a2b0*/  HMMA.16816.F32 R36, R4, R40, R36 ;  /* 0x000000280424723c */ /* 0x008fde0000001824 */
[----:B------:R-:W-:-:S08]  /*9a2c0*/  NOP ;  /* 0x0000000000007918 */ /* 0x000fd00000000000 */
[----:B------:R-:W-:Y:S04]  /*9a2d0*/  STL.64 [R1+0x230], R36 ;  /* 0x0002302401007387 */ /* 0x000fe80000100a00 */
[----:B------:R2:W-:Y:S02]  /*9a2e0*/  STL.64 [R1+0x238], R38 ;  /* 0x0002382601007387 */ /* 0x0005e40000100a00 */
[----:B--2---:R-:W-:-:S15]  /*9a2f0*/  HMMA.16816.F32 R36, R4, R42, R56 ;  /* 0x0000002a0424723c */ /* 0x004fde0000001838 */
[----:B------:R-:W-:-:S08]  /*9a300*/  NOP ;  /* 0x0000000000007918 */ /* 0x000fd00000000000 */
[----:B------:R-:W-:Y:S04]  /*9a310*/  STL.64 [R1+0x1d0], R36 ;  /* 0x0001d02401007387 */ /* 0x000fe80000100a00 */
[----:B------:R-:W-:Y:S04]  /*9a320*/  STL [R1+0x1d8], R38 ;  /* 0x0001d82601007387 */ /* 0x000fe80000100800 */
[----:B------:R-:W2:Y:S04]  /*9a330*/  LDL.LU R56, [R1+0x1f0] ;  /* 0x0001f00001387983 */ /* 0x000ea80000300800 */
[----:B------:R-:W2:Y:S04]  /*9a340*/  LDL.LU R57, [R1+0x1f4] ;  /* 0x0001f40001397983 */ /* 0x000ea80000300800 */
[----:B------:R-:W2:Y:S04]  /*9a350*/  LDL.LU R58, [R1+0x1f8] ;  /* 0x0001f800013a7983 */ /* 0x000ea80000300800 */
[----:B------:R-:W2:Y:S01]  /*9a360*/  LDL.LU R59, [R1+0x1fc] ;  /* 0x0001fc00013b7983 */ /* 0x000ea20000300800 */
[C---:B------:R-:W-:Y:S06]  /*9a370*/  HMMA.16816.F32 R24, R4.reuse, R46, R24 ;  /* 0x0000002e0418723c */ /* 0x040fec0000001818 */
[C---:B------:R-:W-:Y:S06]  /*9a380*/  HMMA.16816.F32 R32, R4.reuse, R44, R32 ;  /* 0x0000002c0420723c */ /* 0x040fec0000001820 */
[C---:B------:R-:W-:Y:S06]  /*9a390*/  HMMA.16816.F32 R12, R4.reuse, R50, R12 ;  /* 0x00000032040c723c */ /* 0x040fec000000180c */
[----:B------:R-:W-:Y:S01]  /*9a3a0*/  HMMA.16816.F32 R20, R4, R48, R20 ;  /* 0x000000300414723c */ /* 0x000fe20000001814 */
[----:B------:R-:W-:-:S05]  /*9a3b0*/  IMAD.MOV.U32 R0, RZ, RZ, R39 ;  /* 0x000000ffff007224 */ /* 0x000fca00078e0027 */
[----:B----4-:R-:W-:Y:S01]  /*9a3c0*/  HMMA.16816.F32 R4, R4, R54, R8 ;  /* 0x000000360404723c */ /* 0x010fe20000001808 */
[----:B------:R0:W-:Y:S01]  /*9a3d0*/  STL [R1+0x5030], R0 ;  /* 0x0050300001007387 */ /* 0x0001e20000100800 */
[----:B------:R-:W-:-:S03]  /*9a3e0*/  IMAD R28, R28, 0x100, R16 ;  /* 0x000001001c1c7824 */ /* 0x000fc600078e0210 */
[----:B------:R-:W-:Y:S01]  /*9a3f0*/  STL.64 [R1+0x190], R24 ;  /* 0x0001901801007387 */ /* 0x000fe20000100a00 */
[----:B------:R-:W-:Y:S02]  /*9a400*/  IMAD R29, R29, 0x100, R17 ;  /* 0x000001001d1d7824 */ /* 0x000fe400078e0211 */
[----:B------:R-:W-:Y:S01]  /*9a410*/  IMAD R30, R30, 0x100, R2 ;  /* 0x000001001e1e7824 */ /* 0x000fe200078e0202 */
[----:B------:R-:W-:Y:S01]  /*9a420*/  STL.64 [R1+0x1b0], R32 ;  /* 0x0001b02001007387 */ /* 0x000fe20000100a00 */
[----:B0-----:R-:W-:-:S03]  /*9a430*/  IMAD.MOV.U32 R0, RZ, RZ, R27 ;  /* 0x000000ffff007224 */ /* 0x001fc600078e001b */
[----:B------:R-:W-:Y:S01]  /*9a440*/  STL.64 [R1+0x1b8], R34 ;  /* 0x0001b82201007387 */ /* 0x000fe20000100a00 */
[----:B------:R-:W-:-:S03]  /*9a450*/  IMAD R31, R31, 0x100, R3 ;  /* 0x000001001f1f7824 */ /* 0x000fc600078e0203 */
[----:B------:R-:W-:Y:S01]  /*9a460*/  STL [R1+0x198], R26 ;  /* 0x0001981a01007387 */ /* 0x000fe20000100800 */
[----:B-----5:R-:W-:-:S03]  /*9a470*/  F2FP.F16.E4M3.UNPACK_B R2, R52 ;  /* 0x00000034ff02723e */ /* 0x020fc600020006ff */
[----:B------:R0:W-:Y:S01]  /*9a480*/  STL [R1+0x5058], R0 ;  /* 0x0050580001007387 */ /* 0x0001e20000100800 */
[----:B------:R-:W-:Y:S02]  /*9a490*/  F2FP.F16.E4M3.UNPACK_B R28, R28 ;  /* 0x0000001cff1c723e */ /* 0x000fe400020006ff */
[----:B------:R-:W-:Y:S01]  /*9a4a0*/  F2FP.F16.E4M3.UNPACK_B R29, R29 ;  /* 0x0000001dff1d723e */ /* 0x000fe200020006ff */
[----:B------:R1:W-:Y:S01]  /*9a4b0*/  STL.64 [R1+0x170], R20 ;  /* 0x0001701401007387 */ /* 0x0003e20000100a00 */
[----:B------:R-:W-:Y:S02]  /*9a4c0*/  F2FP.F16.E4M3.UNPACK_B R30, R30 ;  /* 0x0000001eff1e723e */ /* 0x000fe400020006ff */
[----:B------:R-:W-:Y:S01]  /*9a4d0*/  F2FP.F16.E4M3.UNPACK_B R31, R31 ;  /* 0x0000001fff1f723e */ /* 0x000fe200020006ff */
[----:B------:R3:W-:Y:S01]  /*9a4e0*/  STL.64 [R1+0x178], R22 ;  /* 0x0001781601007387 */ /* 0x0007e20000100a00 */
[----:B0-----:R-:W-:Y:S01]  /*9a4f0*/  IMAD.MOV.U32 R0, RZ, RZ, R15 ;  /* 0x000000ffff007224 */ /* 0x001fe200078e000f */
[----:B------:R-:W-:-:S02]  /*9a500*/  F2FP.F16.E4M3.UNPACK_B R3, R53 ;  /* 0x00000035ff03723e */ /* 0x000fc400020006ff */
[----:B------:R-:W-:Y:S04]  /*9a510*/  STL.64 [R1+0x160], R12 ;  /* 0x0001600c01007387 */ /* 0x000fe80000100a00 */
[----:B------:R-:W-:Y:S04]  /*9a520*/  STL [R1+0x168], R14 ;  /* 0x0001680e01007387 */ /* 0x000fe80000100800 */
[----:B------:R-:W-:Y:S04]  /*9a530*/  STL [R1+0x5220], R0 ;  /* 0x0052200001007387 */ /* 0x000fe80000100800 */
[----:B------:R-:W-:Y:S04]  /*9a540*/  STL [R1+0x130], R2 ;  /* 0x0001300201007387 */ /* 0x000fe80000100800 */
[----:B------:R-:W-:Y:S04]  /*9a550*/  STL.64 [R1+0x150], R4 ;  /* 0x0001500401007387 */ /* 0x000fe80000100a00 */
[----:B------:R2:W-:Y:S01]  /*9a560*/  STL.64 [R1+0x158], R6 ;  /* 0x0001580601007387 */ /* 0x0005e20000100a00 */
[----:B-1----:R-:W-:-:S03]  /*9a570*/  F2FP.F16.E4M3.UNPACK_B R20, R60 ;  /* 0x0000003cff14723e */ /* 0x002fc600020006ff */
[----:B------:R0:W-:Y:S01]  /*9a580*/  STL [R1+0x134], R3 ;  /* 0x0001340301007387 */ /* 0x0001e20000100800 */
[----:B------:R-:W-:-:S03]  /*9a590*/  F2FP.F16.E4M3.UNPACK_B R21, R61 ;  /* 0x0000003dff15723e */ /* 0x000fc600020006ff */
[----:B------:R-:W4:Y:S04]  /*9a5a0*/  LDL.LU R24, [R1+0x1a0] ;  /* 0x0001a00001187983 */ /* 0x000f280000300800 */
[----:B------:R-:W4:Y:S04]  /*9a5b0*/  LDL.LU R25, [R1+0x1a4] ;  /* 0x0001a40001197983 */ /* 0x000f280000300800 */
[----:B------:R-:W4:Y:S04]  /*9a5c0*/  LDL.LU R26, [R1+0x1a8] ;  /* 0x0001a800011a7983 */ /* 0x000f280000300800 */
[----:B------:R-:W4:Y:S04]  /*9a5d0*/  LDL.LU R27, [R1+0x1ac] ;  /* 0x0001ac00011b7983 */ /* 0x000f280000300800 */
[----:B---3--:R-:W3:Y:S04]  /*9a5e0*/  LDL R22, [R1+0x1c08] ;  /* 0x001c080001167983 */ /* 0x008ee80000100800 */
[----:B------:R-:W5:Y:S01]  /*9a5f0*/  LDL R23, [R1+0x1c0c] ;  /* 0x001c0c0001177983 */ /* 0x000f620000100800 */
[----:B------:R-:W-:-:S02]  /*9a600*/  IMAD.MOV.U32 R51, RZ, RZ, R2 ;  /* 0x000000ffff337224 */ /* 0x000fc400078e0002 */
[----:B------:R-:W-:Y:S01]  /*9a610*/  IMAD.MOV.U32 R50, RZ, RZ, R3 ;  /* 0x000000ffff327224 */ /* 0x000fe200078e0003 */
[----:B--2---:R-:W-:-:S15]  /*9a620*/  HMMA.16816.F32 R4, R28, R2, R56 ;  /* 0x000000021c04723c */ /* 0x004fde0000001838 */
[----:B------:R-:W-:-:S08]  /*9a630*/  NOP ;  /* 0x0000000000007918 */ /* 0x000fd00000000000 */
[----:B------:R3:W-:Y:S04]  /*9a640*/  STL.64 [R1+0x180], R4 ;  /* 0x0001800401007387 */ /* 0x0007e80000100a00 */
[----:B------:R1:W-:Y:S04]  /*9a650*/  STL.64 [R1+0x188], R6 ;  /* 0x0001880601007387 */ /* 0x0003e80000100a00 */
[----:B------:R-:W-:Y:S04]  /*9a660*/  STL.64 [R1+0x118], R20 ;  /* 0x0001181401007387 */ /* 0x000fe80000100a00 */
        /* <DEDUP_REMOVED lines=16> */
[----:B------:R-:W2:Y:S04]  /*9a770*/  LDL R2, [R1+0x1c38] ;  /* 0x001c380001027983 */ /* 0x000ea80000100800 */
[----:B0-----:R-:W2:Y:S04]  /*9a780*/  LDL R3, [R1+0x1c3c] ;  /* 0x001c3c0001037983 */ /* 0x001ea80000100800 */
[----:B------:R-:W2:Y:S04]  /*9a790*/  LDL.LU R56, [R1+0x350] ;  /* 0x0003500001387983 */ /* 0x000ea80000300800 */
[----:B------:R-:W2:Y:S04]  /*9a7a0*/  LDL.LU R57, [R1+0x354] ;  /* 0x0003540001397983 */ /* 0x000ea80000300800 */
[----:B------:R-:W2:Y:S04]  /*9a7b0*/  LDL.LU R58, [R1+0x358] ;  /* 0x00035800013a7983 */ /* 0x000ea80000300800 */
[----:B------:R-:W2:Y:S04]  /*9a7c0*/  LDL.LU R59, [R1+0x35c] ;  /* 0x00035c00013b7983 */ /* 0x000ea80000300800 */
[----:B------:R-:W2:Y:S04]  /*9a7d0*/  LDL R60, [R1+0x1c48] ;  /* 0x001c4800013c7983 */ /* 0x000ea80000100800 */
[----:B------:R-:W2:Y:S01]  /*9a7e0*/  LDL R61, [R1+0x1c4c] ;  /* 0x001c4c00013d7983 */ /* 0x000ea20000100800 */
[----:B---3--:R-:W-:Y:S01]  /*9a7f0*/  F2FP.F16.E4M3.UNPACK_B R4, R22 ;  /* 0x00000016ff04723e */ /* 0x008fe200020006ff */
[----:B----4-:R-:W-:Y:S01]  /*9a800*/  HMMA.16816.F32 R24, R28, R20, R24 ;  /* 0x000000141c18723c */ /* 0x010fe20000001818 */
[----:B-----5:R-:W-:Y:S01]  /*9a810*/  F2FP.F16.E4M3.UNPACK_B R5, R23 ;  /* 0x00000017ff05723e */ /* 0x020fe200020006ff */
[----:B------:R-:W-:Y:S04]  /*9a820*/  STL [R1+0x58bc], R50 ;  /* 0x0058bc3201007387 */ /* 0x000fe80000100800 */
[----:B-1----:R-:W-:Y:S01]  /*9a830*/  IMAD.MOV.U32 R6, RZ, RZ, R21 ;  /* 0x000000ffff067224 */ /* 0x002fe200078e0015 */
[----:B------:R-:W-:Y:S01]  /*9a840*/  STL [R1+0x58b8], R51 ;  /* 0x0058b83301007387 */ /* 0x000fe20000100800 */
[----:B------:R-:W-:-:S02]  /*9a850*/  IMAD.MOV.U32 R7, RZ, RZ, R20 ;  /* 0x000000ffff077224 */ /* 0x000fc400078e0014 */
[----:B------:R-:W-:Y:S02]  /*9a860*/  IMAD.MOV.U32 R47, RZ, RZ, R4 ;  /* 0x000000ffff2f7224 */ /* 0x000fe400078e0004 */
[----:B------:R-:W-:-:S11]  /*9a870*/  IMAD.MOV.U32 R46, RZ, RZ, R5 ;  /* 0x000000ffff2e7224 */ /* 0x000fd600078e0005 */
[----:B------:R-:W-:Y:S04]  /*9a880*/  STL.64 [R1+0x1a0], R24 ;  /* 0x0001a01801007387 */ /* 0x000fe80000100a00 */
[----:B------:R-:W-:Y:S04]  /*9a890*/  STL.64 [R1+0x1a8], R26 ;  /* 0x0001a81a01007387 */ /* 0x000fe80000100a00 */
[----:B------:R0:W-:Y:S04]  /*9a8a0*/  STL.64 [R1+0x110], R4 ;  /* 0x0001100401007387 */ /* 0x0001e80000100a00 */
[----:B------:R-:W-:Y:S04]  /*9a8b0*/  STL [R1+0x58c4], R6 ;  /* 0x0058c40601007387 */ /* 0x000fe80000100800 */
[----:B------:R-:W-:Y:S01]  /*9a8c0*/  STL [R1+0x58c0], R7 ;  /* 0x0058c00701007387 */ /* 0x000fe20000100800 */
[----:B--2---:R-:W-:-:S02]  /*9a8d0*/  F2FP.F16.E4M3.UNPACK_B R8, R8 ;  /* 0x00000008ff08723e */ /* 0x004fc400020006ff */
[----:B------:R-:W-:Y:S01]  /*9a8e0*/  F2FP.F16.E4M3.UNPACK_B R9, R9 ;  /* 0x00000009ff09723e */ /* 0x000fe200020006ff */
[C---:B------:R-:W-:Y:S02]  /*9a8f0*/  HMMA.16816.F32 R16, R28.reuse, R4, R16 ;  /* 0x000000041c10723c */ /* 0x040fe40000001810 */
[----:B------:R-:W-:Y:S02]  /*9a900*/  IMAD.MOV.U32 R49, RZ, RZ, R8 ;  /* 0x000000ffff317224 */ /* 0x000fe400078e0008 */
[----:B------:R-:W-:Y:S02]  /*9a910*/  IMAD.MOV.U32 R48, RZ, RZ, R9 ;  /* 0x000000ffff307224 */ /* 0x000fe400078e0009 */
[----:B------:R-:W-:Y:S01]  /*9a920*/  HMMA.16816.F32 R12, R28, R8, R12 ;  /* 0x000000081c0c723c */ /* 0x000fe2000000180c */
[----:B0-----:R-:W-:Y:S02]  /*9a930*/  F2FP.F16.E4M3.UNPACK_B R4, R10 ;  /* 0x0000000aff04723e */ /* 0x001fe400020006ff */
[----:B------:R-:W-:-:S14]  /*9a940*/  F2FP.F16.E4M3.UNPACK_B R5, R11 ;  /* 0x0000000bff05723e */ /* 0x000fdc00020006ff */
[----:B------:R-:W-:Y:S04]  /*9a950*/  STL.64 [R1+0x1c0], R16 ;  /* 0x0001c01001007387 */ /* 0x000fe80000100a00 */
[----:B------:R-:W-:Y:S04]  /*9a960*/  STL.64 [R1+0x1c8], R18 ;  /* 0x0001c81201007387 */ /* 0x000fe80000100a00 */
[----:B------:R0:W-:Y:S02]  /*9a970*/  STL.64 [R1+0x108], R8 ;  /* 0x0001080801007387 */ /* 0x0001e40000100a00 */
[----:B0-----:R-:W-:Y:S02]  /*9a980*/  HMMA.16816.F32 R8, R28, R4, R52 ;  /* 0x000000041c08723c */ /* 0x001fe40000001834 */
[----:B------:R-:W-:Y:S01]  /*9a990*/  STL [R1+0x58cc], R46 ;  /* 0x0058cc2e01007387 */ /* 0x000fe20000100800 */
[----:B------:R-:W-:-:S02]  /*9a9a0*/  F2FP.F16.E4M3.UNPACK_B R2, R2 ;  /* 0x00000002ff02723e */ /* 0x000fc400020006ff */
[----:B------:R-:W-:Y:S01]  /*9a9b0*/  F2FP.F16.E4M3.UNPACK_B R3, R3 ;  /* 0x00000003ff03723e */ /* 0x000fe200020006ff */
[----:B------:R-:W-:Y:S04]  /*9a9c0*/  STL [R1+0x58c8], R47 ;  /* 0x0058c82f01007387 */ /* 0x000fe80000100800 */
[----:B------:R-:W-:Y:S04]  /*9a9d0*/  STL.64 [R1+0x1e0], R12 ;  /* 0x0001e00c01007387 */ /* 0x000fe80000100a00 */
[----:B------:R-:W-:Y:S04]  /*9a9e0*/  STL.64 [R1+0x1e8], R14 ;  /* 0x0001e80e01007387 */ /* 0x000fe80000100a00 */
[----:B------:R-:W-:Y:S04]  /*9a9f0*/  STL.64 [R1+0x100], R4 ;  /* 0x0001000401007387 */ /* 0x000fe80000100a00 */
[----:B------:R-:W-:Y:S04]  /*9aa00*/  STL [R1+0x58d4], R48 ;  /* 0x0058d43001007387 */ /* 0x000fe80000100800 */
[----:B------:R-:W-:Y:S04]  /*9aa10*/  STL [R1+0x58d0], R49 ;  /* 0x0058d03101007387 */ /* 0x000fe80000100800 */
[----:B------:R-:W-:Y:S04]  /*9aa20*/  STL.64 [R1+0x200], R8 ;  /* 0x0002000801007387 */ /* 0x000fe80000100a00 */
[----:B------:R0:W-:Y:S02]  /*9aa30*/  STL.64 [R1+0x208], R10 ;  /* 0x0002080a01007387 */ /* 0x0001e40000100a00 */
[----:B0-----:R-:W-:Y:S06]  /*9aa40*/  HMMA.16816.F32 R8, R28, R2, R56 ;  /* 0x000000021c08723c */ /* 0x001fec0000001838 */
[----:B------:R0:W-:Y:S01]  /*9aa50*/  STL.64 [R1+0xf8], R2 ;  /* 0x0000f80201007387 */ /* 0x0001e20000100a00 */
[----:B------:R-:W-:Y:S01]  /*9aa60*/  IMAD.MOV.U32 R50, RZ, RZ, R4 ;  /* 0x000000ffff327224 */ /* 0x000fe200078e0004 */
[----:B------:R-:W-:Y:S01]  /*9aa70*/  F2FP.F16.E4M3.UNPACK_B R4, R60 ;  /* 0x0000003cff04723e */ /* 0x000fe200020006ff */
[----:B------:R-:W-:Y:S01]  /*9aa80*/  IMAD.MOV.U32 R51, RZ, RZ, R5 ;  /* 0x000000ffff337224 */ /* 0x000fe200078e0005 */
[----:B------:R-:W-:Y:S01]  /*9aa90*/  F2FP.F16.E4M3.UNPACK_B R5, R61 ;  /* 0x0000003dff05723e */ /* 0x000fe200020006ff */
[----:B------:R-:W-:-:S12]  /*9aaa0*/  IMAD.MOV.U32 R6, RZ, RZ, R2 ;  /* 0x000000ffff067224 */ /* 0x000fd800078e0002 */
[----:B------:R1:W-:Y:S04]  /*9aab0*/  STL.64 [R1+0x220], R8 ;  /* 0x0002200801007387 */ /* 0x0003e80000100a00 */
[----:B------:R2:W-:Y:S04]  /*9aac0*/  STL.64 [R1+0x228], R10 ;  /* 0x0002280a01007387 */ /* 0x0005e80000100a00 */
[----:B------:R-:W3:Y:S04]  /*9aad0*/  LDL.LU R32, [R1+0x250] ;  /* 0x0002500001207983 */ /* 0x000ee80000300800 */
[----:B------:R-:W3:Y:S04]  /*9aae0*/  LDL.LU R33, [R1+0x254] ;  /* 0x0002540001217983 */ /* 0x000ee80000300800 */
[----:B------:R-:W3:Y:S04]  /*9aaf0*/  LDL.LU R34, [R1+0x258] ;  /* 0x0002580001227983 */ /* 0x000ee80000300800 */
[----:B------:R-:W3:Y:S04]  /*9ab00*/  LDL.LU R35, [R1+0x25c] ;  /* 0x00025c0001237983 */ /* 0x000ee80000300800 */
[----:B------:R-:W4:Y:S04]  /*9ab10*/  LDL R20, [R1+0x1c58] ;  /* 0x001c580001147983 */ /* 0x000f280000100800 */
[----:B------:R-:W5:Y:S04]  /*9ab20*/  LDL R21, [R1+0x1c5c] ;  /* 0x001c5c0001157983 */ /* 0x000f680000100800 */
[----:B------:R5:W-:Y:S04]  /*9ab30*/  STL.64 [R1+0xf0], R4 ;  /* 0x0000f00401007387 */ /* 0x000be80000100a00 */
[----:B------:R-:W5:Y:S04]  /*9ab40*/  LDL.LU R24, [R1+0x270] ;  /* 0x0002700001187983 */ /* 0x000f680000300800 */
[----:B------:R-:W5:Y:S04]  /*9ab50*/  LDL.LU R25, [R1+0x274] ;  /* 0x0002740001197983 */ /* 0x000f680000300800 */
[----:B------:R-:W5:Y:S04]  /*9ab60*/  LDL.LU R26, [R1+0x278] ;  /* 0x00027800011a7983 */ /* 0x000f680000300800 */
[----:B------:R-:W5:Y:S04]  /*9ab70*/  LDL.LU R27, [R1+0x27c] ;  /* 0x00027c00011b7983 */ /* 0x000f680000300800 */
[----:B------:R-:W5:Y:S04]  /*9ab80*/  LDL R22, [R1+0x1c68] ;  /* 0x001c680001167983 */ /* 0x000f680000100800 */
[----:B------:R-:W5:Y:S04]  /*9ab90*/  LDL R23, [R1+0x1c6c] ;  /* 0x001c6c0001177983 */ /* 0x000f680000100800 */
[----:B0-----:R-:W5:Y:S04]  /*9aba0*/  LDL R2, [R1+0x1c98] ;  /* 0x001c980001027983 */ /* 0x001f680000100800 */
[----:B------:R-:W5:Y:S04]  /*9abb0*/  LDL.LU R52, [R1+0x2d0] ;  /* 0x0002d00001347983 */ /* 0x000f680000300800 */
[----:B------:R-:W5:Y:S04]  /*9abc0*/  LDL.LU R53, [R1+0x2d4] ;  /* 0x0002d40001357983 */ /* 0x000f680000300800 */
[----:B------:R-:W5:Y:S04]  /*9abd0*/  LDL.LU R54, [R1+0x2d8] ;  /* 0x0002d80001367983 */ /* 0x000f680000300800 */
[----:B------:R-:W5:Y:S04]  /*9abe0*/  LDL.LU R55, [R1+0x2dc] ;  /* 0x0002dc0001377983 */ /* 0x000f680000300800 */
[----:B------:R-:W5:Y:S04]  /*9abf0*/  LDL R14, [R1+0x1c78] ;  /* 0x001c7800010e7983 */ /* 0x000f680000100800 */
[----:B------:R-:W5:Y:S04]  /*9ac00*/  LDL R15, [R1+0x1c7c] ;  /* 0x001c7c00010f7983 */ /* 0x000f680000100800 */
[----:B------:R-:W5:Y:S04]  /*9ac10*/  LDL.LU R16, [R1+0x290] ;  /* 0x0002900001107983 */ /* 0x000f680000300800 */
[----:B------:R-:W5:Y:S04]  /*9ac20*/  LDL.LU R17, [R1+0x294] ;  /* 0x0002940001117983 */ /* 0x000f680000300800 */
[----:B------:R-:W5:Y:S04]  /*9ac30*/  LDL.LU R18, [R1+0x298] ;  /* 0x0002980001127983 */ /* 0x000f680000300800 */
[----:B------:R-:W5:Y:S04]  /*9ac40*/  LDL.LU R19, [R1+0x29c] ;  /* 0x00029c0001137983 */ /* 0x000f680000300800 */
[----:B------:R-:W5:Y:S04]  /*9ac50*/  LDL R12, [R1+0x1c88] ;  /* 0x001c8800010c7983 */ /* 0x000f680000100800 */
[----:B------:R-:W5:Y:S04]  /*9ac60*/  LDL R13, [R1+0x1c8c] ;  /* 0x001c8c00010d7983 */ /* 0x000f680000100800 */
[----:B-1----:R-:W5:Y:S04]  /*9ac70*/  LDL.LU R8, [R1+0x2b0] ;  /* 0x0002b00001087983 */ /* 0x002f680000300800 */
[----:B------:R-:W5:Y:S04]  /*9ac80*/  LDL.LU R9, [R1+0x2b4] ;  /* 0x0002b40001097983 */ /* 0x000f680000300800 */
[----:B--2---:R-:W2:Y:S04]  /*9ac90*/  LDL.LU R10, [R1+0x2b8] ;  /* 0x0002b800010a7983 */ /* 0x004ea80000300800 */
[----:B------:R-:W2:Y:S01]  /*9aca0*/  LDL.LU R11, [R1+0x2bc] ;  /* 0x0002bc00010b7983 */ /* 0x000ea20000300800 */
[----:B------:R-:W-:-:S03]  /*9acb0*/  IMAD.MOV.U32 R7, RZ, RZ, R3 ;  /* 0x000000ffff077224 */ /* 0x000fc600078e0003 */
[----:B------:R-:W2:Y:S04]  /*9acc0*/  LDL R3, [R1+0x1c9c] ;  /* 0x001c9c0001037983 */ /* 0x000ea80000100800 */
[----:B------:R-:W2:Y:S04]  /*9acd0*/  LDL.LU R56, [R1+0x2f0] ;  /* 0x0002f00001387983 */ /* 0x000ea80000300800 */
[----:B------:R-:W2:Y:S04]  /*9ace0*/  LDL.LU R57, [R1+0x2f4] ;  /* 0x0002f40001397983 */ /* 0x000ea80000300800 */
[----:B------:R-:W2:Y:S04]  /*9acf0*/  LDL.LU R58, [R1+0x2f8] ;  /* 0x0002f800013a7983 */ /* 0x000ea80000300800 */
[----:B------:R-:W2:Y:S04]  /*9ad00*/  LDL.LU R59, [R1+0x2fc] ;  /* 0x0002fc00013b7983 */ /* 0x000ea80000300800 */
[----:B------:R-:W2:Y:S04]  /*9ad10*/  LDL R60, [R1+0x1ca8] ;  /* 0x001ca800013c7983 */ /* 0x000ea80000100800 */
[----:B------:R-:W2:Y:S01]  /*9ad20*/  LDL R61, [R1+0x1cac] ;  /* 0x001cac00013d7983 */ /* 0x000ea20000100800 */
[----:B------:R-:W-:-:S02]  /*9ad30*/  IMAD.MOV.U32 R46, RZ, RZ, R4 ;  /* 0x000000ffff2e7224 */ /* 0x000fc400078e0004 */
[----:B------:R-:W-:Y:S01]  /*9ad40*/  IMAD.MOV.U32 R47, RZ, RZ, R5 ;  /* 0x000000ffff2f7224 */ /* 0x000fe200078e0005 */
[----:B------:R0:W-:Y:S01]  /*9ad50*/  STL.64 [R1+0x58e8], R6 ;  /* 0x0058e80601007387 */ /* 0x0001e20000100a00 */
[----:B---3--:R-:W-:Y:S01]  /*9ad60*/  HMMA.16816.F32 R32, R28, R4, R32 ;  /* 0x000000041c20723c */ /* 0x008fe20000001820 */
[----:B----4-:R-:W-:Y:S02]  /*9ad70*/  F2FP.F16.E4M3.UNPACK_B R20, R20 ;  /* 0x00000014ff14723e */ /* 0x010fe400020006ff */
[----:B-----5:R-:W-:-:S07]  /*9ad80*/  F2FP.F16.E4M3.UNPACK_B R21, R21 ;  /* 0x00000015ff15723e */ /* 0x020fce00020006ff */
[----:B------:R-:W-:Y:S01]  /*9ad90*/  HMMA.16816.F32 R24, R28, R20, R24 ;  /* 0x000000141c18723c */ /* 0x000fe20000001818 */
[----:B------:R-:W-:Y:S02]  /*9ada0*/  F2FP.F16.E4M3.UNPACK_B R4, R22 ;  /* 0x00000016ff04723e */ /* 0x000fe400020006ff */
[----:B------:R-:W-:-:S10]  /*9adb0*/  F2FP.F16.E4M3.UNPACK_B R5, R23 ;  /* 0x00000017ff05723e */ /* 0x000fd400020006ff */
[----:B------:R-:W-:Y:S01]  /*9adc0*/  STL.64 [R1+0x250], R32 ;  /* 0x0002502001007387 */ /* 0x000fe20000100a00 */
[----:B------:R-:W-:-:S03]  /*9add0*/  IMAD.MOV.U32 R48, RZ, RZ, R20 ;  /* 0x000000ffff307224 */ /* 0x000fc600078e0014 */
[----:B------:R-:W-:Y:S01]  /*9ade0*/  STL.64 [R1+0x258], R34 ;  /* 0x0002582201007387 */ /* 0x000fe20000100a00 */
[----:B------:R-:W-:Y:S01]  /*9adf0*/  IMAD.MOV.U32 R49, RZ, RZ, R21 ;  /* 0x000000ffff317224 */ /* 0x000fe200078e0015 */
[----:B0-----:R-:W-:Y:S02]  /*9ae00*/  F2FP.F16.E4M3.UNPACK_B R6, R14 ;  /* 0x0000000eff06723e */ /* 0x001fe400020006ff */
[----:B------:R-:W-:Y:S01]  /*9ae10*/  F2FP.F16.E4M3.UNPACK_B R7, R15 ;  /* 0x0000000fff07723e */ /* 0x000fe200020006ff */
[----:B------:R-:W-:Y:S01]  /*9ae20*/  STL.64 [R1+0xe8], R20 ;  /* 0x0000e81401007387 */ /* 0x000fe20000100a00 */
[C---:B------:R-:W-:Y:S03]  /*9ae30*/  HMMA.16816.F32 R16, R28.reuse, R4, R16 ;  /* 0x000000041c10723c */ /* 0x040fe60000001810 */
[----:B------:R-:W-:Y:S03]  /*9ae40*/  STL.64 [R1+0x58f0], R46 ;  /* 0x0058f02e01007387 */ /* 0x000fe60000100a00 */
[----:B------:R-:W-:Y:S01]  /*9ae50*/  IMAD.MOV.U32 R0, RZ, RZ, R5 ;  /* 0x000000ffff007224 */ /* 0x000fe200078e0005 */
[----:B------:R-:W-:Y:S04]  /*9ae60*/  STL.64 [R1+0x270], R24 ;  /* 0x0002701801007387 */ /* 0x000fe80000100a00 */
[----:B------:R-:W-:Y:S01]  /*9ae70*/  STL.64 [R1+0x278], R26 ;  /* 0x0002781a01007387 */ /* 0x000fe20000100a00 */
[----:B--2---:R-:W-:Y:S03]  /*9ae80*/  HMMA.16816.F32 R8, R28, R6, R8 ;  /* 0x000000061c08723c */ /* 0x004fe60000001808 */
[----:B------:R0:W-:Y:S04]  /*9ae90*/  STL.64 [R1+0xe0], R4 ;  /* 0x0000e00401007387 */ /* 0x0001e80000100a00 */
[----:B------:R-:W-:Y:S04]  /*9aea0*/  STL.64 [R1+0x58e0], R50 ;  /* 0x0058e03201007387 */ /* 0x000fe80000100a00 */
[----:B------:R-:W-:Y:S04]  /*9aeb0*/  STL.64 [R1+0x58d8], R48 ;  /* 0x0058d83001007387 */ /* 0x000fe80000100a00 */
[----:B------:R-:W-:Y:S01]  /*9aec0*/  STL [R1+0xd8], R6 ;  /* 0x0000d80601007387 */ /* 0x000fe20000100800 */
[----:B0-----:R-:W-:-:S02]  /*9aed0*/  F2FP.F16.E4M3.UNPACK_B R4, R12 ;  /* 0x0000000cff04723e */ /* 0x001fc400020006ff */
[----:B------:R-:W-:Y:S01]  /*9aee0*/  F2FP.F16.E4M3.UNPACK_B R5, R13 ;  /* 0x0000000dff05723e */ /* 0x000fe200020006ff */
[----:B------:R-:W-:Y:S04]  /*9aef0*/  STL.64 [R1+0x290], R16 ;  /* 0x0002901001007387 */ /* 0x000fe80000100a00 */
[----:B------:R-:W-:Y:S04]  /*9af00*/  STL.64 [R1+0x298], R18 ;  /* 0x0002981201007387 */ /* 0x000fe80000100a00 */
[----:B------:R-:W-:Y:S04]  /*9af10*/  STL [R1+0x5828], R0 ;  /* 0x0058280001007387 */ /* 0x000fe80000100800 */
[----:B------:R-:W-:Y:S04]  /*9af20*/  STL [R1+0xdc], R7 ;  /* 0x0000dc0701007387 */ /* 0x000fe80000100800 */
[----:B------:R-:W-:Y:S04]  /*9af30*/  STL [R1+0xd0], R4 ;  /* 0x0000d00401007387 */ /* 0x000fe80000100800 */
[----:B------:R-:W-:Y:S04]  /*9af40*/  STL.64 [R1+0x2b0], R8 ;  /* 0x0002b00801007387 */ /* 0x000fe80000100a00 */
[----:B------:R0:W-:Y:S02]  /*9af50*/  STL.64 [R1+0x2b8], R10 ;  /* 0x0002b80a01007387 */ /* 0x0001e40000100a00 */
[----:B0-----:R-:W-:Y:S01]  /*9af60*/  HMMA.16816.F32 R8, R28, R4, R52 ;  /* 0x000000041c08723c */ /* 0x001fe20000001834 */
[----:B------:R-:W-:-:S02]  /*9af70*/  F2FP.F16.E4M3.UNPACK_B R2, R2 ;  /* 0x00000002ff02723e */ /* 0x000fc400020006ff */
[----:B------:R-:W-:-:S03]  /*9af80*/  F2FP.F16.E4M3.UNPACK_B R3, R3 ;  /* 0x00000003ff03723e */ /* 0x000fc600020006ff */
[----:B------:R-:W-:Y:S04]  /*9af90*/  STL [R1+0xd4], R5 ;  /* 0x0000d40501007387 */ /* 0x000fe80000100800 */
[----:B------:R-:W-:-:S13]  /*9afa0*/  STL [R1+0xc8], R2 ;  /* 0x0000c80201007387 */ /* 0x000fda0000100800 */
[----:B------:R-:W-:Y:S04]  /*9afb0*/  STL.64 [R1+0x2d0], R8 ;  /* 0x0002d00801007387 */ /* 0x000fe80000100a00 */
[----:B------:R0:W-:Y:S02]  /*9afc0*/  STL.64 [R1+0x2d8], R10 ;  /* 0x0002d80a01007387 */ /* 0x0001e40000100a00 */
[----:B0-----:R-:W-:Y:S01]  /*9afd0*/  HMMA.16816.F32 R8, R28, R2, R56 ;  /* 0x000000021c08723c */ /* 0x001fe20000001838 */
[----:B------:R-:W-:Y:S01]  /*9afe0*/  IMAD.MOV.U32 R0, RZ, RZ, R5 ;  /* 0x000000ffff007224 */ /* 0x000fe200078e0005 */
[----:B------:R-:W-:Y:S02]  /*9aff0*/  F2FP.F16.E4M3.UNPACK_B R6, R60 ;  /* 0x0000003cff06723e */ /* 0x000fe400020006ff */
[----:B------:R-:W-:-:S02]  /*9b000*/  F2FP.F16.E4M3.UNPACK_B R7, R61 ;  /* 0x0000003dff07723e */ /* 0x000fc400020006ff */
[----:B------:R-:W-:Y:S04]  /*9b010*/  STL [R1+0x582c], R0 ;  /* 0x00582c0001007387 */ /* 0x000fe80000100800 */
[----:B------:R-:W-:Y:S04]  /*9b020*/  STL [R1+0xcc], R3 ;  /* 0x0000cc0301007387 */ /* 0x000fe80000100800 */
[----:B------:R-:W-:Y:S09]  /*9b030*/  STL [R1+0xc0], R6 ;  /* 0x0000c00601007387 */ /* 0x000ff20000100800 */
[----:B------:R0:W-:Y:S04]  /*9b040*/  STL.64 [R1+0x2f0], R8 ;  /* 0x0002f00801007387 */ /* 0x0001e80000100a00 */
[----:B------:R1:W-:Y:S04]  /*9b050*/  STL.64 [R1+0x2f8], R10 ;  /* 0x0002f80a01007387 */ /* 0x0003e80000100a00 */
[----:B------:R-:W2:Y:S04]  /*9b060*/  LDL.LU R52, [R1+0x3d0] ;  /* 0x0003d00001347983 */ /* 0x000ea80000300800 */
[----:B------:R-:W-:Y:S04]  /*9b070*/  STL [R1+0xc4], R7 ;  /* 0x0000c40701007387 */ /* 0x000fe80000100800 */
        /* <DEDUP_REMOVED lines=11> */
[----:B------:R-:W5:Y:S04]  /*9b130*/  LDL R40, [R1+0x1cb8] ;  /* 0x001cb80001287983 */ /* 0x000f680000100800 */
[----:B------:R-:W2:Y:S04]  /*9b140*/  LDL R41, [R1+0x1cbc] ;  /* 0x001cbc0001297983 */ /* 0x000ea80000100800 */
[----:B------:R-:W3:Y:S04]  /*9b150*/  LDL.LU R32, [R1+0x570] ;  /* 0x0005700001207983 */ /* 0x000ee80000300800 */
[----:B------:R-:W3:Y:S04]  /*9b160*/  LDL.LU R33, [R1+0x574] ;  /* 0x0005740001217983 */ /* 0x000ee80000300800 */
[----:B------:R-:W3:Y:S04]  /*9b170*/  LDL.LU R34, [R1+0x578] ;  /* 0x0005780001227983 */ /* 0x000ee80000300800 */
[----:B------:R-:W3:Y:S04]  /*9b180*/  LDL.LU R35, [R1+0x57c] ;  /* 0x00057c0001237983 */ /* 0x000ee80000300800 */
[----:B------:R-:W3:Y:S04]  /*9b190*/  LDL R26, [R1+0x1cc8] ;  /* 0x001cc800011a7983 */ /* 0x000ee80000100800 */
[----:B------:R-:W3:Y:S04]  /*9b1a0*/  LDL R27, [R1+0x1ccc] ;  /* 0x001ccc00011b7983 */ /* 0x000ee80000100800 */
[----:B------:R-:W3:Y:S04]  /*9b1b0*/  LDL R24, [R1+0x1cd8] ;  /* 0x001cd80001187983 */ /* 0x000ee80000100800 */
[----:B------:R-:W3:Y:S04]  /*9b1c0*/  LDL R25, [R1+0x1cdc] ;  /* 0x001cdc0001197983 */ /* 0x000ee80000100800 */
[----:B------:R-:W3:Y:S04]  /*9b1d0*/  LDL.LU R16, [R1+0x390] ;  /* 0x0003900001107983 */ /* 0x000ee80000300800 */
[----:B------:R-:W3:Y:S04]  /*9b1e0*/  LDL.LU R17, [R1+0x394] ;  /* 0x0003940001117983 */ /* 0x000ee80000300800 */
[----:B------:R-:W3:Y:S04]  /*9b1f0*/  LDL.LU R18, [R1+0x398] ;  /* 0x0003980001127983 */ /* 0x000ee80000300800 */
[----:B------:R-:W3:Y:S04]  /*9b200*/  LDL.LU R19, [R1+0x39c] ;  /* 0x00039c0001137983 */ /* 0x000ee80000300800 */
[----:B------:R-:W3:Y:S04]  /*9b210*/  LDL R14, [R1+0x1ce8] ;  /* 0x001ce800010e7983 */ /* 0x000ee80000100800 */
[----:B------:R-:W3:Y:S04]  /*9b220*/  LDL R15, [R1+0x1cec] ;  /* 0x001cec00010f7983 */ /* 0x000ee80000100800 */
[----:B0-----:R-:W3:Y:S04]  /*9b230*/  LDL.LU R8, [R1+0x3b0] ;  /* 0x0003b00001087983 */ /* 0x001ee80000300800 */
[----:B------:R-:W3:Y:S04]  /*9b240*/  LDL.LU R9, [R1+0x3b4] ;  /* 0x0003b40001097983 */ /* 0x000ee80000300800 */
[----:B-1----:R-:W3:Y:S04]  /*9b250*/  LDL.LU R10, [R1+0x3b8] ;  /* 0x0003b800010a7983 */ /* 0x002ee80000300800 */
[----:B------:R-:W3:Y:S04]  /*9b260*/  LDL.LU R11, [R1+0x3bc] ;  /* 0x0003bc00010b7983 */ /* 0x000ee80000300800 */
[----:B------:R-:W3:Y:S01]  /*9b270*/  LDL R12, [R1+0x1cf8] ;  /* 0x001cf800010c7983 */ /* 0x000ee20000100800 */
[----:B------:R-:W-:-:S03]  /*9b280*/  IMAD.MOV.U32 R0, RZ, RZ, R3 ;  /* 0x000000ffff007224 */ /* 0x000fc600078e0003 */
[----:B------:R-:W3:Y:S04]  /*9b290*/  LDL R13, [R1+0x1cfc] ;  /* 0x001cfc00010d7983 */ /* 0x000ee80000100800 */
        /* <DEDUP_REMOVED lines=8> */
[----:B------:R0:W-:Y:S02]  /*9b320*/  STL [R1+0x5830], R0 ;  /* 0x0058300001007387 */ /* 0x0001e40000100800 */
[----:B0-----:R-:W-:Y:S01]  /*9b330*/  IMAD.MOV.U32 R0, RZ, RZ, R7 ;  /* 0x000000ffff007224 */ /* 0x001fe200078e0007 */
[----:B----4-:R-:W-:Y:S01]  /*9b340*/  HMMA.16816.F32 R36, R28, R6, R36 ;  /* 0x000000061c24723c */ /* 0x010fe20000001824 */
[----:B-----5:R-:W-:-:S02]  /*9b350*/  F2FP.F16.E4M3.UNPACK_B R4, R40 ;  /* 0x00000028ff04723e */ /* 0x020fc400020006ff */
[----:B--2---:R-:W-:-:S07]  /*9b360*/  F2FP.F16.E4M3.UNPACK_B R5, R41 ;  /* 0x00000029ff05723e */ /* 0x004fce00020006ff */
[----:B---3--:R-:W-:Y:S06]  /*9b370*/  HMMA.16816.F32 R32, R28, R4, R32 ;  /* 0x000000041c20723c */ /* 0x008fec0000001820 */
[----:B------:R0:W-:Y:S01]  /*9b380*/  STL [R1+0xb8], R4 ;  /* 0x0000b80401007387 */ /* 0x0001e20000100800 */
[----:B------:R-:W-:-:S06]  /*9b390*/  F2FP.F16.E4M3.UNPACK_B R6, R26 ;  /* 0x0000001aff06723e */ /* 0x000fcc00020006ff */
[----:B------:R-:W-:Y:S01]  /*9b3a0*/  STL.64 [R1+0x310], R36 ;  /* 0x0003102401007387 */ /* 0x000fe20000100a00 */
[----:B------:R-:W-:-:S03]  /*9b3b0*/  F2FP.F16.E4M3.UNPACK_B R7, R27 ;  /* 0x0000001bff07723e */ /* 0x000fc600020006ff */
[----:B------:R-:W-:Y:S04]  /*9b3c0*/  STL.64 [R1+0x318], R38 ;  /* 0x0003182601007387 */ /* 0x000fe80000100a00 */
[----:B------:R1:W-:Y:S01]  /*9b3d0*/  STL [R1+0x5834], R0 ;  /* 0x0058340001007387 */ /* 0x0003e20000100800 */
[----:B0-----:R-:W-:Y:S01]  /*9b3e0*/  F2FP.F16.E4M3.UNPACK_B R4, R24 ;  /* 0x00000018ff04723e */ /* 0x001fe200020006ff */
[----:B------:R-:W-:Y:S02]  /*9b3f0*/  HMMA.16816.F32 R20, R28, R6, R20 ;  /* 0x000000061c14723c */ /* 0x000fe40000001814 */
[----:B------:R0:W-:Y:S04]  /*9b400*/  STL [R1+0xbc], R5 ;  /* 0x0000bc0501007387 */ /* 0x0001e80000100800 */
[----:B------:R2:W-:Y:S01]  /*9b410*/  STL [R1+0xb0], R6 ;  /* 0x0000b00601007387 */ /* 0x0005e20000100800 */
[----:B-1----:R-:W-:-:S03]  /*9b420*/  IMAD.MOV.U32 R0, RZ, RZ, R7 ;  /* 0x000000ffff007224 */ /* 0x002fc600078e0007 */
[----:B------:R-:W-:Y:S01]  /*9b430*/  STL.64 [R1+0x330], R32 ;  /* 0x0003302001007387 */ /* 0x000fe20000100a00 */
[----:B0-----:R-:W-:-:S03]  /*9b440*/  F2FP.F16.E4M3.UNPACK_B R5, R25 ;  /* 0x00000019ff05723e */ /* 0x001fc600020006ff */
[----:B------:R-:W-:Y:S04]  /*9b450*/  STL.64 [R1+0x338], R34 ;  /* 0x0003382201007387 */ /* 0x000fe80000100a00 */
[----:B------:R0:W-:Y:S01]  /*9b460*/  STL [R1+0xb4], R7 ;  /* 0x0000b40701007387 */ /* 0x0001e20000100800 */
[----:B------:R-:W-:Y:S01]  /*9b470*/  HMMA.16816.F32 R16, R28, R4, R16 ;  /* 0x000000041c10723c */ /* 0x000fe20000001810 */
[----:B--2---:R-:W-:Y:S02]  /*9b480*/  F2FP.F16.E4M3.UNPACK_B R6, R14 ;  /* 0x0000000eff06723e */ /* 0x004fe400020006ff */
[----:B0-----:R-:W-:-:S03]  /*9b490*/  F2FP.F16.E4M3.UNPACK_B R7, R15 ;  /* 0x0000000fff07723e */ /* 0x001fc600020006ff */
[----:B------:R0:W-:Y:S04]  /*9b4a0*/  STL [R1+0xa8], R4 ;  /* 0x0000a80401007387 */ /* 0x0001e80000100800 */
[----:B------:R-:W-:Y:S01]  /*9b4b0*/  HMMA.16816.F32 R8, R28, R6, R8 ;  /* 0x000000061c08723c */ /* 0x000fe20000001808 */
[----:B------:R-:W-:Y:S04]  /*9b4c0*/  STL.64 [R1+0x350], R20 ;  /* 0x0003501401007387 */ /* 0x000fe80000100a00 */
[----:B------:R-:W-:Y:S01]  /*9b4d0*/  STL.64 [R1+0x358], R22 ;  /* 0x0003581601007387 */ /* 0x000fe20000100a00 */
[----:B0-----:R-:W-:-:S03]  /*9b4e0*/  F2FP.F16.E4M3.UNPACK_B R4, R12 ;  /* 0x0000000cff04723e */ /* 0x001fc600020006ff */
[----:B------:R0:W-:Y:S04]  /*9b4f0*/  STL [R1+0x5838], R0 ;  /* 0x0058380001007387 */ /* 0x0001e80000100800 */
[----:B------:R1:W-:Y:S04]  /*9b500*/  STL [R1+0xac], R5 ;  /* 0x0000ac0501007387 */ /* 0x0003e80000100800 */
[----:B------:R-:W-:Y:S01]  /*9b510*/  STL [R1+0xa0], R6 ;  /* 0x0000a00601007387 */ /* 0x000fe20000100800 */
[----:B0-----:R-:W-:-:S03]  /*9b520*/  IMAD.MOV.U32 R0, RZ, RZ, R5 ;  /* 0x000000ffff007224 */ /* 0x001fc600078e0005 */
[----:B------:R-:W-:Y:S01]  /*9b530*/  STL.64 [R1+0x370], R16 ;  /* 0x0003701001007387 */ /* 0x000fe20000100a00 */
[----:B-1----:R-:W-:-:S03]  /*9b540*/  F2FP.F16.E4M3.UNPACK_B R5, R13 ;  /* 0x0000000dff05723e */ /* 0x002fc600020006ff */
[----:B------:R-:W-:Y:S01]  /*9b550*/  STL.64 [R1+0x378], R18 ;  /* 0x0003781201007387 */ /* 0x000fe20000100a00 */
[----:B------:R-:W-:-:S03]  /*9b560*/  F2FP.F16.E4M3.UNPACK_B R2, R2 ;  /* 0x00000002ff02723e */ /* 0x000fc600020006ff */
[----:B------:R-:W-:Y:S01]  /*9b570*/  STL [R1+0x583c], R0 ;  /* 0x00583c0001007387 */ /* 0x000fe20000100800 */
[----:B------:R-:W-:-:S03]  /*9b580*/  F2FP.F16.E4M3.UNPACK_B R3, R3 ;  /* 0x00000003ff03723e */ /* 0x000fc600020006ff */
[----:B------:R-:W-:Y:S04]  /*9b590*/  STL [R1+0xa4], R7 ;  /* 0x0000a40701007387 */ /* 0x000fe80000100800 */
[----:B------:R-:W-:Y:S04]  /*9b5a0*/  STL [R1+0x98], R4 ;  /* 0x0000980401007387 */ /* 0x000fe80000100800 */
[----:B------:R-:W-:Y:S04]  /*9b5b0*/  STL.64 [R1+0x390], R8 ;  /* 0x0003900801007387 */ /* 0x000fe80000100a00 */
[----:B------:R0:W-:Y:S01]  /*9b5c0*/  STL.64 [R1+0x398], R10 ;  /* 0x0003980a01007387 */ /* 0x0001e20000100a00 */
[C---:B------:R-:W-:Y:S06]  /*9b5d0*/  HMMA.16816.F32 R12, R28.reuse, R2, R56 ;  /* 0x000000021c0c723c */ /* 0x040fec0000001838 */
[----:B0-----:R-:W-:Y:S01]  /*9b5e0*/  HMMA.16816.F32 R8, R28, R4, R52 ;  /* 0x000000041c08723c */ /* 0x001fe20000001834 */
[----:B------:R-:W-:Y:S01]  /*9b5f0*/  IMAD.MOV.U32 R0, RZ, RZ, R7 ;  /* 0x000000ffff007224 */ /* 0x000fe200078e0007 */
[----:B------:R-:W-:-:S04]  /*9b600*/  F2FP.F16.E4M3.UNPACK_B R6, R60 ;  /* 0x0000003cff06723e */ /* 0x000fc800020006ff */
[----:B------:R-:W-:Y:S04]  /*9b610*/  STL [R1+0x5840], R0 ;  /* 0x0058400001007387 */ /* 0x000fe80000100800 */
[----:B------:R-:W-:Y:S04]  /*9b620*/  STL [R1+0x9c], R5 ;  /* 0x00009c0501007387 */ /* 0x000fe80000100800 */
[----:B------:R-:W-:Y:S01]  /*9b630*/  STL [R1+0x90], R2 ;  /* 0x0000900201007387 */ /* 0x000fe20000100800 */
[----:B------:R-:W-:-:S08]  /*9b640*/  F2FP.F16.E4M3.UNPACK_B R7, R61 ;  /* 0x0000003dff07723e */ /* 0x000fd000020006ff */
[----:B------:R0:W-:Y:S04]  /*9b650*/  STL.64 [R1+0x3b0], R8 ;  /* 0x0003b00801007387 */ /* 0x0001e80000100a00 */
[----:B------:R1:W-:Y:S04]  /*9b660*/  STL.64 [R1+0x3b8], R10 ;  /* 0x0003b80a01007387 */ /* 0x0003e80000100a00 */
[----:B------:R2:W-:Y:S04]  /*9b670*/  STL [R1+0x94], R3 ;  /* 0x0000940301007387 */ /* 0x0005e80000100800 */
[----:B0-----:R-:W3:Y:S04]  /*9b680*/  LDL.LU R8, [R1+0x870] ;  /* 0x0008700001087983 */ /* 0x001ee80000300800 */
[----:B------:R0:W-:Y:S04]  /*9b690*/  STL.64 [R1+0x3d0], R12 ;  /* 0x0003d00c01007387 */ /* 0x0001e80000100a00 */
[----:B------:R4:W-:Y:S04]  /*9b6a0*/  STL.64 [R1+0x3d8], R14 ;  /* 0x0003d80e01007387 */ /* 0x0009e80000100a00 */
[----:B------:R5:W-:Y:S04]  /*9b6b0*/  STL [R1+0x88], R6 ;  /* 0x0000880601007387 */ /* 0x000be80000100800 */
[----:B------:R-:W3:Y:S04]  /*9b6c0*/  LDL.LU R9, [R1+0x874] ;  /* 0x0008740001097983 */ /* 0x000ee80000300800 */
[----:B------:R5:W-:Y:S04]  /*9b6d0*/  STL [R1+0x8c], R7 ;  /* 0x00008c0701007387 */ /* 0x000be80000100800 */
[----:B-1----:R-:W3:Y:S04]  /*9b6e0*/  LDL.LU R10, [R1+0x878] ;  /* 0x00087800010a7983 */ /* 0x002ee80000300800 */
[----:B------:R-:W3:Y:S04]  /*9b6f0*/  LDL.LU R11, [R1+0x87c] ;  /* 0x00087c00010b7983 */ /* 0x000ee80000300800 */
[----:B------:R-:W3:Y:S04]  /*9b700*/  LDL.LU R20, [R1+0x7d0] ;  /* 0x0007d00001147983 */ /* 0x000ee80000300800 */
[----:B------:R-:W3:Y:S04]  /*9b710*/  LDL.LU R21, [R1+0x7d4] ;  /* 0x0007d40001157983 */ /* 0x000ee80000300800 */
[----:B------:R-:W3:Y:S04]  /*9b720*/  LDL.LU R22, [R1+0x7d8] ;  /* 0x0007d80001167983 */ /* 0x000ee80000300800 */
[----:B------:R-:W3:Y:S04]  /*9b730*/  LDL.LU R23, [R1+0x7dc] ;  /* 0x0007dc0001177983 */ /* 0x000ee80000300800 */
[----:B------:R-:W5:Y:S04]  /*9b740*/  LDL R60, [R1+0x1d28] ;  /* 0x001d2800013c7983 */ /* 0x000f680000100800 */
[----:B------:R-:W3:Y:S04]  /*9b750*/  LDL R61, [R1+0x1d2c] ;  /* 0x001d2c00013d7983 */ /* 0x000ee80000100800 */
        /* <DEDUP_REMOVED lines=17> */
[----:B--2---:R-:W2:Y:S04]  /*9b870*/  LDL R3, [R1+0x1d5c] ;  /* 0x001d5c0001037983 */ /* 0x004ea80000100800 */
[----:B------:R-:W2:Y:S04]  /*9b880*/  LDL R16, [R1+0x1d68] ;  /* 0x001d680001107983 */ /* 0x000ea80000100800 */
[----:B------:R-:W2:Y:S04]  /*9b890*/  LDL R17, [R1+0x1d6c] ;  /* 0x001d6c0001117983 */ /* 0x000ea80000100800 */
[----:B0-----:R-:W2:Y:S04]  /*9b8a0*/  LDL.LU R12, [R1+0x820] ;  /* 0x00082000010c7983 */ /* 0x001ea80000300800 */
[----:B------:R-:W2:Y:S04]  /*9b8b0*/  LDL.LU R13, [R1+0x824] ;  /* 0x00082400010d7983 */ /* 0x000ea80000300800 */
[----:B----4-:R-:W4:Y:S04]  /*9b8c0*/  LDL.LU R14, [R1+0x828] ;  /* 0x00082800010e7983 */ /* 0x010f280000300800 */
[----:B------:R-:W4:Y:S04]  /*9b8d0*/  LDL.LU R15, [R1+0x82c] ;  /* 0x00082c00010f7983 */ /* 0x000f280000300800 */
[----:B------:R-:W4:Y:S04]  /*9b8e0*/  LDL R52, [R1+0x1d78] ;  /* 0x001d780001347983 */ /* 0x000f280000100800 */
[----:B------:R-:W4:Y:S04]  /*9b8f0*/  LDL R53, [R1+0x1d7c] ;  /* 0x001d7c0001357983 */ /* 0x000f280000100800 */
[----:B------:R-:W4:Y:S04]  /*9b900*/  LDL R54, [R1+0x1d88] ;  /* 0x001d880001367983 */ /* 0x000f280000100800 */
[----:B------:R-:W4:Y:S04]  /*9b910*/  LDL R55, [R1+0x1d8c] ;  /* 0x001d8c0001377983 */ /* 0x000f280000100800 */
[----:B------:R-:W4:Y:S04]  /*9b920*/  LDL.LU R56, [R1+0x8c0] ;  /* 0x0008c00001387983 */ /* 0x000f280000300800 */
[----:B------:R-:W4:Y:S04]  /*9b930*/  LDL.LU R57, [R1+0x8c4] ;  /* 0x0008c40001397983 */ /* 0x000f280000300800 */
[----:B------:R-:W4:Y:S04]  /*9b940*/  LDL.LU R58, [R1+0x8c8] ;  /* 0x0008c800013a7983 */ /* 0x000f280000300800 */
[----:B------:R-:W4:Y:S01]  /*9b950*/  LDL.LU R59, [R1+0x8cc] ;  /* 0x0008cc00013b7983 */ /* 0x000f220000300800 */
[----:B-----5:R-:W-:-:S03]  /*9b960*/  F2FP.F16.E4M3.UNPACK_B R4, R60 ;  /* 0x0000003cff04723e */ /* 0x020fc600020006ff */
[----:B------:R-:W5:Y:S01]  /*9b970*/  LDL R60, [R1+0x1d98] ;  /* 0x001d9800013c7983 */ /* 0x000f620000100800 */
[----:B---3--:R-:W-:-:S03]  /*9b980*/  F2FP.F16.E4M3.UNPACK_B R5, R61 ;  /* 0x0000003dff05723e */ /* 0x008fc600020006ff */
[----:B------:R-:W3:Y:S01]  /*9b990*/  LDL R61, [R1+0x1d9c] ;  /* 0x001d9c00013d7983 */ /* 0x000ee20000100800 */
[----:B------:R-:W-:Y:S01]  /*9b9a0*/  IMAD.MOV.U32 R0, RZ, RZ, R7 ;  /* 0x000000ffff007224 */ /* 0x000fe200078e0007 */
[C---:B------:R-:W-:Y:S06]  /*9b9b0*/  HMMA.16816.F32 R40, R28.reuse, R6, R40 ;  /* 0x000000061c28723c */ /* 0x040fec0000001828 */
[----:B------:R-:W-:Y:S01]  /*9b9c0*/  HMMA.16816.F32 R32, R28, R4, R32 ;  /* 0x000000041c20723c */ /* 0x000fe20000001820 */
[----:B------:R-:W-:Y:S02]  /*9b9d0*/  F2FP.F16.E4M3.UNPACK_B R6, R36 ;  /* 0x00000024ff06723e */ /* 0x000fe400020006ff */
[----:B------:R-:W-:-:S03]  /*9b9e0*/  F2FP.F16.E4M3.UNPACK_B R7, R37 ;  /* 0x00000025ff07723e */ /* 0x000fc600020006ff */
[----:B------:R0:W-:Y:S04]  /*9b9f0*/  STL [R1+0x80], R4 ;  /* 0x0000800401007387 */ /* 0x0001e80000100800 */
[----:B------:R1:W-:Y:S07]  /*9ba00*/  STL [R1+0x84], R5 ;  /* 0x0000840501007387 */ /* 0x0003ee0000100800 */
[----:B------:R-:W-:Y:S01]  /*9ba10*/  STL.64 [R1+0x3f0], R40 ;  /* 0x0003f02801007387 */ /* 0x000fe20000100a00 */
[----:B------:R-:W-:Y:S03]  /*9ba20*/  HMMA.16816.F32 R24, R28, R6, R24 ;  /* 0x000000061c18723c */ /* 0x000fe60000001818 */
[----:B------:R-:W-:Y:S01]  /*9ba30*/  STL.64 [R1+0x3f8], R42 ;  /* 0x0003f82a01007387 */ /* 0x000fe20000100a00 */
[----:B0-----:R-:W-:-:S02]  /*9ba40*/  F2FP.F16.E4M3.UNPACK_B R4, R18 ;  /* 0x00000012ff04723e */ /* 0x001fc400020006ff */
[----:B-1----:R-:W-:Y:S01]  /*9ba50*/  F2FP.F16.E4M3.UNPACK_B R5, R19 ;  /* 0x00000013ff05723e */ /* 0x002fe200020006ff */
[----:B------:R0:W-:Y:S04]  /*9ba60*/  STL [R1+0x5844], R0 ;  /* 0x0058440001007387 */ /* 0x0001e80000100800 */
[----:B------:R-:W-:Y:S01]  /*9ba70*/  STL [R1+0x78], R6 ;  /* 0x0000780601007387 */ /* 0x000fe20000100800 */
[----:B------:R-:W-:-:S03]  /*9ba80*/  F2FP.F16.E4M3.UNPACK_B R2, R2 ;  /* 0x00000002ff02723e */ /* 0x000fc600020006ff */
[----:B------:R-:W-:Y:S01]  /*9ba90*/  STL.64 [R1+0x410], R32 ;  /* 0x0004102001007387 */ /* 0x000fe20000100a00 */
[----:B0-----:R-:W-:-:S03]  /*9baa0*/  IMAD.MOV.U32 R0, RZ, RZ, R7 ;  /* 0x000000ffff007224 */ /* 0x001fc600078e0007 */
[----:B------:R-:W-:Y:S01]  /*9bab0*/  STL.64 [R1+0x418], R34 ;  /* 0x0004182201007387 */ /* 0x000fe20000100a00 */
[----:B--2---:R-:W-:-:S03]  /*9bac0*/  F2FP.F16.E4M3.UNPACK_B R3, R3 ;  /* 0x00000003ff03723e */ /* 0x004fc600020006ff */
[----:B------:R-:W-:Y:S01]  /*9bad0*/  STL [R1+0x7c], R7 ;  /* 0x00007c0701007387 */ /* 0x000fe20000100800 */
[----:B------:R-:W-:Y:S06]  /*9bae0*/  HMMA.16816.F32 R20, R28, R4, R20 ;  /* 0x000000041c14723c */ /* 0x000fec0000001814 */
[----:B------:R0:W-:Y:S04]  /*9baf0*/  STL [R1+0x70], R4 ;  /* 0x0000700401007387 */ /* 0x0001e80000100800 */
[----:B------:R-:W-:Y:S04]  /*9bb00*/  STL.64 [R1+0x430], R24 ;  /* 0x0004301801007387 */ /* 0x000fe80000100a00 */
[----:B------:R-:W-:Y:S01]  /*9bb10*/  STL.64 [R1+0x438], R26 ;  /* 0x0004381a01007387 */ /* 0x000fe20000100a00 */
[----:B0-----:R-:W-:-:S03]  /*9bb20*/  F2FP.F16.E4M3.UNPACK_B R4, R16 ;  /* 0x00000010ff04723e */ /* 0x001fc600020006ff */
[----:B------:R-:W-:Y:S01]  /*9bb30*/  STL [R1+0x5848], R0 ;  /* 0x0058480001007387 */ /* 0x000fe20000100800 */
[----:B----4-:R-:W-:Y:S03]  /*9bb40*/  HMMA.16816.F32 R12, R28, R2, R12 ;  /* 0x000000021c0c723c */ /* 0x010fe6000000180c */
[----:B------:R0:W-:Y:S02]  /*9bb50*/  STL [R1+0x74], R5 ;  /* 0x0000740501007387 */ /* 0x0001e40000100800 */
[----:B0-----:R-:W-:-:S07]  /*9bb60*/  F2FP.F16.E4M3.UNPACK_B R5, R17 ;  /* 0x00000011ff05723e */ /* 0x001fce00020006ff */
[----:B------:R-:W-:Y:S01]  /*9bb70*/  HMMA.16816.F32 R8, R28, R4, R8 ;  /* 0x000000041c08723c */ /* 0x000fe20000001808 */
[----:B------:R0:W-:Y:S01]  /*9bb80*/  STL [R1+0x68], R2 ;  /* 0x0000680201007387 */ /* 0x0001e20000100800 */
[----:B------:R-:W-:-:S03]  /*9bb90*/  IMAD.MOV.U32 R0, RZ, RZ, R3 ;  /* 0x000000ffff007224 */ /* 0x000fc600078e0003 */
[----:B------:R-:W-:Y:S04]  /*9bba0*/  STL.64 [R1+0x460], R20 ;  /* 0x0004601401007387 */ /* 0x000fe80000100a00 */
[----:B------:R-:W-:Y:S01]  /*9bbb0*/  STL.64 [R1+0x468], R22 ;  /* 0x0004681601007387 */ /* 0x000fe20000100a00 */
[----:B0-----:R-:W-:-:S03]  /*9bbc0*/  F2FP.F16.E4M3.UNPACK_B R2, R52 ;  /* 0x00000034ff02723e */ /* 0x001fc600020006ff */
[----:B------:R0:W-:Y:S04]  /*9bbd0*/  STL [R1+0x6c], R3 ;  /* 0x00006c0301007387 */ /* 0x0001e80000100800 */
[----:B------:R-:W-:Y:S04]  /*9bbe0*/  STL [R1+0x60], R4 ;  /* 0x0000600401007387 */ /* 0x000fe80000100800 */
[----:B------:R-:W-:Y:S01]  /*9bbf0*/  STL.64 [R1+0x480], R12 ;  /* 0x0004800c01007387 */ /* 0x000fe20000100a00 */
[----:B0-----:R-:W-:-:S03]  /*9bc00*/  F2FP.F16.E4M3.UNPACK_B R3, R53 ;  /* 0x00000035ff03723e */ /* 0x001fc600020006ff */
[----:B------:R-:W-:Y:S04]  /*9bc10*/  STL.64 [R1+0x488], R14 ;  /* 0x0004880e01007387 */ /* 0x000fe80000100a00 */
[----:B------:R-:W-:Y:S04]  /*9bc20*/  STL [R1+0x584c], R0 ;  /* 0x00584c0001007387 */ /* 0x000fe80000100800 */
[----:B------:R-:W-:Y:S04]  /*9bc30*/  STL [R1+0x64], R5 ;  /* 0x0000640501007387 */ /* 0x000fe80000100800 */
[----:B------:R-:W-:Y:S04]  /*9bc40*/  STL [R1+0x58], R2 ;  /* 0x0000580201007387 */ /* 0x000fe80000100800 */
[----:B------:R-:W-:Y:S04]  /*9bc50*/  STL.64 [R1+0x4a0], R8 ;  /* 0x0004a00801007387 */ /* 0x000fe80000100a00 */
[----:B------:R0:W-:Y:S02]  /*9bc60*/  STL.64 [R1+0x4a8], R10 ;  /* 0x0004a80a01007387 */ /* 0x0001e40000100a00 */
[----:B0-----:R-:W-:Y:S01]  /*9bc70*/  HMMA.16816.F32 R8, R28, R2, R56 ;  /* 0x000000021c08723c */ /* 0x001fe20000001838 */
[----:B------:R-:W-:-:S05]  /*9bc80*/  F2FP.F16.E4M3.UNPACK_B R6, R54 ;  /* 0x00000036ff06723e */ /* 0x000fca00020006ff */
[----:B------:R-:W-:Y:S01]  /*9bc90*/  IMAD.MOV.U32 R0, RZ, RZ, R3 ;  /* 0x000000ffff007224 */ /* 0x000fe200078e0003 */
[----:B------:R-:W-:Y:S01]  /*9bca0*/  F2FP.F16.E4M3.UNPACK_B R7, R55 ;  /* 0x00000037ff07723e */ /* 0x000fe200020006ff */
[----:B------:R-:W-:Y:S04]  /*9bcb0*/  STL [R1+0x5c], R3 ;  /* 0x00005c0301007387 */ /* 0x000fe80000100800 */
[----:B------:R-:W-:Y:S11]  /*9bcc0*/  STL [R1+0x50], R6 ;  /* 0x0000500601007387 */ /* 0x000ff60000100800 */
[----:B------:R0:W-:Y:S04]  /*9bcd0*/  STL.64 [R1+0x4c0], R8 ;  /* 0x0004c00801007387 */ /* 0x0001e80000100a00 */
[----:B------:R1:W-:Y:S04]  /*9bce0*/  STL.64 [R1+0x4c8], R10 ;  /* 0x0004c80a01007387 */ /* 0x0003e80000100a00 */
[----:B------:R2:W-:Y:S04]  /*9bcf0*/  STL [R1+0x5850], R0 ;  /* 0x0058500001007387 */ /* 0x0005e80000100800 */
[----:B------:R4:W-:Y:S04]  /*9bd00*/  STL [R1+0x54], R7 ;  /* 0x0000540701007387 */ /* 0x0009e80000100800 */
[----:B------:R-:W4:Y:S04]  /*9bd10*/  LDL.LU R52, [R1+0x5f0] ;  /* 0x0005f00001347983 */ /* 0x000f280000300800 */
[----:B------:R-:W4:Y:S01]  /*9bd20*/  LDL.LU R53, [R1+0x5f4] ;  /* 0x0005f40001357983 */ /* 0x000f220000300800 */
[----:B-----5:R-:W-:-:S02]  /*9bd30*/  F2FP.F16.E4M3.UNPACK_B R4, R60 ;  /* 0x0000003cff04723e */ /* 0x020fc400020006ff */
[----:B---3--:R-:W-:-:S03]  /*9bd40*/  F2FP.F16.E4M3.UNPACK_B R5, R61 ;  /* 0x0000003dff05723e */ /* 0x008fc600020006ff */
[----:B------:R3:W-:Y:S04]  /*9bd50*/  STL [R1+0x48], R4 ;  /* 0x0000480401007387 */ /* 0x0007e80000100800 */
[----:B------:R-:W5:Y:S04]  /*9bd60*/  LDL.LU R54, [R1+0x5f8] ;  /* 0x0005f80001367983 */ /* 0x000f680000300800 */
[----:B------:R3:W-:Y:S04]  /*9bd70*/  STL [R1+0x4c], R5 ;  /* 0x00004c0501007387 */ /* 0x0007e80000100800 */
[----:B------:R-:W5:Y:S04]  /*9bd80*/  LDL.LU R55, [R1+0x5fc] ;  /* 0x0005fc0001377983 */ /* 0x000f680000300800 */
[----:B------:R-:W5:Y:S04]  /*9bd90*/  LDL R12, [R1+0x1df8] ;  /* 0x001df800010c7983 */ /* 0x000f680000100800 */
        /* <DEDUP_REMOVED lines=30> */
[----:B------:R-:W5:Y:S04]  /*9bf80*/  LDL R24, [R1+0x1dd8] ;  /* 0x001dd80001187983 */ /* 0x000f680000100800 */
[----:B------:R-:W5:Y:S04]  /*9bf90*/  LDL R25, [R1+0x1ddc] ;  /* 0x001ddc0001197983 */ /* 0x000f680000100800 */
        /* <DEDUP_REMOVED lines=14> */
[----:B------:R-:W5:Y:S01]  /*9c080*/  LDL.LU R59, [R1+0x125c] ;  /* 0x00125c00013b7983 */ /* 0x000f620000300800 */
[----:B--2---:R-:W-:Y:S01]  /*9c090*/  IMAD.MOV.U32 R0, RZ, RZ, R5 ;  /* 0x000000ffff007224 */ /* 0x004fe200078e0005 */
[C---:B---3--:R-:W-:Y:S06]  /*9c0a0*/  HMMA.16816.F32 R44, R28.reuse, R4, R44 ;  /* 0x000000041c2c723c */ /* 0x048fec000000182c */
[----:B----4-:R-:W-:Y:S07]  /*9c0b0*/  HMMA.16816.F32 R48, R28, R6, R48 ;  /* 0x000000061c30723c */ /* 0x010fee0000001830 */
[----:B-----5:R-:W-:-:S02]  /*9c0c0*/  F2FP.F16.E4M3.UNPACK_B R6, R42 ;  /* 0x0000002aff06723e */ /* 0x020fc400020006ff */
[----:B------:R-:W-:-:S07]  /*9c0d0*/  F2FP.F16.E4M3.UNPACK_B R7, R43 ;  /* 0x0000002bff07723e */ /* 0x000fce00020006ff */
[----:B------:R-:W-:Y:S01]  /*9c0e0*/  HMMA.16816.F32 R36, R28, R6, R36 ;  /* 0x000000061c24723c */ /* 0x000fe20000001824 */
[----:B------:R-:W-:Y:S02]  /*9c0f0*/  F2FP.F16.E4M3.UNPACK_B R4, R40 ;  /* 0x00000028ff04723e */ /* 0x000fe400020006ff */
[----:B------:R-:W-:-:S04]  /*9c100*/  F2FP.F16.E4M3.UNPACK_B R5, R41 ;  /* 0x00000029ff05723e */ /* 0x000fc800020006ff */
[----:B------:R-:W-:Y:S04]  /*9c110*/  STL.64 [R1+0x4e0], R48 ;  /* 0x0004e03001007387 */ /* 0x000fe80000100a00 */
[----:B------:R-:W-:Y:S01]  /*9c120*/  STL.64 [R1+0x4e8], R50 ;  /* 0x0004e83201007387 */ /* 0x000fe20000100a00 */
[----:B------:R-:W-:Y:S03]  /*9c130*/  HMMA.16816.F32 R32, R28, R4, R32 ;  /* 0x000000041c20723c */ /* 0x000fe60000001820 */
[----:B------:R0:W-:Y:S04]  /*9c140*/  STL [R1+0x40], R6 ;  /* 0x0000400601007387 */ /* 0x0001e80000100800 */
[----:B------:R-:W-:Y:S04]  /*9c150*/  STL.64 [R1+0x500], R44 ;  /* 0x0005002c01007387 */ /* 0x000fe80000100a00 */
[----:B------:R-:W-:Y:S04]  /*9c160*/  STL.64 [R1+0x508], R46 ;  /* 0x0005082e01007387 */ /* 0x000fe80000100a00 */
[----:B------:R1:W-:Y:S01]  /*9c170*/  STL [R1+0x5854], R0 ;  /* 0x0058540001007387 */ /* 0x0003e20000100800 */
[----:B0-----:R-:W-:-:S03]  /*9c180*/  F2FP.F16.E4M3.UNPACK_B R6, R26 ;  /* 0x0000001aff06723e */ /* 0x001fc600020006ff */
[----:B------:R0:W-:Y:S04]  /*9c190*/  STL [R1+0x44], R7 ;  /* 0x0000440701007387 */ /* 0x0001e80000100800 */
[----:B------:R2:W-:Y:S01]  /*9c1a0*/  STL [R1+0x38], R4 ;  /* 0x0000380401007387 */ /* 0x0005e20000100800 */
[----:B-1----:R-:W-:-:S03]  /*9c1b0*/  IMAD.MOV.U32 R0, RZ, RZ, R7 ;  /* 0x000000ffff007224 */ /* 0x002fc600078e0007 */
[----:B------:R-:W-:Y:S01]  /*9c1c0*/  STL.64 [R1+0x530], R36 ;  /* 0x0005302401007387 */ /* 0x000fe20000100a00 */
[----:B0-----:R-:W-:-:S03]  /*9c1d0*/  F2FP.F16.E4M3.UNPACK_B R7, R27 ;  /* 0x0000001bff07723e */ /* 0x001fc600020006ff */
[----:B------:R-:W-:Y:S01]  /*9c1e0*/  STL.64 [R1+0x538], R38 ;  /* 0x0005382601007387 */ /* 0x000fe20000100a00 */
[----:B--2---:R-:W-:-:S03]  /*9c1f0*/  F2FP.F16.E4M3.UNPACK_B R4, R24 ;  /* 0x00000018ff04723e */ /* 0x004fc600020006ff */
[----:B------:R-:W-:Y:S04]  /*9c200*/  STL [R1+0x58a0], R0 ;  /* 0x0058a00001007387 */ /* 0x000fe80000100800 */
[----:B------:R0:W-:Y:S01]  /*9c210*/  STL [R1+0x3c], R5 ;  /* 0x00003c0501007387 */ /* 0x0001e20000100800 */
[----:B------:R-:W-:Y:S06]  /*9c220*/  HMMA.16816.F32 R20, R28, R6, R20 ;  /* 0x000000061c14723c */ /* 0x000fec0000001814 */
[----:B------:R1:W-:Y:S04]  /*9c230*/  STL [R1+0x30], R6 ;  /* 0x0000300601007387 */ /* 0x0003e80000100800 */
[----:B------:R-:W-:Y:S01]  /*9c240*/  STL.64 [R1+0x550], R32 ;  /* 0x0005502001007387 */ /* 0x000fe20000100a00 */
[----:B0-----:R-:W-:-:S03]  /*9c250*/  F2FP.F16.E4M3.UNPACK_B R5, R25 ;  /* 0x00000019ff05723e */ /* 0x001fc600020006ff */
[----:B------:R-:W-:Y:S01]  /*9c260*/  STL.64 [R1+0x558], R34 ;  /* 0x0005582201007387 */ /* 0x000fe20000100a00 */
[----:B-1----:R-:W-:-:S03]  /*9c270*/  F2FP.F16.E4M3.UNPACK_B R6, R14 ;  /* 0x0000000eff06723e */ /* 0x002fc600020006ff */
[----:B------:R0:W-:Y:S01]  /*9c280*/  STL [R1+0x34], R7 ;  /* 0x0000340701007387 */ /* 0x0001e20000100800 */
[----:B------:R-:W-:Y:S01]  /*9c290*/  HMMA.16816.F32 R16, R28, R4, R16 ;  /* 0x000000041c10723c */ /* 0x000fe20000001810 */
[----:B0-----:R-:W-:-:S07]  /*9c2a0*/  F2FP.F16.E4M3.UNPACK_B R7, R15 ;  /* 0x0000000fff07723e */ /* 0x001fce00020006ff */
[----:B------:R-:W-:Y:S01]  /*9c2b0*/  HMMA.16816.F32 R8, R28, R6, R8 ;  /* 0x000000061c08723c */ /* 0x000fe20000001808 */
[----:B------:R0:W-:Y:S04]  /*9c2c0*/  STL [R1+0x28], R4 ;  /* 0x0000280401007387 */ /* 0x0001e80000100800 */
        /* <DEDUP_REMOVED lines=20> */
[----:B------:R-:W-:-:S05]  /*9c410*/  F2FP.F16.E4M3.UNPACK_B R6, R60 ;  /* 0x0000003cff06723e */ /* 0x000fca00020006ff */
[----:B------:R0:W-:Y:S01]  /*9c420*/  STL [R1+0x14], R3 ;  /* 0x0000140301007387 */ /* 0x0001e20000100800 */
[----:B------:R-:W-:-:S03]  /*9c430*/  F2FP.F16.E4M3.UNPACK_B R7, R61 ;  /* 0x0000003dff07723e */ /* 0x000fc600020006ff */
[----:B------:R-:W2:-:S13]  /*9c440*/  LDL.LU R12, [R1+0x12e0] ;  /* 0x0012e000010c7983 */ /* 0x000e9a0000300800 */
[----:B------:R1:W-:Y:S04]  /*9c450*/  STL.64 [R1+0x620], R8 ;  /* 0x0006200801007387 */ /* 0x0003e80000100a00 */
[----:B------:R3:W-:Y:S04]  /*9c460*/  STL.64 [R1+0x628], R10 ;  /* 0x0006280a01007387 */ /* 0x0007e80000100a00 */
[----:B------:R-:W-:Y:S04]  /*9c470*/  STL [R1+0x8], R6 ;  /* 0x0000080601007387 */ /* 0x000fe80000100800 */
[----:B------:R-:W2:Y:S04]  /*9c480*/  LDL.LU R13, [R1+0x12e4] ;  /* 0x0012e400010d7983 */ /* 0x000ea80000300800 */
[----:B------:R-:W-:Y:S04]  /*9c490*/  STL [R1+0xc], R7 ;  /* 0x00000c0701007387 */ /* 0x000fe80000100800 */
[----:B------:R-:W2:Y:S04]  /*9c4a0*/  LDL.LU R14, [R1+0x12e8] ;  /* 0x0012e800010e7983 */ /* 0x000ea80000300800 */
[----:B------:R-:W2:Y:S04]  /*9c4b0*/  LDL.LU R15, [R1+0x12ec] ;  /* 0x0012ec00010f7983 */ /* 0x000ea80000300800 */
        /* <DEDUP_REMOVED lines=12> */
[----:B------:R-:W4:Y:S04]  /*9c580*/  LDL.LU R48, [R1+0x1270] ;  /* 0x0012700001307983 */ /* 0x000f280000300800 */
[----:B------:R-:W4:Y:S04]  /*9c590*/  LDL.LU R49, [R1+0x1274] ;  /* 0x0012740001317983 */ /* 0x000f280000300800 */
[----:B------:R-:W4:Y:S04]  /*9c5a0*/  LDL.LU R50, [R1+0x1278] ;  /* 0x0012780001327983 */ /* 0x000f280000300800 */
[----:B------:R-:W4:Y:S04]  /*9c5b0*/  LDL.LU R51, [R1+0x127c] ;  /* 0x00127c0001337983 */ /* 0x000f280000300800 */
[----:B------:R-:W5:Y:S04]  /*9c5c0*/  LDL R4, [R1+0x1e28] ;  /* 0x001e280001047983 */ /* 0x000f680000100800 */
[----:B------:R-:W2:Y:S04]  /*9c5d0*/  LDL R5, [R1+0x1e2c] ;  /* 0x001e2c0001057983 */ /* 0x000ea80000100800 */
[----:B------:R-:W4:Y:S04]  /*9c5e0*/  LDL.LU R44, [R1+0x1260] ;  /* 0x00126000012c7983 */ /* 0x000f280000300800 */
[----:B------:R-:W4:Y:S04]  /*9c5f0*/  LDL.LU R45, [R1+0x1264] ;  /* 0x00126400012d7983 */ /* 0x000f280000300800 */
[----:B------:R-:W4:Y:S04]  /*9c600*/  LDL.LU R46, [R1+0x1268] ;  /* 0x00126800012e7983 */ /* 0x000f280000300800 */
[----:B------:R-:W4:Y:S04]  /*9c610*/  LDL.LU R47, [R1+0x126c] ;  /* 0x00126c00012f7983 */ /* 0x000f280000300800 */
[----:B------:R-:W2:Y:S04]  /*9c620*/  LDL R60, [R1+0x1e38] ;  /* 0x001e3800013c7983 */ /* 0x000ea80000100800 */
[----:B------:R-:W2:Y:S04]  /*9c630*/  LDL R61, [R1+0x1e3c] ;  /* 0x001e3c00013d7983 */ /* 0x000ea80000100800 */
[----:B------:R-:W2:Y:S04]  /*9c640*/  LDL R58, [R1+0x1e48] ;  /* 0x001e4800013a7983 */ /* 0x000ea80000100800 */
[----:B------:R-:W2:Y:S04]  /*9c650*/  LDL R59, [R1+0x1e4c] ;  /* 0x001e4c00013b7983 */ /* 0x000ea80000100800 */
[----:B------:R-:W2:Y:S04]  /*9c660*/  LDL R56, [R1+0x1e58] ;  /* 0x001e580001387983 */ /* 0x000ea80000100800 */
[----:B------:R-:W2:Y:S04]  /*9c670*/  LDL R57, [R1+0x1e5c] ;  /* 0x001e5c0001397983 */ /* 0x000ea80000100800 */
[----:B------:R-:W2:Y:S04]  /*9c680*/  LDL.LU R36, [R1+0x1290] ;  /* 0x0012900001247983 */ /* 0x000ea80000300800 */
[----:B------:R-:W2:Y:S04]  /*9c690*/  LDL.LU R37, [R1+0x1294] ;  /* 0x0012940001257983 */ /* 0x000ea80000300800 */
[----:B------:R-:W2:Y:S04]  /*9c6a0*/  LDL.LU R38, [R1+0x1298] ;  /* 0x0012980001267983 */ /* 0x000ea80000300800 */
[----:B------:R-:W2:Y:S04]  /*9c6b0*/  LDL.LU R39, [R1+0x129c] ;  /* 0x00129c0001277983 */ /* 0x000ea80000300800 */
        /* <DEDUP_REMOVED lines=10> */
[----:B-1----:R-:W2:Y:S04]  /*9c760*/  LDL R8, [R1+0x1e98] ;  /* 0x001e980001087983 */ /* 0x002ea80000100800 */
[----:B------:R-:W2:Y:S04]  /*9c770*/  LDL R9, [R1+0x1e9c] ;  /* 0x001e9c0001097983 */ /* 0x000ea80000100800 */
[----:B------:R-:W2:Y:S04]  /*9c780*/  LDL.LU R16, [R1+0x12d0] ;  /* 0x0012d00001107983 */ /* 0x000ea80000300800 */
[----:B------:R-:W2:Y:S04]  /*9c790*/  LDL.LU R17, [R1+0x12d4] ;  /* 0x0012d40001117983 */ /* 0x000ea80000300800 */
[----:B------:R-:W2:Y:S04]  /*9c7a0*/  LDL.LU R18, [R1+0x12d8] ;  /* 0x0012d80001127983 */ /* 0x000ea80000300800 */
[----:B------:R-:W2:Y:S04]  /*9c7b0*/  LDL.LU R19, [R1+0x12dc] ;  /* 0x0012dc0001137983 */ /* 0x000ea80000300800 */
[----:B---3--:R-:W3:Y:S04]  /*9c7c0*/  LDL R10, [R1+0x1ea8] ;  /* 0x001ea800010a7983 */ /* 0x008ee80000100800 */
[----:B------:R-:W3:Y:S01]  /*9c7d0*/  LDL R11, [R1+0x1eac] ;  /* 0x001eac00010b7983 */ /* 0x000ee20000100800 */
[----:B----4-:R-:W-:Y:S01]  /*9c7e0*/  HMMA.16816.F32 R44, R28, R6, R44 ;  /* 0x000000061c2c723c */ /* 0x010fe2000000182c */
[----:B-----5:R-:W-:-:S02]  /*9c7f0*/  F2FP.F16.E4M3.UNPACK_B R4, R4 ;  /* 0x00000004ff04723e */ /* 0x020fc400020006ff */
[----:B--2---:R-:W-:-:S15]  /*9c800*/  F2FP.F16.E4M3.UNPACK_B R5, R5 ;  /* 0x00000005ff05723e */ /* 0x004fde00020006ff */
[----:B------:R-:W-:-:S05]  /*9c810*/  NOP ;  /* 0x0000000000007918 */ /* 0x000fca0000000000 */
[----:B------:R-:W-:Y:S04]  /*9c820*/  STL.64 [R1+0x640], R44 ;  /* 0x0006402c01007387 */ /* 0x000fe80000100a00 */
[----:B------:R0:W-:Y:S04]  /*9c830*/  STL.64 [R1+0x648], R46 ;  /* 0x0006482e01007387 */ /* 0x0001e80000100a00 */
[----:B0-----:R-:W2:Y:S04]  /*9c840*/  LDL.LU.64 R46, [R1+0x58f0] ;  /* 0x0058f000012e7983 */ /* 0x001ea80000300a00 */
[----:B------:R-:W-:Y:S04]  /*9c850*/  STL [R1], R4 ;  /* 0x0000000401007387 */ /* 0x000fe80000100800 */
[----:B------:R0:W-:Y:S02]  /*9c860*/  STL [R1+0x4], R5 ;  /* 0x0000040501007387 */ /* 0x0001e40000100800 */
[----:B0-----:R-:W-:Y:S01]  /*9c870*/  HMMA.16816.F32 R4, R28, R4, R48 ;  /* 0x000000041c04723c */ /* 0x001fe20000001830 */
[----:B------:R-:W-:-:S02]  /*9c880*/  F2FP.F16.E4M3.UNPACK_B R60, R60 ;  /* 0x0000003cff3c723e */ /* 0x000fc400020006ff */
[----:B------:R-:W-:-:S15]  /*9c890*/  F2FP.F16.E4M3.UNPACK_B R61, R61 ;  /* 0x0000003dff3d723e */ /* 0x000fde00020006ff */
[----:B------:R-:W-:-:S05]  /*9c8a0*/  NOP ;  /* 0x0000000000007918 */ /* 0x000fca0000000000 */
[----:B------:R-:W-:Y:S04]  /*9c8b0*/  STL.64 [R1+0x670], R4 ;  /* 0x0006700401007387 */ /* 0x000fe80000100a00 */
[----:B------:R0:W-:Y:S02]  /*9c8c0*/  STL.64 [R1+0x678], R6 ;  /* 0x0006780601007387 */ /* 0x0001e40000100a00 */
[----:B0-----:R-:W-:Y:S01]  /*9c8d0*/  HMMA.16816.F32 R4, R28, R60, R40 ;  /* 0x0000003c1c04723c */ /* 0x001fe20000001828 */
[----:B------:R-:W-:Y:S02]  /*9c8e0*/  F2FP.F16.E4M3.UNPACK_B R58, R58 ;  /* 0x0000003aff3a723e */ /* 0x000fe400020006ff */
[----:B------:R-:W-:-:S03]  /*9c8f0*/  F2FP.F16.E4M3.UNPACK_B R59, R59 ;  /* 0x0000003bff3b723e */ /* 0x000fc600020006ff */
[----:B------:R-:W-:-:S15]  /*9c900*/  STL.64 [R1+0x5858], R60 ;  /* 0x0058583c01007387 */ /* 0x000fde0000100a00 */
[----:B------:R-:W-:-:S02]  /*9c910*/  NOP ;  /* 0x0000000000007918 */ /* 0x000fc40000000000 */
[----:B------:R-:W-:Y:S04]  /*9c920*/  STL.64 [R1+0x690], R4 ;  /* 0x0006900401007387 */ /* 0x000fe80000100a00 */
[----:B------:R0:W-:Y:S02]  /*9c930*/  STL.64 [R1+0x698], R6 ;  /* 0x0006980601007387 */ /* 0x0001e40000100a00 */
[----:B0-----:R-:W-:Y:S01]  /*9c940*/  HMMA.16816.F32 R4, R28, R58, R36 ;  /* 0x0000003a1c04723c */ /* 0x001fe20000001824 */
[----:B------:R-:W-:Y:S02]  /*9c950*/  F2FP.F16.E4M3.UNPACK_B R56, R56 ;  /* 0x00000038ff38723e */ /* 0x000fe400020006ff */
[----:B------:R-:W-:-:S15]  /*9c960*/  F2FP.F16.E4M3.UNPACK_B R57, R57 ;  /* 0x00000039ff39723e */ /* 0x000fde00020006ff */
[----:B------:R-:W-:-:S05]  /*9c970*/  NOP ;  /* 0x0000000000007918 */ /* 0x000fca0000000000 */
[----:B------:R-:W-:Y:S04]  /*9c980*/  STL.64 [R1+0x6c0], R4 ;  /* 0x0006c00401007387 */ /* 0x000fe80000100a00 */
[----:B------:R0:W-:Y:S02]  /*9c990*/  STL.64 [R1+0x6c8], R6 ;  /* 0x0006c80601007387 */ /* 0x0001e40000100a00 */
[----:B0-----:R-:W-:Y:S01]  /*9c9a0*/  HMMA.16816.F32 R4, R28, R56, R32 ;  /* 0x000000381c04723c */ /* 0x001fe20000001820 */
[----:B------:R-:W-:Y:S02]  /*9c9b0*/  F2FP.F16.E4M3.UNPACK_B R54, R54 ;  /* 0x00000036ff36723e */ /* 0x000fe400020006ff */
[----:B------:R-:W-:Y:S01]  /*9c9c0*/  F2FP.F16.E4M3.UNPACK_B R55, R55 ;  /* 0x00000037ff37723e */ /* 0x000fe200020006ff */
[----:B------:R-:W-:Y:S04]  /*9c9d0*/  STL.64 [R1+0x5628], R58 ;  /* 0x0056283a01007387 */ /* 0x000fe80000100a00 */
[----:B------:R-:W-:-:S15]  /*9c9e0*/  STL.64 [R1+0x5620], R56 ;  /* 0x0056203801007387 */ /* 0x000fde0000100a00 */
        /* <DEDUP_REMOVED lines=20> */
[----:B------:R0:W-:Y:S04]  /*9cb30*/  STL.64 [R1+0x758], R6 ;  /* 0x0007580601007387 */ /* 0x0001e80000100a00 */
[----:B------:R-:W4:Y:S01]  /*9cb40*/  LDL.LU R36, [R1+0x1350] ;  /* 0x0013500001247983 */ /* 0x000f220000300800 */
[----:B0-----:R-:W-:-:S15]  /*9cb50*/  HMMA.16816.F32 R4, R28, R8, R12 ;  /* 0x000000081c04723c */ /* 0x001fde000000180c */
[----:B------:R-:W-:-:S08]  /*9cb60*/  NOP ;  /* 0x0000000000007918 */ /* 0x000fd00000000000 */
[----:B------:R0:W-:Y:S04]  /*9cb70*/  STL.64 [R1+0x770], R4 ;  /* 0x0007700401007387 */ /* 0x0001e80000100a00 */
[----:B------:R1:W-:Y:S04]  /*9cb80*/  STL.64 [R1+0x778], R6 ;  /* 0x0007780601007387 */ /* 0x0003e80000100a00 */
[----:B------:R-:W4:Y:S04]  /*9cb90*/  LDL.LU R37, [R1+0x1354] ;  /* 0x0013540001257983 */ /* 0x000f280000300800 */
[----:B------:R-:W4:Y:S04]  /*9cba0*/  LDL.LU R38, [R1+0x1358] ;  /* 0x0013580001267983 */ /* 0x000f280000300800 */
[----:B------:R-:W4:Y:S04]  /*9cbb0*/  LDL.LU R39, [R1+0x135c] ;  /* 0x00135c0001277983 */ /* 0x000f280000300800 */
[----:B------:R-:W5:Y:S04]  /*9cbc0*/  LDL.LU R48, [R1+0x1330] ;  /* 0x0013300001307983 */ /* 0x000f680000300800 */
[----:B------:R-:W5:Y:S04]  /*9cbd0*/  LDL.LU R49, [R1+0x1334] ;  /* 0x0013340001317983 */ /* 0x000f680000300800 */
[----:B------:R-:W5:Y:S04]  /*9cbe0*/  LDL.LU R50, [R1+0x1338] ;  /* 0x0013380001327983 */ /* 0x000f680000300800 */
[----:B------:R-:W5:Y:S04]  /*9cbf0*/  LDL.LU R51, [R1+0x133c] ;  /* 0x00133c0001337983 */ /* 0x000f680000300800 */
[----:B0-----:R-:W2:Y:S04]  /*9cc00*/  LDL.LU R4, [R1+0x12f0] ;  /* 0x0012f00001047983 */ /* 0x001ea80000300800 */
[----:B------:R-:W2:Y:S04]  /*9cc10*/  LDL.LU R5, [R1+0x12f4] ;  /* 0x0012f40001057983 */ /* 0x000ea80000300800 */
[----:B-1----:R-:W2:Y:S04]  /*9cc20*/  LDL.LU R6, [R1+0x12f8] ;  /* 0x0012f80001067983 */ /* 0x002ea80000300800 */
[----:B------:R-:W2:Y:S01]  /*9cc30*/  LDL.LU R7, [R1+0x12fc] ;  /* 0x0012fc0001077983 */ /* 0x000ea20000300800 */
[----:B---3--:R-:W-:-:S02]  /*9cc40*/  F2FP.F16.E4M3.UNPACK_B R10, R10 ;  /* 0x0000000aff0a723e */ /* 0x008fc400020006ff */
[----:B------:R-:W-:Y:S01]  /*9cc50*/  F2FP.F16.E4M3.UNPACK_B R11, R11 ;  /* 0x0000000bff0b723e */ /* 0x000fe200020006ff */
[----:B------:R-:W3:Y:S04]  /*9cc60*/  LDL R12, [R1+0x1eb8] ;  /* 0x001eb800010c7983 */ /* 0x000ee80000100800 */
[----:B------:R-:W4:Y:S04]  /*9cc70*/  LDL R13, [R1+0x1ebc] ;  /* 0x001ebc00010d7983 */ /* 0x000f280000100800 */
        /* <DEDUP_REMOVED lines=29> */
[----:B------:R-:W5:Y:S01]  /*9ce50*/  LDL R27, [R1+0x1f2c] ;  /* 0x001f2c00011b7983 */ /* 0x000f620000100800 */
[----:B--2---:R-:W-:-:S15]  /*9ce60*/  HMMA.16816.F32 R4, R28, R10, R4 ;  /* 0x0000000a1c04723c */ /* 0x004fde0000001804 */
[----:B------:R-:W-:-:S08]  /*9ce70*/  NOP ;  /* 0x0000000000007918 */ /* 0x000fd00000000000 */
[----:B------:R-:W-:Y:S04]  /*9ce80*/  STL.64 [R1+0x790], R4 ;  /* 0x0007900401007387 */ /* 0x000fe80000100a00 */
[----:B------:R0:W-:Y:S04]  /*9ce90*/  STL.64 [R1+0x798], R6 ;  /* 0x0007980601007387 */ /* 0x0001e80000100a00 */
[----:B0-----:R-:W2:Y:S04]  /*9cea0*/  LDL.LU.64 R6, [R1+0x58e8] ;  /* 0x0058e80001067983 */ /* 0x001ea80000300a00 */
[----:B------:R-:W-:Y:S04]  /*9ceb0*/  STL.64 [R1+0x55d8], R10 ;  /* 0x0055d80a01007387 */ /* 0x000fe80000100a00 */
[----:B------:R0:W-:Y:S04]  /*9cec0*/  STL.64 [R1+0x55d0], R8 ;  /* 0x0055d00801007387 */ /* 0x0001e80000100a00 */
[----:B0-----:R-:W2:Y:S04]  /*9ced0*/  LDL.LU R8, [R1+0x1300] ;  /* 0x0013000001087983 */ /* 0x001ea80000300800 */
[----:B------:R-:W2:Y:S04]  /*9cee0*/  LDL.LU R9, [R1+0x1304] ;  /* 0x0013040001097983 */ /* 0x000ea80000300800 */
[----:B------:R-:W2:Y:S04]  /*9cef0*/  LDL.LU R10, [R1+0x1308] ;  /* 0x00130800010a7983 */ /* 0x000ea80000300800 */
[----:B------:R-:W2:Y:S01]  /*9cf00*/  LDL.LU R11, [R1+0x130c] ;  /* 0x00130c00010b7983 */ /* 0x000ea20000300800 */
[----:B---3--:R-:W-:-:S02]  /*9cf10*/  F2FP.F16.E4M3.UNPACK_B R12, R12 ;  /* 0x0000000cff0c723e */ /* 0x008fc400020006ff */
[----:B----4-:R-:W-:Y:S02]  /*9cf20*/  F2FP.F16.E4M3.UNPACK_B R13, R13 ;  /* 0x0000000dff0d723e */ /* 0x010fe400020006ff */
[----:B-----5:R-:W-:Y:S02]  /*9cf30*/  F2FP.F16.E4M3.UNPACK_B R14, R14 ;  /* 0x0000000eff0e723e */ /* 0x020fe400020006ff */
[----:B------:R-:W-:Y:S02]  /*9cf40*/  F2FP.F16.E4M3.UNPACK_B R15, R15 ;  /* 0x0000000fff0f723e */ /* 0x000fe400020006ff */
[----:B------:R-:W-:Y:S02]  /*9cf50*/  F2FP.F16.E4M3.UNPACK_B R16, R16 ;  /* 0x00000010ff10723e */ /* 0x000fe400020006ff */
[----:B------:R-:W-:Y:S02]  /*9cf60*/  F2FP.F16.E4M3.UNPACK_B R17, R17 ;  /* 0x00000011ff11723e */ /* 0x000fe400020006ff */
[----:B------:R-:W-:-:S02]  /*9cf70*/  F2FP.F16.E4M3.UNPACK_B R18, R18 ;  /* 0x00000012ff12723e */ /* 0x000fc400020006ff */
[----:B------:R-:W-:Y:S02]  /*9cf80*/  F2FP.F16.E4M3.UNPACK_B R19, R19 ;  /* 0x00000013ff13723e */ /* 0x000fe400020006ff */
[----:B------:R-:W-:Y:S02]  /*9cf90*/  F2FP.F16.E4M3.UNPACK_B R20, R20 ;  /* 0x00000014ff14723e */ /* 0x000fe400020006ff */
[----:B------:R-:W-:Y:S02]  /*9cfa0*/  F2FP.F16.E4M3.UNPACK_B R21, R21 ;  /* 0x00000015ff15723e */ /* 0x000fe400020006ff */
[----:B------:R-:W-:Y:S02]  /*9cfb0*/  F2FP.F16.E4M3.UNPACK_B R22, R22 ;  /* 0x00000016ff16723e */ /* 0x000fe400020006ff */
[----:B------:R-:W-:Y:S02]  /*9cfc0*/  F2FP.F16.E4M3.UNPACK_B R23, R23 ;  /* 0x00000017ff17723e */ /* 0x000fe400020006ff */
[----:B------:R-:W-:-:S02]  /*9cfd0*/  F2FP.F16.E4M3.UNPACK_B R24, R24 ;  /* 0x00000018ff18723e */ /* 0x000fc400020006ff */
[----:B------:R-:W-:Y:S01]  /*9cfe0*/  F2FP.F16.E4M3.UNPACK_B R25, R25 ;  /* 0x00000019ff19723e */ /* 0x000fe200020006ff */
[----:B--2---:R-:W-:-:S15]  /*9cff0*/  HMMA.16816.F32 R8, R28, R12, R8 ;  /* 0x0000000c1c08723c */ /* 0x004fde0000001808 */
[----:B------:R-:W-:-:S08]  /*9d000*/  NOP ;  /* 0x0000000000007918 */ /* 0x000fd00000000000 */
[----:B------:R-:W-:Y:S04]  /*9d010*/  STL.64 [R1+0x7b0], R8 ;  /* 0x0007b00801007387 */ /* 0x000fe80000100a00 */
[----:B------:R0:W-:Y:S02]  /*9d020*/  STL.64 [R1+0x7b8], R10 ;  /* 0x0007b80a01007387 */ /* 0x0001e40000100a00 */
[----:B0-----:R-:W-:Y:S06]  /*9d030*/  HMMA.16816.F32 R8, R28, R14, R52 ;  /* 0x0000000e1c08723c */ /* 0x001fec0000001834 */
[----:B------:R-:W-:Y:S04]  /*9d040*/  STL.64 [R1+0x55e8], R14 ;  /* 0x0055e80e01007387 */ /* 0x000fe80000100a00 */
[----:B------:R-:W-:-:S13]  /*9d050*/  STL.64 [R1+0x55e0], R12 ;  /* 0x0055e00c01007387 */ /* 0x000fda0000100a00 */
[----:B------:R-:W-:Y:S04]  /*9d060*/  STL.64 [R1+0x7d0], R8 ;  /* 0x0007d00801007387 */ /* 0x000fe80000100a00 */
[----:B------:R0:W-:Y:S02]  /*9d070*/  STL.64 [R1+0x7d8], R10 ;  /* 0x0007d80a01007387 */ /* 0x0001e40000100a00 */
[----:B0-----:R-:W-:-:S15]  /*9d080*/  HMMA.16816.F32 R8, R28, R16, R56 ;  /* 0x000000101c08723c */ /* 0x001fde0000001838 */
        /* <DEDUP_REMOVED lines=39> */
[----:B------:R-:W4:Y:S04]  /*9d300*/  LDL R34, [R1+0x1f48] ;  /* 0x001f480001227983 */ /* 0x000f280000100800 */
[----:B------:R-:W4:Y:S04]  /*9d310*/  LDL R35, [R1+0x1f4c] ;  /* 0x001f4c0001237983 */ /* 0x000f280000100800 */
[----:B------:R-:W4:Y:S04]  /*9d320*/  LDL R36, [R1+0x1f58] ;  /* 0x001f580001247983 */ /* 0x000f280000100800 */
[----:B------:R-:W4:Y:S04]  /*9d330*/  LDL R37, [R1+0x1f5c] ;  /* 0x001f5c0001257983 */ /* 0x000f280000100800 */
[----:B------:R-:W4:Y:S04]  /*9d340*/  LDL.LU R16, [R1+0x8e0] ;  /* 0x0008e00001107983 */ /* 0x000f280000300800 */
[----:B------:R-:W4:Y:S04]  /*9d350*/  LDL.LU R17, [R1+0x8e4] ;  /* 0x0008e40001117983 */ /* 0x000f280000300800 */
[----:B------:R-:W4:Y:S04]  /*9d360*/  LDL.LU R18, [R1+0x8e8] ;  /* 0x0008e80001127983 */ /* 0x000f280000300800 */
[----:B------:R-:W4:Y:S04]  /*9d370*/  LDL.LU R19, [R1+0x8ec] ;  /* 0x0008ec0001137983 */ /* 0x000f280000300800 */
[----:B------:R-:W4:Y:S04]  /*9d380*/  LDL R38, [R1+0x1f68] ;  /* 0x001f680001267983 */ /* 0x000f280000100800 */
[----:B------:R-:W4:Y:S04]  /*9d390*/  LDL R39, [R1+0x1f6c] ;  /* 0x001f6c0001277983 */ /* 0x000f280000100800 */
[----:B------:R-:W4:Y:S04]  /*9d3a0*/  LDL R40, [R1+0x1f78] ;  /* 0x001f780001287983 */ /* 0x000f280000100800 */
[----:B------:R-:W4:Y:S04]  /*9d3b0*/  LDL R41, [R1+0x1f7c] ;  /* 0x001f7c0001297983 */ /* 0x000f280000100800 */
[----:B0-----:R-:W4:Y:S04]  /*9d3c0*/  LDL.LU R8, [R1+0x930] ;  /* 0x0009300001087983 */ /* 0x001f280000300800 */
[----:B------:R-:W4:Y:S04]  /*9d3d0*/  LDL.LU R9, [R1+0x934] ;  /* 0x0009340001097983 */ /* 0x000f280000300800 */
[----:B-1----:R-:W4:Y:S04]  /*9d3e0*/  LDL.LU R10, [R1+0x938] ;  /* 0x00093800010a7983 */ /* 0x002f280000300800 */
[----:B------:R-:W4:Y:S01]  /*9d3f0*/  LDL.LU R11, [R1+0x93c] ;  /* 0x00093c00010b7983 */ /* 0x000f220000300800 */
[----:B------:R-:W-:-:S02]  /*9d400*/  F2FP.F16.E4M3.UNPACK_B R26, R26 ;  /* 0x0000001aff1a723e */ /* 0x000fc400020006ff */
[----:B------:R-:W-:Y:S01]  /*9d410*/  F2FP.F16.E4M3.UNPACK_B R27, R27 ;  /* 0x0000001bff1b723e */ /* 0x000fe200020006ff */
        /* <DEDUP_REMOVED lines=18> */
[----:B-----5:R-:W-:-:S02]  /*9d540*/  F2FP.F16.E4M3.UNPACK_B R32, R32 ;  /* 0x00000020ff20723e */ /* 0x020fc400020006ff */
[----:B--2---:R-:W-:Y:S02]  /*9d550*/  F2FP.F16.E4M3.UNPACK_B R33, R33 ;  /* 0x00000021ff21723e */ /* 0x004fe400020006ff */
[----:B----4-:R-:W-:Y:S02]  /*9d560*/  F2FP.F16.E4M3.UNPACK_B R34, R34 ;  /* 0x00000022ff22723e */ /* 0x010fe400020006ff */
[----:B------:R-:W-:Y:S02]  /*9d570*/  F2FP.F16.E4M3.UNPACK_B R35, R35 ;  /* 0x00000023ff23723e */ /* 0x000fe400020006ff */
[----:B------:R-:W-:Y:S01]  /*9d580*/  F2FP.F16.E4M3.UNPACK_B R36, R36 ;  /* 0x00000024ff24723e */ /* 0x000fe200020006ff */
[----:B------:R-:W-:Y:S01]  /*9d590*/  HMMA.16816.F32 R20, R28, R32, R20 ;  /* 0x000000201c14723c */ /* 0x000fe20000001814 */
[----:B------:R-:W-:Y:S02]  /*9d5a0*/  F2FP.F16.E4M3.UNPACK_B R37, R37 ;  /* 0x00000025ff25723e */ /* 0x000fe400020006ff */
[----:B------:R-:W-:-:S02]  /*9d5b0*/  F2FP.F16.E4M3.UNPACK_B R38, R38 ;  /* 0x00000026ff26723e */ /* 0x000fc400020006ff */
[----:B------:R-:W-:Y:S01]  /*9d5c0*/  F2FP.F16.E4M3.UNPACK_B R39, R39 ;  /* 0x00000027ff27723e */ /* 0x000fe200020006ff */
[C---:B------:R-:W-:Y:S06]  /*9d5d0*/  HMMA.16816.F32 R16, R28.reuse, R34, R16 ;  /* 0x000000221c10723c */ /* 0x040fec0000001810 */
[C---:B------:R-:W-:Y:S06]  /*9d5e0*/  HMMA.16816.F32 R12, R28.reuse, R36, R12 ;  /* 0x000000241c0c723c */ /* 0x040fec000000180c */
[----:B------:R-:W-:Y:S01]  /*9d5f0*/  HMMA.16816.F32 R8, R28, R38, R8 ;  /* 0x000000261c08723c */ /* 0x000fe20000001808 */
[----:B------:R-:W-:Y:S04]  /*9d600*/  STL.64 [R1+0x5638], R26 ;  /* 0x0056381a01007387 */ /* 0x000fe80000100a00 */
[----:B------:R-:W-:Y:S04]  /*9d610*/  STL.64 [R1+0x5630], R24 ;  /* 0x0056301801007387 */ /* 0x000fe80000100a00 */
[----:B------:R-:W-:Y:S04]  /*9d620*/  STL.64 [R1+0x8b0], R20 ;  /* 0x0008b01401007387 */ /* 0x000fe80000100a00 */
[----:B------:R-:W-:Y:S01]  /*9d630*/  STL.64 [R1+0x8b8], R22 ;  /* 0x0008b81601007387 */ /* 0x000fe20000100a00 */
[----:B------:R-:W-:-:S03]  /*9d640*/  F2FP.F16.E4M3.UNPACK_B R40, R40 ;  /* 0x00000028ff28723e */ /* 0x000fc600020006ff */
[----:B------:R-:W-:Y:S01]  /*9d650*/  STL.64 [R1+0x55b8], R34 ;  /* 0x0055b82201007387 */ /* 0x000fe20000100a00 */
[----:B------:R-:W-:-:S03]  /*9d660*/  F2FP.F16.E4M3.UNPACK_B R41, R41 ;  /* 0x00000029ff29723e */ /* 0x000fc600020006ff */
        /* <DEDUP_REMOVED lines=10> */
[----:B------:R-:W-:-:S02]  /*9d710*/  F2FP.F16.E4M3.UNPACK_B R42, R42 ;  /* 0x0000002aff2a723e */ /* 0x000fc400020006ff */
[----:B------:R-:W-:-:S15]  /*9d720*/  F2FP.F16.E4M3.UNPACK_B R43, R43 ;  /* 0x0000002bff2b723e */ /* 0x000fde00020006ff */
[----:B------:R-:W-:-:S05]  /*9d730*/  NOP ;  /* 0x0000000000007918 */ /* 0x000fca0000000000 */
[----:B------:R-:W-:Y:S04]  /*9d740*/  STL.64 [R1+0x940], R8 ;  /* 0x0009400801007387 */ /* 0x000fe80000100a00 */
[----:B------:R0:W-:Y:S02]  /*9d750*/  STL.64 [R1+0x948], R10 ;  /* 0x0009480a01007387 */ /* 0x0001e40000100a00 */
[----:B0-----:R-:W-:Y:S06]  /*9d760*/  HMMA.16816.F32 R8, R28, R42, R56 ;  /* 0x0000002a1c08723c */ /* 0x001fec0000001838 */
[----:B------:R-:W-:Y:S04]  /*9d770*/  STL.64 [R1+0x55a8], R42 ;  /* 0x0055a82a01007387 */ /* 0x000fe80000100a00 */
[----:B------:R-:W-:Y:S01]  /*9d780*/  STL.64 [R1+0x55a0], R40 ;  /* 0x0055a02801007387 */ /* 0x000fe20000100a00 */
[----:B------:R-:W-:-:S02]  /*9d790*/  IMAD.MOV.U32 R56, RZ, RZ, R46 ;  /* 0x000000ffff387224 */ /* 0x000fc400078e002e */
[----:B------:R-:W-:-:S10]  /*9d7a0*/  IMAD.MOV.U32 R57, RZ, RZ, R47 ;  /* 0x000000ffff397224 */ /* 0x000fd400078e002f */
[----:B------:R0:W-:Y:S04]  /*9d7b0*/  STL.64 [R1+0x970], R8 ;  /* 0x0009700801007387 */ /* 0x0001e80000100a00 */
[----:B------:R1:W-:Y:S01]  /*9d7c0*/  STL.64 [R1+0x978], R10 ;  /* 0x0009780a01007387 */ /* 0x0003e20000100a00 */
[----:B---3--:R-:W-:Y:S02]  /*9d7d0*/  IMAD.MOV.U32 R58, RZ, RZ, R48 ;  /* 0x000000ffff3a7224 */ /* 0x008fe400078e0030 */
[----:B------:R-:W-:Y:S01]  /*9d7e0*/  IMAD.MOV.U32 R59, RZ, RZ, R49 ;  /* 0x000000ffff3b7224 */ /* 0x000fe200078e0031 */
[----:B------:R-:W2:Y:S04]  /*9d7f0*/  LDL.LU R48, [R1+0x58d4] ;  /* 0x0058d40001307983 */ /* 0x000ea80000300800 */
[----:B------:R-:W3:Y:S04]  /*9d800*/  LDL.LU R49, [R1+0x58d0] ;  /* 0x0058d00001317983 */ /* 0x000ee80000300800 */
[----:B------:R-:W4:Y:S04]  /*9d810*/  LDL.LU R46, [R1+0x58cc] ;  /* 0x0058cc00012e7983 */ /* 0x000f280000300800 */
[----:B------:R-:W5:Y:S04]  /*9d820*/  LDL.LU R47, [R1+0x58c8] ;  /* 0x0058c800012f7983 */ /* 0x000f680000300800 */
[----:B------:R2:W-:Y:S04]  /*9d830*/  STL.64 [R1+0x5868], R58 ;  /* 0x0058683a01007387 */ /* 0x0005e80000100a00 */
[----:B------:R-:W-:Y:S04]  /*9d840*/  STL.64 [R1+0x5860], R56 ;  /* 0x0058603801007387 */ /* 0x000fe80000100a00 */
[----:B0-----:R-:W2:Y:S04]  /*9d850*/  LDL.LU R8, [R1+0x1b00] ;  /* 0x001b000001087983 */ /* 0x001ea80000300800 */
[----:B------:R-:W2:Y:S04]  /*9d860*/  LDL.LU R9, [R1+0x1b04] ;  /* 0x001b040001097983 */ /* 0x000ea80000300800 */
[----:B-1----:R-:W3:Y:S04]  /*9d870*/  LDL.LU R10, [R1+0x1b08] ;  /* 0x001b0800010a7983 */ /* 0x002ee80000300800 */
[----:B------:R-:W3:Y:S01]  /*9d880*/  LDL.LU R11, [R1+0x1b0c] ;  /* 0x001b0c00010b7983 */ /* 0x000ee20000300800 */
[----:B------:R-:W-:-:S02]  /*9d890*/  IMAD.MOV.U32 R14, RZ, RZ, R6 ;  /* 0x000000ffff0e7224 */ /* 0x000fc400078e0006 */
[----:B------:R-:W-:Y:S01]  /*9d8a0*/  IMAD.MOV.U32 R15, RZ, RZ, R7 ;  /* 0x000000ffff0f7224 */ /* 0x000fe200078e0007 */
[----:B---3--:R-:W-:Y:S04]  /*9d8b0*/  STL.64 [R1+0x5878], R10 ;  /* 0x0058780a01007387 */ /* 0x008fe80000100a00 */
[----:B--2---:R-:W-:Y:S04]  /*9d8c0*/  STL.64 [R1+0x5870], R8 ;  /* 0x0058700801007387 */ /* 0x004fe80000100a00 */
[----:B------:R-:W2:Y:S04]  /*9d8d0*/  LDL.LU R6, [R1+0x58c4] ;  /* 0x0058c40001067983 */ /* 0x000ea80000300800 */
[----:B------:R-:W3:Y:S04]  /*9d8e0*/  LDL.LU R7, [R1+0x58c0] ;  /* 0x0058c00001077983 */ /* 0x000ee80000300800 */
[----:B------:R-:W4:Y:S04]  /*9d8f0*/  LDL.LU R16, [R1+0x1b10] ;  /* 0x001b100001107983 */ /* 0x000f280000300800 */
[----:B------:R-:W4:Y:S04]  /*9d900*/  LDL.LU R17, [R1+0x1b14] ;  /* 0x001b140001117983 */ /* 0x000f280000300800 */
[----:B------:R-:W5:Y:S04]  /*9d910*/  LDL.LU R18, [R1+0x1b18] ;  /* 0x001b180001127983 */ /* 0x000f680000300800 */
[----:B------:R-:W5:Y:S01]  /*9d920*/  LDL.LU R19, [R1+0x1b1c] ;  /* 0x001b1c0001137983 */ /* 0x000f620000300800 */
[----:B------:R-:W-:-:S02]  /*9d930*/  IMAD.MOV.U32 R12, RZ, RZ, R50 ;  /* 0x000000ffff0c7224 */ /* 0x000fc400078e0032 */
        /* <DEDUP_REMOVED lines=10> */
[----:B------:R-:W5:Y:S01]  /*9d9e0*/  LDL.LU R23, [R1+0x1b2c] ;  /* 0x001b2c0001177983 */ /* 0x000f620000300800 */
[----:B--2---:R-:W-:-:S02]  /*9d9f0*/  IMAD.MOV.U32 R43, RZ, RZ, R6 ;  /* 0x000000ffff2b7224 */ /* 0x004fc400078e0006 */
[----:B------:R-:W-:Y:S02]  /*9da00*/  IMAD.MOV.U32 R24, RZ, RZ, R47 ;  /* 0x000000ffff187224 */ /* 0x000fe400078e002f */
[----:B------:R-:W-:Y:S02]  /*9da10*/  IMAD.MOV.U32 R25, RZ, RZ, R46 ;  /* 0x000000ffff197224 */ /* 0x000fe400078e002e */
[----:B------:R-:W-:Y:S02]  /*9da20*/  IMAD R5, R5, 0x100, R0 ;  /* 0x0000010005057824 */ /* 0x000fe400078e0200 */
[----:B---3--:R-:W-:Y:S02]  /*9da30*/  IMAD.MOV.U32 R42, RZ, RZ, R7 ;  /* 0x000000ffff2a7224 */ /* 0x008fe400078e0007 */
[----:B------:R-:W-:Y:S02]  /*9da40*/  IMAD.MOV.U32 R26, RZ, RZ, R49 ;  /* 0x000000ffff1a7224 */ /* 0x000fe400078e0031 */
[----:B------:R-:W-:-:S02]  /*9da50*/  IMAD.MOV.U32 R27, RZ, RZ, R48 ;  /* 0x000000ffff1b7224 */ /* 0x000fc400078e0030 */
[----:B------:R-:W-:Y:S01]  /*9da60*/  IMAD R4, R4, 0x100, R61 ;  /* 0x0000010004047824 */ /* 0x000fe200078e023d */
[----:B-----5:R-:W-:Y:S04]  /*9da70*/  STL.64 [R1+0x58b0], R22 ;  /* 0x0058b01601007387 */ /* 0x020fe80000100a00 */
[----:B----4-:R0:W-:Y:S04]  /*9da80*/  STL.64 [R1+0x58a8], R20 ;  /* 0x0058a81401007387 */ /* 0x0101e80000100a00 */
        /* <DEDUP_REMOVED lines=10> */
[----:B0-----:R-:W5:Y:S04]  /*9db30*/  LDL.LU R20, [R1+0x9a0] ;  /* 0x0009a00001147983 */ /* 0x001f680000300800 */
[----:B------:R-:W5:Y:S04]  /*9db40*/  LDL.LU R21, [R1+0x9a4] ;  /* 0x0009a40001157983 */ /* 0x000f680000300800 */
[----:B------:R-:W5:Y:S04]  /*9db50*/  LDL.LU R22, [R1+0x9a8] ;  /* 0x0009a80001167983 */ /* 0x000f680000300800 */
[----:B------:R-:W5:Y:S04]  /*9db60*/  LDL.LU R23, [R1+0x9ac] ;  /* 0x0009ac0001177983 */ /* 0x000f680000300800 */
[----:B------:R-:W2:Y:S04]  /*9db70*/  LDL R46, [R1+0x1fa8] ;  /* 0x001fa800012e7983 */ /* 0x000ea80000100800 */
[----:B------:R-:W3:Y:S04]  /*9db80*/  LDL R47, [R1+0x1fac] ;  /* 0x001fac00012f7983 */ /* 0x000ee80000100800 */
[----:B------:R-:W3:Y:S04]  /*9db90*/  LDL.LU R0, [R1+0x4508] ;  /* 0x0045080001007983 */ /* 0x000ee80000300800 */
[----:B------:R-:W3:Y:S04]  /*9dba0*/  LDL.LU R7, [R1+0x4504] ;  /* 0x0045040001077983 */ /* 0x000ee80000300800 */
[----:B------:R-:W3:Y:S04]  /*9dbb0*/  LDL.LU R12, [R1+0x9e0] ;  /* 0x0009e000010c7983 */ /* 0x000ee80000300800 */
[----:B------:R-:W3:Y:S04]  /*9dbc0*/  LDL.LU R13, [R1+0x9e4] ;  /* 0x0009e400010d7983 */ /* 0x000ee80000300800 */
[----:B------:R-:W3:Y:S04]  /*9dbd0*/  LDL.LU R14, [R1+0x9e8] ;  /* 0x0009e800010e7983 */ /* 0x000ee80000300800 */
[----:B------:R-:W3:Y:S04]  /*9dbe0*/  LDL.LU R15, [R1+0x9ec] ;  /* 0x0009ec00010f7983 */ /* 0x000ee80000300800 */
[----:B------:R-:W3:Y:S04]  /*9dbf0*/  LDL R48, [R1+0x1fb8] ;  /* 0x001fb80001307983 */ /* 0x000ee80000100800 */
[----:B------:R-:W3:Y:S01]  /*9dc00*/  LDL R49, [R1+0x1fbc] ;  /* 0x001fbc0001317983 */ /* 0x000ee20000100800 */
[----:B------:R-:W-:-:S03]  /*9dc10*/  IMAD.MOV.U32 R40, RZ, RZ, R51 ;  /* 0x000000ffff287224 */ /* 0x000fc600078e0033 */
[----:B------:R-:W3:Y:S01]  /*9dc20*/  LDL.LU R16, [R1+0x1be0] ;  /* 0x001be00001107983 */ /* 0x000ee20000300800 */
[----:B------:R-:W-:-:S03]  /*9dc30*/  IMAD.MOV.U32 R41, RZ, RZ, R50 ;  /* 0x000000ffff297224 */ /* 0x000fc600078e0032 */
        /* <DEDUP_REMOVED lines=18> */
[----:B----4-:R-:W-:-:S03]  /*9dd60*/  IMAD R6, R6, 0x100, R59 ;  /* 0x0000010006067824 */ /* 0x010fc600078e023b */
[----:B------:R-:W4:Y:S01]  /*9dd70*/  LDL.LU R59, [R1+0x1b7c] ;  /* 0x001b7c00013b7983 */ /* 0x000f220000300800 */
[----:B------:R-:W-:Y:S02]  /*9dd80*/  F2FP.F16.E4M3.UNPACK_B R44, R44 ;  /* 0x0000002cff2c723e */ /* 0x000fe400020006ff */
[----:B------:R-:W-:-:S07]  /*9dd90*/  F2FP.F16.E4M3.UNPACK_B R45, R45 ;  /* 0x0000002dff2d723e */ /* 0x000fce00020006ff */
[----:B-----5:R-:W-:Y:S01]  /*9dda0*/  HMMA.16816.F32 R20, R28, R44, R20 ;  /* 0x0000002c1c14723c */ /* 0x020fe20000001814 */
[----:B--2---:R-:W-:Y:S02]  /*9ddb0*/  F2FP.F16.E4M3.UNPACK_B R46, R46 ;  /* 0x0000002eff2e723e */ /* 0x004fe400020006ff */
[----:B---3--:R-:W-:-:S07]  /*9ddc0*/  F2FP.F16.E4M3.UNPACK_B R47, R47 ;  /* 0x0000002fff2f723e */ /* 0x008fce00020006ff */
[----:B------:R-:W-:Y:S01]  /*9ddd0*/  HMMA.16816.F32 R12, R28, R46, R12 ;  /* 0x0000002e1c0c723c */ /* 0x000fe2000000180c */
[----:B------:R-:W-:Y:S02]  /*9dde0*/  F2FP.F16.E4M3.UNPACK_B R48, R48 ;  /* 0x00000030ff30723e */ /* 0x000fe400020006ff */
[----:B------:R-:W-:-:S10]  /*9ddf0*/  F2FP.F16.E4M3.UNPACK_B R49, R49 ;  /* 0x00000031ff31723e */ /* 0x000fd400020006ff */
[----:B------:R-:W-:Y:S01]  /*9de00*/  STL.64 [R1+0x990], R20 ;  /* 0x0009901401007387 */ /* 0x000fe20000100a00 */
[----:B------:R-:W-:-:S03]  /*9de10*/  IMAD R7, R7, 0x100, R0 ;  /* 0x0000010007077824 */ /* 0x000fc600078e0200 */
[----:B------:R0:W-:Y:S01]  /*9de20*/  STL.64 [R1+0x998], R22 ;  /* 0x0009981601007387 */ /* 0x0001e20000100a00 */
[----:B------:R-:W-:Y:S03]  /*9de30*/  HMMA.16816.F32 R16, R28, R48, R16 ;  /* 0x000000301c10723c */ /* 0x000fe60000001810 */
[----:B0-----:R-:W2:Y:S01]  /*9de40*/  LDL.LU.64 R22, [R1+0x58b0] ;  /* 0x0058b00001167983 */ /* 0x001ea20000300a00 */
[----:B------:R-:W-:-:S03]  /*9de50*/  F2FP.F16.E4M3.UNPACK_B R50, R50 ;  /* 0x00000032ff32723e */ /* 0x000fc600020006ff */
[----:B------:R-:W2:Y:S01]  /*9de60*/  LDL.LU.64 R20, [R1+0x58a8] ;  /* 0x0058a80001147983 */ /* 0x000ea20000300a00 */
[----:B------:R-:W-:-:S03]  /*9de70*/  F2FP.F16.E4M3.UNPACK_B R51, R51 ;  /* 0x00000033ff33723e */ /* 0x000fc600020006ff */
[----:B------:R-:W3:Y:S04]  /*9de80*/  LDL.LU R0, [R1+0x58a0] ;  /* 0x0058a00001007983 */ /* 0x000ee80000300800 */
[----:B------:R-:W-:Y:S04]  /*9de90*/  STL.64 [R1+0x9c0], R12 ;  /* 0x0009c00c01007387 */ /* 0x000fe80000100a00 */
[----:B------:R0:W-:Y:S01]  /*9dea0*/  STL.64 [R1+0x9c8], R14 ;  /* 0x0009c80e01007387 */ /* 0x0001e20000100a00 */
[----:B------:R-:W-:-:S03]  /*9deb0*/  F2FP.F16.E4M3.UNPACK_B R60, R60 ;  /* 0x0000003cff3c723e */ /* 0x000fc600020006ff */
[----:B0-----:R-:W5:Y:S01]  /*9dec0*/  LDL.LU.64 R14, [R1+0x5898] ;  /* 0x00589800010e7983 */ /* 0x001f620000300a00 */
[----:B------:R-:W-:Y:S03]  /*9ded0*/  HMMA.16816.F32 R8, R28, R50, R8 ;  /* 0x000000321c08723c */ /* 0x000fe60000001808 */
[----:B------:R-:W2:Y:S04]  /*9dee0*/  LDL.LU.64 R12, [R1+0x5890] ;  /* 0x00589000010c7983 */ /* 0x000ea80000300a00 */
[----:B------:R-:W-:Y:S04]  /*9def0*/  STL.64 [R1+0x55c8], R46 ;  /* 0x0055c82e01007387 */ /* 0x000fe80000100a00 */
[----:B------:R0:W-:Y:S01]  /*9df00*/  STL.64 [R1+0x55c0], R44 ;  /* 0x0055c02c01007387 */ /* 0x0001e20000100a00 */
[----:B------:R-:W-:-:S03]  /*9df10*/  F2FP.F16.E4M3.UNPACK_B R61, R61 ;  /* 0x0000003dff3d723e */ /* 0x000fc600020006ff */
[----:B0-----:R-:W3:Y:S04]  /*9df20*/  LDL.LU R44, [R1+0x1b50] ;  /* 0x001b5000012c7983 */ /* 0x001ee80000300800 */
[----:B------:R-:W3:Y:S04]  /*9df30*/  LDL.LU R45, [R1+0x1b54] ;  /* 0x001b5400012d7983 */ /* 0x000ee80000300800 */
[----:B------:R-:W3:Y:S04]  /*9df40*/  LDL.LU R46, [R1+0x1b58] ;  /* 0x001b5800012e7983 */ /* 0x000ee80000300800 */
[----:B------:R-:W3:Y:S04]  /*9df50*/  LDL.LU R47, [R1+0x1b5c] ;  /* 0x001b5c00012f7983 */ /* 0x000ee80000300800 */
[----:B------:R-:W-:Y:S04]  /*9df60*/  STL.64 [R1+0x11f0], R16 ;  /* 0x0011f01001007387 */ /* 0x000fe80000100a00 */
[----:B------:R0:W-:Y:S04]  /*9df70*/  STL.64 [R1+0x11f8], R18 ;  /* 0x0011f81201007387 */ /* 0x0001e80000100a00 */
[----:B0-----:R-:W5:Y:S04]  /*9df80*/  LDL.LU.64 R18, [R1+0x5888] ;  /* 0x0058880001127983 */ /* 0x001f680000300a00 */
[----:B------:R-:W5:Y:S04]  /*9df90*/  LDL.LU.64 R16, [R1+0x5880] ;  /* 0x0058800001107983 */ /* 0x000f680000300a00 */
[----:B------:R-:W-:Y:S04]  /*9dfa0*/  STL [R1+0x120], R60 ;  /* 0x0001203c01007387 */ /* 0x000fe80000100800 */
[----:B------:R-:W-:Y:S04]  /*9dfb0*/  STL.64 [R1+0x11e0], R8 ;  /* 0x0011e00801007387 */ /* 0x000fe80000100a00 */
[----:B------:R0:W-:Y:S04]  /*9dfc0*/  STL.64 [R1+0x11e8], R10 ;  /* 0x0011e80a01007387 */ /* 0x0001e80000100a00 */
[----:B0-----:R-:W3:Y:S04]  /*9dfd0*/  LDL.LU.64 R10, [R1+0x5878] ;  /* 0x00587800010a7983 */ /* 0x001ee80000300a00 */
[----:B------:R-:W3:Y:S04]  /*9dfe0*/  LDL.LU.64 R8, [R1+0x5870] ;  /* 0x0058700001087983 */ /* 0x000ee80000300a00 */
[----:B------:R-:W-:Y:S04]  /*9dff0*/  STL [R1+0x124], R61 ;  /* 0x0001243d01007387 */ /* 0x000fe80000100800 */
[----:B------:R-:W-:Y:S04]  /*9e000*/  STL.64 [R1+0x5648], R50 ;  /* 0x0056483201007387 */ /* 0x000fe80000100a00 */
[----:B------:R0:W-:Y:S04]  /*9e010*/  STL.64 [R1+0x5640], R48 ;  /* 0x0056403001007387 */ /* 0x0001e80000100a00 */
[----:B0-----:R-:W3:Y:S04]  /*9e020*/  LDL.LU R48, [R1+0x1b60] ;  /* 0x001b600001307983 */ /* 0x001ee80000300800 */
[----:B------:R-:W3:Y:S04]  /*9e030*/  LDL.LU R49, [R1+0x1b64] ;  /* 0x001b640001317983 */ /* 0x000ee80000300800 */
[----:B------:R-:W3:Y:S04]  /*9e040*/  LDL.LU R50, [R1+0x1b68] ;  /* 0x001b680001327983 */ /* 0x000ee80000300800 */
[----:B------:R-:W3:Y:S01]  /*9e050*/  LDL.LU R51, [R1+0x1b6c] ;  /* 0x001b6c0001337983 */ /* 0x000ee20000300800 */
[----:B----4-:R-:W-:Y:S03]  /*9e060*/  HMMA.16816.F32 R28, R28, R60, R56 ;  /* 0x0000003c1c1c723c */ /* 0x010fe60000001838 */
[----:B------:R-:W4:Y:S04]  /*9e070*/  LDL.LU.64 R58, [R1+0x5868] ;  /* 0x00586800013a7983 */ /* 0x000f280000300a00 */
[----:B------:R-:W4:Y:S01]  /*9e080*/  LDL.LU.64 R56, [R1+0x5860] ;  /* 0x0058600001387983 */ /* 0x000f220000300a00 */
[----:B------:R-:W-:-:S02]  /*9e090*/  F2FP.F16.E4M3.UNPACK_B R4, R4 ;  /* 0x00000004ff04723e */ /* 0x000fc400020006ff */
[----:B------:R-:W-:Y:S01]  /*9e0a0*/  F2FP.F16.E4M3.UNPACK_B R5, R5 ;  /* 0x00000005ff05723e */ /* 0x000fe200020006ff */
[----:B------:R-:W4:Y:S01]  /*9e0b0*/  LDL.LU.64 R60, [R1+0x5858] ;  /* 0x00585800013c7983 */ /* 0x000f220000300a00 */
[----:B------:R-:W-:Y:S02]  /*9e0c0*/  F2FP.F16.E4M3.UNPACK_B R6, R6 ;  /* 0x00000006ff06723e */ /* 0x000fe400020006ff */
[----:B------:R-:W-:-:S09]  /*9e0d0*/  F2FP.F16.E4M3.UNPACK_B R7, R7 ;  /* 0x00000007ff07723e */ /* 0x000fd200020006ff */
[----:B------:R-:W-:Y:S04]  /*9e0e0*/  STL.64 [R1+0x1190], R28 ;  /* 0x0011901c01007387 */ /* 0x000fe80000100a00 */
[----:B------:R0:W-:Y:S02]  /*9e0f0*/  STL.64 [R1+0x1198], R30 ;  /* 0x0011981e01007387 */ /* 0x0001e40000100a00 */
[C---:B0-----:R-:W-:Y:S06]  /*9e100*/  HMMA.16816.F32 R28, R4.reuse, R24, R36 ;  /* 0x00000018041c723c */ /* 0x041fec0000001824 */
[C---:B------:R-:W-:Y:S06]  /*9e110*/  HMMA.16816.F32 R24, R4.reuse, R26, R32 ;  /* 0x0000001a0418723c */ /* 0x040fec0000001820 */
[C---:B--2---:R-:W-:Y:S06]  /*9e120*/  HMMA.16816.F32 R20, R4.reuse, R12, R20 ;  /* 0x0000000c0414723c */ /* 0x044fec0000001814 */
[C---:B-----5:R-:W-:Y:S06]  /*9e130*/  HMMA.16816.F32 R16, R4.reuse, R14, R16 ;  /* 0x0000000e0410723c */ /* 0x060fec0000001810 */
[C---:B---3--:R-:W-:Y:S06]  /*9e140*/  HMMA.16816.F32 R48, R4.reuse, R40, R48 ;  /* 0x000000280430723c */ /* 0x048fec0000001830 */
        /* <DEDUP_REMOVED lines=11> */
[----:B------:R-:W-:Y:S01]  /*9e200*/  STL.64 [R1+0x1148], R22 ;  /* 0x0011481601007387 */ /* 0x000fe20000100a00 */
[C---:B----4-:R-:W-:Y:S06]  /*9e210*/  HMMA.16816.F32 R12, R4.reuse, R56, R8 ;  /* 0x00000038040c723c */ /* 0x050fec0000001808 */
[----:B------:R-:W-:Y:S01]  /*9e220*/  HMMA.16816.F32 R8, R4, R58, R52 ;  /* 0x0000003a0408723c */ /* 0x000fe20000001834 */
[----:B------:R-:W-:Y:S04]  /*9e230*/  STL.64 [R1+0x1130], R16 ;  /* 0x0011301001007387 */ /* 0x000fe80000100a00 */
[----:B------:R-:W-:Y:S04]  /*9e240*/  STL.64 [R1+0x1138], R18 ;  /* 0x0011381201007387 */ /* 0x000fe80000100a00 */
[----:B------:R-:W2:Y:S08]  /*9e250*/  LDL R58, [R1+0x38] ;  /* 0x00003800013a7983 */ /* 0x000eb00000100800 */
[----:B------:R-:W-:Y:S04]  /*9e260*/  STL.64 [R1+0x1120], R12 ;  /* 0x0011200c01007387 */ /* 0x000fe80000100a00 */
[----:B------:R-:W-:Y:S04]  /*9e270*/  STL.64 [R1+0x1128], R14 ;  /* 0x0011280e01007387 */ /* 0x000fe80000100a00 */
[----:B------:R0:W-:Y:S04]  /*9e280*/  STL.64 [R1+0x1110], R8 ;  /* 0x0011100801007387 */ /* 0x0001e80000100a00 */
[----:B------:R1:W-:Y:S04]  /*9e290*/  STL.64 [R1+0x1118], R10 ;  /* 0x0011180a01007387 */ /* 0x0003e80000100a00 */
[----:B------:R-:W2:Y:S04]  /*9e2a0*/  LDL R59, [R1+0x3c] ;  /* 0x00003c00013b7983 */ /* 0x000ea80000100800 */
[----:B------:R-:W3:Y:S01]  /*9e2b0*/  LDL R56, [R1+0x40] ;  /* 0x0000400001387983 */ /* 0x000ee20000100800 */
[----:B------:R-:W-:-:S03]  /*9e2c0*/  IMAD.MOV.U32 R57, RZ, RZ, R0 ;  /* 0x000000ffff397224 */ /* 0x000fc600078e0000 */
[----:B------:R-:W4:Y:S04]  /*9e2d0*/  LDL.LU R0, [R1+0x5854] ;  /* 0x0058540001007983 */ /* 0x000f280000300800 */
[----:B--2---:R-:W-:Y:S04]  /*9e2e0*/  STL.64 [R1+0x56e8], R58 ;  /* 0x0056e83a01007387 */ /* 0x004fe80000100a00 */
[----:B---3--:R-:W-:Y:S04]  /*9e2f0*/  STL.64 [R1+0x56e0], R56 ;  /* 0x0056e03801007387 */ /* 0x008fe80000100a00 */
[----:B0-----:R-:W2:Y:S04]  /*9e300*/  LDL.LU R8, [R1+0x19a0] ;  /* 0x0019a00001087983 */ /* 0x001ea80000300800 */
[----:B------:R-:W2:Y:S04]  /*9e310*/  LDL.LU R9, [R1+0x19a4] ;  /* 0x0019a40001097983 */ /* 0x000ea80000300800 */
[----:B-1----:R-:W3:Y:S04]  /*9e320*/  LDL.LU R10, [R1+0x19a8] ;  /* 0x0019a800010a7983 */ /* 0x002ee80000300800 */
[----:B------:R-:W3:Y:S01]  /*9e330*/  LDL.LU R11, [R1+0x19ac] ;  /* 0x0019ac00010b7983 */ /* 0x000ee20000300800 */
[----:B----4-:R-:W-:-:S03]  /*9e340*/  IMAD.MOV.U32 R15, RZ, RZ, R0 ;  /* 0x000000ffff0f7224 */ /* 0x010fc600078e0000 */
[----:B---3--:R-:W-:Y:S04]  /*9e350*/  STL.64 [R1+0x56f8], R10 ;  /* 0x0056f80a01007387 */ /* 0x008fe80000100a00 */
[----:B--2---:R0:W-:Y:S04]  /*9e360*/  STL.64 [R1+0x56f0], R8 ;  /* 0x0056f00801007387 */ /* 0x0041e80000100a00 */
[----:B------:R-:W2:Y:S04]  /*9e370*/  LDL R14, [R1+0x48] ;  /* 0x00004800010e7983 */ /* 0x000ea80000100800 */
[----:B------:R-:W3:Y:S04]  /*9e380*/  LDL.LU R0, [R1+0x5850] ;  /* 0x0058500001007983 */ /* 0x000ee80000300800 */
[----:B------:R-:W4:Y:S04]  /*9e390*/  LDL.LU R16, [R1+0x19b0] ;  /* 0x0019b00001107983 */ /* 0x000f280000300800 */
[----:B------:R-:W4:Y:S04]  /*9e3a0*/  LDL.LU R17, [R1+0x19b4] ;  /* 0x0019b40001117983 */ /* 0x000f280000300800 */
[----:B------:R-:W5:Y:S04]  /*9e3b0*/  LDL.LU R18, [R1+0x19b8] ;  /* 0x0019b80001127983 */ /* 0x000f680000300800 */
[----:B------:R-:W5:Y:S04]  /*9e3c0*/  LDL.LU R19, [R1+0x19bc] ;  /* 0x0019bc0001137983 */ /* 0x000f680000300800 */
[----:B-----5:R1:W-:Y:S04]  /*9e3d0*/  STL.64 [R1+0x5708], R18 ;  /* 0x0057081201007387 */ /* 0x0203e80000100a00 */
[----:B----4-:R-:W-:Y:S04]  /*9e3e0*/  STL.64 [R1+0x5700], R16 ;  /* 0x0057001001007387 */ /* 0x010fe80000100a00 */
        /* <DEDUP_REMOVED lines=12> */
[----:B------:R-:W3:Y:S01]  /*9e4b0*/  LDL.LU R39, [R1+0x19ec] ;  /* 0x0019ec0001277983 */ /* 0x000ee20000300800 */
[----:B-----5:R-:W-:-:S03]  /*9e4c0*/  IMAD.MOV.U32 R43, RZ, RZ, R0 ;  /* 0x000000ffff2b7224 */ /* 0x020fc600078e0000 */
[----:B---3--:R-:W-:Y:S04]  /*9e4d0*/  STL.64 [R1+0x5728], R38 ;  /* 0x0057282601007387 */ /* 0x008fe80000100a00 */
[----:B--2---:R2:W-:Y:S04]  /*9e4e0*/  STL.64 [R1+0x5720], R36 ;  /* 0x0057202401007387 */ /* 0x0045e80000100a00 */
[----:B------:R-:W3:Y:S04]  /*9e4f0*/  LDL R42, [R1+0x68] ;  /* 0x00006800012a7983 */ /* 0x000ee80000100800 */
[----:B------:R-:W5:Y:S04]  /*9e500*/  LDL.LU R0, [R1+0x5848] ;  /* 0x0058480001007983 */ /* 0x000f680000300800 */
[----:B------:R-:W4:Y:S04]  /*9e510*/  LDL.LU R48, [R1+0x1a00] ;  /* 0x001a000001307983 */ /* 0x000f280000300800 */
[----:B------:R-:W4:Y:S04]  /*9e520*/  LDL.LU R49, [R1+0x1a04] ;  /* 0x001a040001317983 */ /* 0x000f280000300800 */
[----:B------:R-:W2:Y:S04]  /*9e530*/  LDL.LU R50, [R1+0x1a08] ;  /* 0x001a080001327983 */ /* 0x000ea80000300800 */
[----:B------:R-:W2:Y:S01]  /*9e540*/  LDL.LU R51, [R1+0x1a0c] ;  /* 0x001a0c0001337983 */ /* 0x000ea20000300800 */
[----:B-----5:R-:W-:-:S03]  /*9e550*/  IMAD.MOV.U32 R31, RZ, RZ, R0 ;  /* 0x000000ffff1f7224 */ /* 0x020fc600078e0000 */
[----:B--2---:R-:W-:Y:S04]  /*9e560*/  STL.64 [R1+0x5738], R50 ;  /* 0x0057383201007387 */ /* 0x004fe80000100a00 */
[----:B----4-:R2:W-:Y:S04]  /*9e570*/  STL.64 [R1+0x5730], R48 ;  /* 0x0057303001007387 */ /* 0x0105e80000100a00 */
[----:B------:R-:W4:Y:S04]  /*9e580*/  LDL R30, [R1+0x78] ;  /* 0x00007800011e7983 */ /* 0x000f280000100800 */
[----:B------:R-:W1:Y:S04]  /*9e590*/  LDL.LU R0, [R1+0x5844] ;  /* 0x0058440001007983 */ /* 0x000e680000300800 */
[----:B0-----:R-:W5:Y:S04]  /*9e5a0*/  LDL.LU R8, [R1+0x1a20] ;  /* 0x001a200001087983 */ /* 0x001f680000300800 */
[----:B------:R-:W5:Y:S04]  /*9e5b0*/  LDL.LU R9, [R1+0x1a24] ;  /* 0x001a240001097983 */ /* 0x000f680000300800 */
[----:B------:R-:W3:Y:S04]  /*9e5c0*/  LDL.LU R10, [R1+0x1a28] ;  /* 0x001a2800010a7983 */ /* 0x000ee80000300800 */
[----:B------:R-:W3:Y:S01]  /*9e5d0*/  LDL.LU R11, [R1+0x1a2c] ;  /* 0x001a2c00010b7983 */ /* 0x000ee20000300800 */
[----:B-1----:R-:W-:-:S03]  /*9e5e0*/  IMAD.MOV.U32 R19, RZ, RZ, R0 ;  /* 0x000000ffff137224 */ /* 0x002fc600078e0000 */
[----:B---3--:R-:W-:Y:S04]  /*9e5f0*/  STL.64 [R1+0x5748], R10 ;  /* 0x0057480a01007387 */ /* 0x008fe80000100a00 */
[----:B-----5:R-:W-:Y:S04]  /*9e600*/  STL.64 [R1+0x5740], R8 ;  /* 0x0057400801007387 */ /* 0x020fe80000100a00 */
[----:B------:R-:W3:Y:S04]  /*9e610*/  LDL R18, [R1+0x88] ;  /* 0x0000880001127983 */ /* 0x000ee80000100800 */
[----:B------:R-:W2:Y:S04]  /*9e620*/  LDL.LU R0, [R1+0x5840] ;  /* 0x0058400001007983 */ /* 0x000ea80000300800 */
[----:B------:R-:W5:Y:S04]  /*9e630*/  LDL.LU R20, [R1+0x1a30] ;  /* 0x001a300001147983 */ /* 0x000f680000300800 */
        /* <DEDUP_REMOVED lines=9> */
[----:B--2---:R-:W-:-:S03]  /*9e6d0*/  IMAD.MOV.U32 R49, RZ, RZ, R0 ;  /* 0x000000ffff317224 */ /* 0x004fc600078e0000 */
[----:B-----5:R1:W-:Y:S04]  /*9e6e0*/  STL.64 [R1+0x5768], R38 ;  /* 0x0057682601007387 */ /* 0x0203e80000100a00 */
[----:B----4-:R-:W-:Y:S04]  /*9e6f0*/  STL.64 [R1+0x5760], R36 ;  /* 0x0057602401007387 */ /* 0x010fe80000100a00 */
[----:B------:R-:W2:Y:S04]  /*9e700*/  LDL R50, [R1+0x98] ;  /* 0x0000980001327983 */ /* 0x000ea80000100800 */
[----:B------:R-:W2:Y:S04]  /*9e710*/  LDL R51, [R1+0x9c] ;  /* 0x00009c0001337983 */ /* 0x000ea80000100800 */
[----:B------:R-:W4:Y:S04]  /*9e720*/  LDL R48, [R1+0xa0] ;  /* 0x0000a00001307983 */ /* 0x000f280000100800 */
[----:B------:R-:W1:Y:S04]  /*9e730*/  LDL.LU R0, [R1+0x583c] ;  /* 0x00583c0001007983 */ /* 0x000e680000300800 */
[----:B--2---:R-:W-:Y:S04]  /*9e740*/  STL.64 [R1+0x5778], R50 ;  /* 0x0057783201007387 */ /* 0x004fe80000100a00 */
[----:B----4-:R2:W-:Y:S04]  /*9e750*/  STL.64 [R1+0x5770], R48 ;  /* 0x0057703001007387 */ /* 0x0105e80000100a00 */
[----:B0-----:R-:W4:Y:S04]  /*9e760*/  LDL.LU R20, [R1+0x1a60] ;  /* 0x001a600001147983 */ /* 0x001f280000300800 */
[----:B------:R-:W4:Y:S04]  /*9e770*/  LDL.LU R21, [R1+0x1a64] ;  /* 0x001a640001157983 */ /* 0x000f280000300800 */
[----:B------:R-:W5:Y:S04]  /*9e780*/  LDL.LU R22, [R1+0x1a68] ;  /* 0x001a680001167983 */ /* 0x000f680000300800 */
[----:B------:R-:W5:Y:S01]  /*9e790*/  LDL.LU R23, [R1+0x1a6c] ;  /* 0x001a6c0001177983 */ /* 0x000f620000300800 */
[----:B-1----:R-:W-:-:S03]  /*9e7a0*/  IMAD.MOV.U32 R39, RZ, RZ, R0 ;  /* 0x000000ffff277224 */ /* 0x002fc600078e0000 */
[----:B-----5:R-:W-:Y:S04]  /*9e7b0*/  STL.64 [R1+0x5788], R22 ;  /* 0x0057881601007387 */ /* 0x020fe80000100a00 */
[----:B----4-:R0:W-:Y:S04]  /*9e7c0*/  STL.64 [R1+0x5780], R20 ;  /* 0x0057801401007387 */ /* 0x0101e80000100a00 */
[----:B------:R-:W4:Y:S04]  /*9e7d0*/  LDL R38, [R1+0xa8] ;  /* 0x0000a80001267983 */ /* 0x000f280000100800 */
[----:B------:R-:W5:Y:S04]  /*9e7e0*/  LDL.LU R0, [R1+0x5838] ;  /* 0x0058380001007983 */ /* 0x000f680000300800 */
[----:B--2---:R-:W2:Y:S04]  /*9e7f0*/  LDL.LU R48, [R1+0x1a70] ;  /* 0x001a700001307983 */ /* 0x004ea80000300800 */
[----:B------:R-:W2:Y:S04]  /*9e800*/  LDL.LU R49, [R1+0x1a74] ;  /* 0x001a740001317983 */ /* 0x000ea80000300800 */
[----:B------:R-:W3:Y:S04]  /*9e810*/  LDL.LU R50, [R1+0x1a78] ;  /* 0x001a780001327983 */ /* 0x000ee80000300800 */
[----:B------:R-:W3:Y:S04]  /*9e820*/  LDL.LU R51, [R1+0x1a7c] ;  /* 0x001a7c0001337983 */ /* 0x000ee80000300800 */
[----:B---3--:R-:W-:Y:S04]  /*9e830*/  STL.64 [R1+0x5798], R50 ;  /* 0x0057983201007387 */ /* 0x008fe80000100a00 */
[----:B--2---:R1:W-:Y:S04]  /*9e840*/  STL.64 [R1+0x5790], R48 ;  /* 0x0057903001007387 */ /* 0x0043e80000100a00 */
[----:B------:R-:W2:Y:S01]  /*9e850*/  LDL R36, [R1+0xb0] ;  /* 0x0000b00001247983 */ /* 0x000ea20000100800 */
[----:B-----5:R-:W-:-:S03]  /*9e860*/  IMAD.MOV.U32 R37, RZ, RZ, R0 ;  /* 0x000000ffff257224 */ /* 0x020fc600078e0000 */
[----:B------:R-:W1:Y:S04]  /*9e870*/  LDL.LU R0, [R1+0x5834] ;  /* 0x0058340001007983 */ /* 0x000e680000300800 */
[----:B----4-:R-:W-:Y:S04]  /*9e880*/  STL.64 [R1+0x57a8], R38 ;  /* 0x0057a82601007387 */ /* 0x010fe80000100a00 */
[----:B--2---:R-:W-:Y:S04]  /*9e890*/  STL.64 [R1+0x57a0], R36 ;  /* 0x0057a02401007387 */ /* 0x004fe80000100a00 */
[----:B0-----:R-:W2:Y:S04]  /*9e8a0*/  LDL.LU R20, [R1+0x1a80] ;  /* 0x001a800001147983 */ /* 0x001ea80000300800 */
[----:B------:R-:W2:Y:S04]  /*9e8b0*/  LDL.LU R21, [R1+0x1a84] ;  /* 0x001a840001157983 */ /* 0x000ea80000300800 */
[----:B------:R-:W3:Y:S04]  /*9e8c0*/  LDL.LU R22, [R1+0x1a88] ;  /* 0x001a880001167983 */ /* 0x000ee80000300800 */
[----:B------:R-:W3:Y:S01]  /*9e8d0*/  LDL.LU R23, [R1+0x1a8c] ;  /* 0x001a8c0001177983 */ /* 0x000ee20000300800 */
[----:B-1----:R-:W-:-:S03]  /*9e8e0*/  IMAD.MOV.U32 R49, RZ, RZ, R0 ;  /* 0x000000ffff317224 */ /* 0x002fc600078e0000 */
[----:B---3--:R-:W-:Y:S04]  /*9e8f0*/  STL.64 [R1+0x57b8], R22 ;  /* 0x0057b81601007387 */ /* 0x008fe80000100a00 */
[----:B--2---:R0:W-:Y:S04]  /*9e900*/  STL.64 [R1+0x57b0], R20 ;  /* 0x0057b01401007387 */ /* 0x0041e80000100a00 */
[----:B------:R-:W2:Y:S04]  /*9e910*/  LDL R50, [R1+0xb8] ;  /* 0x0000b80001327983 */ /* 0x000ea80000100800 */
[----:B------:R-:W2:Y:S04]  /*9e920*/  LDL R51, [R1+0xbc] ;  /* 0x0000bc0001337983 */ /* 0x000ea80000100800 */
[----:B------:R-:W3:Y:S04]  /*9e930*/  LDL R48, [R1+0xc0] ;  /* 0x0000c00001307983 */ /* 0x000ee80000100800 */
[----:B------:R-:W4:Y:S04]  /*9e940*/  LDL.LU R0, [R1+0x5830] ;  /* 0x0058300001007983 */ /* 0x000f280000300800 */
[----:B--2---:R1:W-:Y:S04]  /*9e950*/  STL.64 [R1+0x57c8], R50 ;  /* 0x0057c83201007387 */ /* 0x0043e80000100a00 */
[----:B---3--:R-:W-:Y:S04]  /*9e960*/  STL.64 [R1+0x57c0], R48 ;  /* 0x0057c03001007387 */ /* 0x008fe80000100a00 */
[----:B0-----:R-:W2:Y:S04]  /*9e970*/  LDL.LU R20, [R1+0x1aa0] ;  /* 0x001aa00001147983 */ /* 0x001ea80000300800 */
[----:B------:R-:W2:Y:S04]  /*9e980*/  LDL.LU R21, [R1+0x1aa4] ;  /* 0x001aa40001157983 */ /* 0x000ea80000300800 */
[----:B------:R-:W3:Y:S04]  /*9e990*/  LDL.LU R22, [R1+0x1aa8] ;  /* 0x001aa80001167983 */ /* 0x000ee80000300800 */
[----:B------:R-:W3:Y:S04]  /*9e9a0*/  LDL.LU R23, [R1+0x1aac] ;  /* 0x001aac0001177983 */ /* 0x000ee80000300800 */
[----:B---3--:R-:W-:Y:S04]  /*9e9b0*/  STL.64 [R1+0x57d8], R22 ;  /* 0x0057d81601007387 */ /* 0x008fe80000100a00 */
[----:B--2---:R0:W-:Y:S04]  /*9e9c0*/  STL.64 [R1+0x57d0], R20 ;  /* 0x0057d01401007387 */ /* 0x0041e80000100a00 */
[----:B-1----:R-:W2:Y:S01]  /*9e9d0*/  LDL R50, [R1+0xc8] ;  /* 0x0000c80001327983 */ /* 0x002ea20000100800 */
[----:B----4-:R-:W-:-:S03]  /*9e9e0*/  IMAD.MOV.U32 R51, RZ, RZ, R0 ;  /* 0x000000ffff337224 */ /* 0x010fc600078e0000 */
[----:B------:R-:W3:Y:S04]  /*9e9f0*/  LDL.LU R0, [R1+0x582c] ;  /* 0x00582c0001007983 */ /* 0x000ee80000300800 */
[----:B--2---:R-:W-:Y:S04]  /*9ea00*/  STL.64 [R1+0x57e0], R50 ;  /* 0x0057e03201007387 */ /* 0x004fe80000100a00 */
[----:B0-----:R-:W2:Y:S04]  /*9ea10*/  LDL.LU R20, [R1+0x1ab0] ;  /* 0x001ab00001147983 */ /* 0x001ea80000300800 */
[----:B------:R-:W2:Y:S04]  /*9ea20*/  LDL.LU R21, [R1+0x1ab4] ;  /* 0x001ab40001157983 */ /* 0x000ea80000300800 */
[----:B------:R-:W4:Y:S04]  /*9ea30*/  LDL.LU R22, [R1+0x1ab8] ;  /* 0x001ab80001167983 */ /* 0x000f280000300800 */
[----:B------:R-:W4:Y:S01]  /*9ea40*/  LDL.LU R23, [R1+0x1abc] ;  /* 0x001abc0001177983 */ /* 0x000f220000300800 */
[----:B---3--:R-:W-:-:S03]  /*9ea50*/  IMAD.MOV.U32 R49, RZ, RZ, R0 ;  /* 0x000000ffff317224 */ /* 0x008fc600078e0000 */
[----:B----4-:R-:W-:Y:S04]  /*9ea60*/  STL.64 [R1+0x57f0], R22 ;  /* 0x0057f01601007387 */ /* 0x010fe80000100a00 */
[----:B--2---:R0:W-:Y:S04]  /*9ea70*/  STL.64 [R1+0x57e8], R20 ;  /* 0x0057e81401007387 */ /* 0x0041e80000100a00 */
[----:B------:R-:W2:Y:S04]  /*9ea80*/  LDL R48, [R1+0xd0] ;  /* 0x0000d00001307983 */ /* 0x000ea80000100800 */
[----:B------:R-:W3:Y:S04]  /*9ea90*/  LDL.LU R0, [R1+0x5828] ;  /* 0x0058280001007983 */ /* 0x000ee80000300800 */
[----:B--2---:R1:W-:Y:S04]  /*9eaa0*/  STL.64 [R1+0x57f8], R48 ;  /* 0x0057f83001007387 */ /* 0x0043e80000100a00 */
[----:B0-----:R-:W2:Y:S04]  /*9eab0*/  LDL.LU R20, [R1+0x1ac0] ;  /* 0x001ac00001147983 */ /* 0x001ea80000300800 */
[----:B------:R-:W2:Y:S04]  /*9eac0*/  LDL.LU R21, [R1+0x1ac4] ;  /* 0x001ac40001157983 */ /* 0x000ea80000300800 */
[----:B------:R-:W4:Y:S04]  /*9ead0*/  LDL.LU R22, [R1+0x1ac8] ;  /* 0x001ac80001167983 */ /* 0x000f280000300800 */
[----:B------:R-:W4:Y:S04]  /*9eae0*/  LDL.LU R23, [R1+0x1acc] ;  /* 0x001acc0001177983 */ /* 0x000f280000300800 */
[----:B----4-:R-:W-:Y:S04]  /*9eaf0*/  STL.64 [R1+0x5808], R22 ;  /* 0x0058081601007387 */ /* 0x010fe80000100a00 */
[----:B--2---:R0:W-:Y:S04]  /*9eb00*/  STL.64 [R1+0x5800], R20 ;  /* 0x0058001401007387 */ /* 0x0041e80000100a00 */
[----:B------:R-:W2:Y:S04]  /*9eb10*/  LDL R50, [R1+0xd8] ;  /* 0x0000d80001327983 */ /* 0x000ea80000100800 */
[----:B------:R-:W2:Y:S04]  /*9eb20*/  LDL R51, [R1+0xdc] ;  /* 0x0000dc0001337983 */ /* 0x000ea80000100800 */
[----:B-1----:R-:W4:Y:S04]  /*9eb30*/  LDL R48, [R1+0xe0] ;  /* 0x0000e00001307983 */ /* 0x002f280000100800 */
[----:B--2---:R-:W-:Y:S04]  /*9eb40*/  STL.64 [R1+0x5810], R50 ;  /* 0x0058103201007387 */ /* 0x004fe80000100a00 */
[----:B0-----:R-:W2:Y:S04]  /*9eb50*/  LDL.LU R20, [R1+0x1ad0] ;  /* 0x001ad00001147983 */ /* 0x001ea80000300800 */
[----:B------:R-:W2:Y:S04]  /*9eb60*/  LDL.LU R21, [R1+0x1ad4] ;  /* 0x001ad40001157983 */ /* 0x000ea80000300800 */
[----:B------:R-:W5:Y:S04]  /*9eb70*/  LDL.LU R22, [R1+0x1ad8] ;  /* 0x001ad80001167983 */ /* 0x000f680000300800 */
[----:B------:R-:W5:Y:S01]  /*9eb80*/  LDL.LU R23, [R1+0x1adc] ;  /* 0x001adc0001177983 */ /* 0x000f620000300800 */
[----:B---3--:R-:W-:-:S03]  /*9eb90*/  IMAD.MOV.U32 R49, RZ, RZ, R0 ;  /* 0x000000ffff317224 */ /* 0x008fc600078e0000 */
[----:B-----5:R-:W-:Y:S04]  /*9eba0*/  STL.64 [R1+0x5820], R22 ;  /* 0x0058201601007387 */ /* 0x020fe80000100a00 */
[----:B--2---:R0:W-:Y:S04]  /*9ebb0*/  STL.64 [R1+0x5818], R20 ;  /* 0x0058181401007387 */ /* 0x0041e80000100a00 */
[----:B0-----:R-:W4:Y:S04]  /*9ebc0*/  LDL.LU R20, [R1+0x1ae0] ;  /* 0x001ae00001147983 */ /* 0x001f280000300800 */
[----:B------:R-:W4:Y:S04]  /*9ebd0*/  LDL.LU R21, [R1+0x1ae4] ;  /* 0x001ae40001157983 */ /* 0x000f280000300800 */
[----:B------:R-:W4:Y:S04]  /*9ebe0*/  LDL.LU R22, [R1+0x1ae8] ;  /* 0x001ae80001167983 */ /* 0x000f280000300800 */
[----:B------:R-:W4:Y:S04]  /*9ebf0*/  LDL.LU R23, [R1+0x1aec] ;  /* 0x001aec0001177983 */ /* 0x000f280000300800 */
        /* <DEDUP_REMOVED lines=28> */
[----:B------:R-:W5:Y:S01]  /*9edc0*/  LDL.LU R55, [R1+0x199c] ;  /* 0x00199c0001377983 */ /* 0x000f620000300800 */
[----:B----4-:R-:W-:Y:S03]  /*9edd0*/  HMMA.16816.F32 R48, R4, R48, R20 ;  /* 0x000000300430723c */ /* 0x010fe60000001814 */
[----:B------:R-:W4:Y:S04]  /*9ede0*/  LDL.LU.64 R22, [R1+0x5820] ;  /* 0x0058200001167983 */ /* 0x000f280000300a00 */
[----:B------:R-:W4:-:S15]  /*9edf0*/  LDL.LU.64 R20, [R1+0x5818] ;  /* 0x0058180001147983 */ /* 0x000f1e0000300a00 */
[----:B------:R-:W-:-:S01]  /*9ee00*/  NOP ;  /* 0x0000000000007918 */ /* 0x000fc20000000000 */
[----:B------:R-:W-:Y:S04]  /*9ee10*/  STL.64 [R1+0x1100], R48 ;  /* 0x0011003001007387 */ /* 0x000fe80000100a00 */
[----:B------:R0:W-:Y:S04]  /*9ee20*/  STL.64 [R1+0x1108], R50 ;  /* 0x0011083201007387 */ /* 0x0001e80000100a00 */
[----:B0-----:R-:W4:Y:S02]  /*9ee30*/  LDL.LU.64 R50, [R1+0x5810] ;  /* 0x0058100001327983 */ /* 0x001f240000300a00 */
[----:B----4-:R-:W-:Y:S02]  /*9ee40*/  HMMA.16816.F32 R48, R4, R50, R20 ;  /* 0x000000320430723c */ /* 0x010fe40000001814 */
[----:B------:R-:W4:Y:S04]  /*9ee50*/  LDL.LU.64 R22, [R1+0x5808] ;  /* 0x0058080001167983 */ /* 0x000f280000300a00 */
[----:B------:R-:W4:-:S15]  /*9ee60*/  LDL.LU.64 R20, [R1+0x5800] ;  /* 0x0058000001147983 */ /* 0x000f1e0000300a00 */
[----:B------:R-:W-:-:S02]  /*9ee70*/  NOP ;  /* 0x0000000000007918 */ /* 0x000fc40000000000 */
[----:B------:R0:W-:Y:S04]  /*9ee80*/  STL.64 [R1+0x10f0], R48 ;  /* 0x0010f03001007387 */ /* 0x0001e80000100a00 */
[----:B------:R4:W-:Y:S04]  /*9ee90*/  STL.64 [R1+0x10f8], R50 ;  /* 0x0010f83201007387 */ /* 0x0009e80000100a00 */
[----:B0-----:R-:W4:Y:S02]  /*9eea0*/  LDL.LU.64 R48, [R1+0x57f8] ;  /* 0x0057f80001307983 */ /* 0x001f240000300a00 */
[----:B----4-:R-:W-:Y:S02]  /*9eeb0*/  HMMA.16816.F32 R48, R4, R48, R20 ;  /* 0x000000300430723c */ /* 0x010fe40000001814 */
[----:B------:R-:W4:Y:S04]  /*9eec0*/  LDL.LU.64 R22, [R1+0x57f0] ;  /* 0x0057f00001167983 */ /* 0x000f280000300a00 */
[----:B------:R-:W4:-:S15]  /*9eed0*/  LDL.LU.64 R20, [R1+0x57e8] ;  /* 0x0057e80001147983 */ /* 0x000f1e0000300a00 */
[----:B------:R-:W-:-:S02]  /*9eee0*/  NOP ;  /* 0x0000000000007918 */ /* 0x000fc40000000000 */
[----:B------:R-:W-:Y:S04]  /*9eef0*/  STL.64 [R1+0x10e0], R48 ;  /* 0x0010e03001007387 */ /* 0x000fe80000100a00 */
        /* <DEDUP_REMOVED lines=8> */
[----:B0-----:R-:W2:Y:S04]  /*9ef80*/  LDL.LU.64 R50, [R1+0x57c8] ;  /* 0x0057c80001327983 */ /* 0x001ea80000300a00 */
[----:B------:R-:W4:Y:S02]  /*9ef90*/  LDL.LU.64 R48, [R1+0x57c0] ;  /* 0x0057c00001307983 */ /* 0x000f240000300a00 */
[C---:B----4-:R-:W-:Y:S06]  /*9efa0*/  HMMA.16816.F32 R20, R4.reuse, R48, R20 ;  /* 0x000000300414723c */ /* 0x050fec0000001814 */
[----:B--2---:R-:W-:-:S15]  /*9efb0*/  HMMA.16816.F32 R48, R4, R50, R36 ;  /* 0x000000320430723c */ /* 0x004fde0000001824 */
[----:B------:R-:W-:-:S02]  /*9efc0*/  NOP ;  /* 0x0000000000007918 */ /* 0x000fc40000000000 */
[----:B------:R-:W-:Y:S04]  /*9efd0*/  STL.64 [R1+0x10c0], R20 ;  /* 0x0010c01401007387 */ /* 0x000fe80000100a00 */
[----:B------:R0:W-:Y:S04]  /*9efe0*/  STL.64 [R1+0x10c8], R22 ;  /* 0x0010c81601007387 */ /* 0x0001e80000100a00 */
[----:B0-----:R-:W2:Y:S04]  /*9eff0*/  LDL.LU.64 R22, [R1+0x57b8] ;  /* 0x0057b80001167983 */ /* 0x001ea80000300a00 */
[----:B------:R-:W2:Y:S04]  /*9f000*/  LDL.LU.64 R20, [R1+0x57b0] ;  /* 0x0057b00001147983 */ /* 0x000ea80000300a00 */
[----:B------:R-:W4:Y:S04]  /*9f010*/  LDL.LU.64 R38, [R1+0x57a8] ;  /* 0x0057a80001267983 */ /* 0x000f280000300a00 */
[----:B------:R-:W2:Y:S04]  /*9f020*/  LDL.LU.64 R36, [R1+0x57a0] ;  /* 0x0057a00001247983 */ /* 0x000ea80000300a00 */
[----:B------:R-:W-:Y:S04]  /*9f030*/  STL.64 [R1+0x10b0], R48 ;  /* 0x0010b03001007387 */ /* 0x000fe80000100a00 */
[----:B------:R0:W-:Y:S04]  /*9f040*/  STL.64 [R1+0x10b8], R50 ;  /* 0x0010b83201007387 */ /* 0x0001e80000100a00 */
[----:B0-----:R-:W4:Y:S04]  /*9f050*/  LDL.LU.64 R50, [R1+0x5798] ;  /* 0x0057980001327983 */ /* 0x001f280000300a00 */
[----:B------:R-:W4:Y:S01]  /*9f060*/  LDL.LU.64 R48, [R1+0x5790] ;  /* 0x0057900001307983 */ /* 0x000f220000300a00 */
[C---:B--2---:R-:W-:Y:S06]  /*9f070*/  HMMA.16816.F32 R20, R4.reuse, R36, R20 ;  /* 0x000000240414723c */ /* 0x044fec0000001814 */
[----:B----4-:R-:W-:-:S15]  /*9f080*/  HMMA.16816.F32 R36, R4, R38, R48 ;  /* 0x000000260424723c */ /* 0x010fde0000001830 */
[----:B------:R-:W-:-:S02]  /*9f090*/  NOP ;  /* 0x0000000000007918 */ /* 0x000fc40000000000 */
[----:B------:R-:W-:Y:S04]  /*9f0a0*/  STL.64 [R1+0x10a0], R20 ;  /* 0x0010a01401007387 */ /* 0x000fe80000100a00 */
[----:B------:R0:W-:Y:S04]  /*9f0b0*/  STL.64 [R1+0x10a8], R22 ;  /* 0x0010a81601007387 */ /* 0x0001e80000100a00 */
[----:B0-----:R-:W2:Y:S04]  /*9f0c0*/  LDL.LU.64 R22, [R1+0x5788] ;  /* 0x0057880001167983 */ /* 0x001ea80000300a00 */
[----:B------:R-:W2:Y:S04]  /*9f0d0*/  LDL.LU.64 R20, [R1+0x5780] ;  /* 0x0057800001147983 */ /* 0x000ea80000300a00 */
[----:B------:R-:W3:Y:S04]  /*9f0e0*/  LDL.LU.64 R50, [R1+0x5778] ;  /* 0x0057780001327983 */ /* 0x000ee80000300a00 */
[----:B------:R-:W2:Y:S04]  /*9f0f0*/  LDL.LU.64 R48, [R1+0x5770] ;  /* 0x0057700001307983 */ /* 0x000ea80000300a00 */
[----:B------:R-:W-:Y:S04]  /*9f100*/  STL.64 [R1+0x1090], R36 ;  /* 0x0010902401007387 */ /* 0x000fe80000100a00 */
[----:B------:R0:W-:Y:S04]  /*9f110*/  STL.64 [R1+0x1098], R38 ;  /* 0x0010982601007387 */ /* 0x0001e80000100a00 */
[----:B0-----:R-:W5:Y:S04]  /*9f120*/  LDL.LU.64 R38, [R1+0x5768] ;  /* 0x0057680001267983 */ /* 0x001f680000300a00 */
[----:B------:R-:W5:Y:S01]  /*9f130*/  LDL.LU.64 R36, [R1+0x5760] ;  /* 0x0057600001247983 */ /* 0x000f620000300a00 */
[C---:B--2---:R-:W-:Y:S06]  /*9f140*/  HMMA.16816.F32 R20, R4.reuse, R48, R20 ;  /* 0x000000300414723c */ /* 0x044fec0000001814 */
[----:B---3--:R-:W-:-:S15]  /*9f150*/  HMMA.16816.F32 R48, R4, R50, R8 ;  /* 0x000000320430723c */ /* 0x008fde0000001808 */
[----:B------:R-:W-:-:S02]  /*9f160*/  NOP ;  /* 0x0000000000007918 */ /* 0x000fc40000000000 */
[----:B------:R-:W-:Y:S04]  /*9f170*/  STL.64 [R1+0x1080], R20 ;  /* 0x0010801401007387 */ /* 0x000fe80000100a00 */
[----:B------:R0:W-:Y:S04]  /*9f180*/  STL.64 [R1+0x1088], R22 ;  /* 0x0010881601007387 */ /* 0x0001e80000100a00 */
[----:B0-----:R-:W2:Y:S04]  /*9f190*/  LDL.LU.64 R22, [R1+0x5758] ;  /* 0x0057580001167983 */ /* 0x001ea80000300a00 */
[----:B------:R-:W2:Y:S04]  /*9f1a0*/  LDL.LU.64 R20, [R1+0x5750] ;  /* 0x0057500001147983 */ /* 0x000ea80000300a00 */
[----:B------:R-:W3:Y:S04]  /*9f1b0*/  LDL.LU.64 R10, [R1+0x5748] ;  /* 0x00574800010a7983 */ /* 0x000ee80000300a00 */
[----:B------:R-:W3:Y:S01]  /*9f1c0*/  LDL.LU.64 R8, [R1+0x5740] ;  /* 0x0057400001087983 */ /* 0x000ee20000300a00 */
[----:B-----5:R-:W-:Y:S03]  /*9f1d0*/  HMMA.16816.F32 R36, R4, R16, R36 ;  /* 0x000000100424723c */ /* 0x020fe60000001824 */
[----:B------:R-:W-:Y:S04]  /*9f1e0*/  STL.64 [R1+0x1070], R48 ;  /* 0x0010703001007387 */ /* 0x000fe80000100a00 */
[----:B------:R0:W-:Y:S01]  /*9f1f0*/  STL.64 [R1+0x1078], R50 ;  /* 0x0010783201007387 */ /* 0x0001e20000100a00 */
[----:B------:R-:W-:-:S03]  /*9f200*/  IMAD.MOV.U32 R0, RZ, RZ, R17 ;  /* 0x000000ffff007224 */ /* 0x000fc600078e0011 */
[----:B0-----:R-:W4:Y:S04]  /*9f210*/  LDL.LU.64 R50, [R1+0x5738] ;  /* 0x0057380001327983 */ /* 0x001f280000300a00 */
[----:B------:R-:W4:Y:S08]  /*9f220*/  LDL.LU.64 R48, [R1+0x5730] ;  /* 0x0057300001307983 */ /* 0x000f300000300a00 */
[----:B------:R-:W-:Y:S04]  /*9f230*/  STL.64 [R1+0x1060], R36 ;  /* 0x0010602401007387 */ /* 0x000fe80000100a00 */
[----:B------:R0:W-:Y:S04]  /*9f240*/  STL.64 [R1+0x1068], R38 ;  /* 0x0010682601007387 */ /* 0x0001e80000100a00 */
[----:B0-----:R-:W5:Y:S04]  /*9f250*/  LDL.LU.64 R38, [R1+0x5728] ;  /* 0x0057280001267983 */ /* 0x001f680000300a00 */
[----:B------:R-:W5:Y:S04]  /*9f260*/  LDL.LU.64 R36, [R1+0x5720] ;  /* 0x0057200001247983 */ /* 0x000f680000300a00 */
[----:B------:R0:W-:Y:S02]  /*9f270*/  STL [R1+0x5578], R0 ;  /* 0x0055780001007387 */ /* 0x0001e40000100800 */
[----:B0-----:R-:W-:Y:S01]  /*9f280*/  IMAD.MOV.U32 R0, RZ, RZ, R29 ;  /* 0x000000ffff007224 */ /* 0x001fe200078e001d */
[C---:B--2---:R-:W-:Y:S06]  /*9f290*/  HMMA.16816.F32 R16, R4.reuse, R18, R20 ;  /* 0x000000120410723c */ /* 0x044fec0000001814 */
[C---:B---3--:R-:W-:Y:S01]  /*9f2a0*/  HMMA.16816.F32 R8, R4.reuse, R28, R8 ;  /* 0x0000001c0408723c */ /* 0x048fe20000001808 */
[----:B------:R-:W2:Y:S04]  /*9f2b0*/  LDL.LU.64 R22, [R1+0x5718] ;  /* 0x0057180001167983 */ /* 0x000ea80000300a00 */
[----:B------:R-:W2:Y:S01]  /*9f2c0*/  LDL.LU.64 R20, [R1+0x5710] ;  /* 0x0057100001147983 */ /* 0x000ea20000300a00 */
[C---:B------:R-:W-:Y:S11]  /*9f2d0*/  HMMA.16816.F32 R28, R4.reuse, R30, R56 ;  /* 0x0000001e041c723c */ /* 0x040ff60000001838 */
        /* <DEDUP_REMOVED lines=8> */
[----:B------:R0:W-:Y:S04]  /*9f360*/  STL [R1+0x557c], R0 ;  /* 0x00557c0001007387 */ /* 0x0001e80000100800 */
[----:B------:R-:W3:Y:S04]  /*9f370*/  LDL.LU.64 R58, [R1+0x56e8] ;  /* 0x0056e800013a7983 */ /* 0x000ee80000300a00 */
[----:B------:R-:W3:Y:S04]  /*9f380*/  LDL.LU.64 R56, [R1+0x56e0] ;  /* 0x0056e00001387983 */ /* 0x000ee80000300a00 */
[----:B------:R-:W-:Y:S04]  /*9f390*/  STL.64 [R1+0x1030], R28 ;  /* 0x0010301c01007387 */ /* 0x000fe80000100a00 */
[----:B------:R4:W-:Y:S01]  /*9f3a0*/  STL.64 [R1+0x1038], R30 ;  /* 0x0010381e01007387 */ /* 0x0009e20000100a00 */
[----:B0-----:R-:W-:Y:S01]  /*9f3b0*/  IMAD.MOV.U32 R0, RZ, RZ, R41 ;  /* 0x000000ffff007224 */ /* 0x001fe200078e0029 */
[C---:B----4-:R-:W-:Y:S06]  /*9f3c0*/  HMMA.16816.F32 R28, R4.reuse, R40, R48 ;  /* 0x00000028041c723c */ /* 0x050fec0000001830 */
[----:B------:R-:W-:Y:S01]  /*9f3d0*/  HMMA.16816.F32 R40, R4, R42, R44 ;  /* 0x0000002a0428723c */ /* 0x000fe2000000182c */
[----:B------:R0:W-:Y:S02]  /*9f3e0*/  STL [R1+0x5580], R0 ;  /* 0x0055800001007387 */ /* 0x0001e40000100800 */
[----:B0-----:R-:W-:-:S14]  /*9f3f0*/  IMAD.MOV.U32 R0, RZ, RZ, R25 ;  /* 0x000000ffff007224 */ /* 0x001fdc00078e0019 */
[----:B------:R-:W-:Y:S04]  /*9f400*/  STL.64 [R1+0x1020], R28 ;  /* 0x0010201c01007387 */ /* 0x000fe80000100a00 */
[----:B------:R5:W-:Y:S04]  /*9f410*/  STL.64 [R1+0x1028], R30 ;  /* 0x0010281e01007387 */ /* 0x000be80000100a00 */
[----:B------:R-:W-:Y:S04]  /*9f420*/  STL.64 [R1+0x1010], R40 ;  /* 0x0010102801007387 */ /* 0x000fe80000100a00 */
[----:B------:R-:W-:Y:S04]  /*9f430*/  STL.64 [R1+0x1018], R42 ;  /* 0x0010182a01007387 */ /* 0x000fe80000100a00 */
[----:B------:R0:W-:Y:S01]  /*9f440*/  STL [R1+0x5584], R0 ;  /* 0x0055840001007387 */ /* 0x0001e20000100800 */
[C---:B-----5:R-:W-:Y:S06]  /*9f450*/  HMMA.16816.F32 R28, R4.reuse, R24, R36 ;  /* 0x00000018041c723c */ /* 0x060fec0000001824 */
[----:B------:R-:W-:Y:S01]  /*9f460*/  HMMA.16816.F32 R24, R4, R26, R32 ;  /* 0x0000001a0418723c */ /* 0x000fe20000001820 */
[----:B0-----:R-:W-:-:S15]  /*9f470*/  IMAD.MOV.U32 R0, RZ, RZ, R13 ;  /* 0x000000ffff007224 */ /* 0x001fde00078e000d */
[----:B------:R-:W-:-:S01]  /*9f480*/  NOP ;  /* 0x0000000000007918 */ /* 0x000fc20000000000 */
[----:B------:R0:W-:Y:S04]  /*9f490*/  STL.64 [R1+0x1000], R28 ;  /* 0x0010001c01007387 */ /* 0x0001e80000100a00 */
[----:B------:R1:W-:Y:S04]  /*9f4a0*/  STL.64 [R1+0x1008], R30 ;  /* 0x0010081e01007387 */ /* 0x0003e80000100a00 */
[----:B------:R-:W-:Y:S04]  /*9f4b0*/  STL.64 [R1+0xff0], R24 ;  /* 0x000ff01801007387 */ /* 0x000fe80000100a00 */
[----:B------:R-:W-:Y:S01]  /*9f4c0*/  STL.64 [R1+0xff8], R26 ;  /* 0x000ff81a01007387 */ /* 0x000fe20000100a00 */
[C---:B--2---:R-:W-:Y:S06]  /*9f4d0*/  HMMA.16816.F32 R20, R4.reuse, R12, R20 ;  /* 0x0000000c0414723c */ /* 0x044fec0000001814 */
[C---:B---3--:R-:W-:Y:S06]  /*9f4e0*/  HMMA.16816.F32 R16, R4.reuse, R14, R16 ;  /* 0x0000000e0410723c */ /* 0x048fec0000001810 */
[C---:B------:R-:W-:Y:S06]  /*9f4f0*/  HMMA.16816.F32 R12, R4.reuse, R56, R8 ;  /* 0x00000038040c723c */ /* 0x040fec0000001808 */
[C---:B------:R-:W-:Y:S05]  /*9f500*/  HMMA.16816.F32 R8, R4.reuse, R58, R52 ;  /* 0x0000003a0408723c */ /* 0x040fea0000001834 */
[----:B------:R2:W-:Y:S04]  /*9f510*/  STL.64 [R1+0xfe0], R20 ;  /* 0x000fe01401007387 */ /* 0x0005e80000100a00 */
[----:B------:R3:W-:Y:S04]  /*9f520*/  STL.64 [R1+0xfe8], R22 ;  /* 0x000fe81601007387 */ /* 0x0007e80000100a00 */
[----:B------:R-:W-:Y:S04]  /*9f530*/  STL.64 [R1+0xfd0], R16 ;  /* 0x000fd01001007387 */ /* 0x000fe80000100a00 */
[----:B------:R-:W-:Y:S04]  /*9f540*/  STL.64 [R1+0xfd8], R18 ;  /* 0x000fd81201007387 */ /* 0x000fe80000100a00 */
[----:B------:R-:W4:Y:S04]  /*9f550*/  LDL.LU R36, [R1+0x1860] ;  /* 0x0018600001247983 */ /* 0x000f280000300800 */
[----:B------:R-:W-:Y:S04]  /*9f560*/  STL.64 [R1+0xfc0], R12 ;  /* 0x000fc00c01007387 */ /* 0x000fe80000100a00 */
[----:B------:R-:W-:Y:S04]  /*9f570*/  STL.64 [R1+0xfc8], R14 ;  /* 0x000fc80e01007387 */ /* 0x000fe80000100a00 */
[----:B------:R-:W-:Y:S04]  /*9f580*/  STL.64 [R1+0xfb0], R8 ;  /* 0x000fb00801007387 */ /* 0x000fe80000100a00 */
[----:B------:R-:W-:Y:S04]  /*9f590*/  STL.64 [R1+0xfb8], R10 ;  /* 0x000fb80a01007387 */ /* 0x000fe80000100a00 */
[----:B------:R-:W4:Y:S04]  /*9f5a0*/  LDL.LU R37, [R1+0x1864] ;  /* 0x0018640001257983 */ /* 0x000f280000300800 */
[----:B------:R-:W5:Y:S04]  /*9f5b0*/  LDL.LU R38, [R1+0x1868] ;  /* 0x0018680001267983 */ /* 0x000f680000300800 */
[----:B------:R-:W5:Y:S04]  /*9f5c0*/  LDL.LU R39, [R1+0x186c] ;  /* 0x00186c0001277983 */ /* 0x000f680000300800 */
[----:B-----5:R-:W-:Y:S04]  /*9f5d0*/  STL.64 [R1+0x5658], R38 ;  /* 0x0056582601007387 */ /* 0x020fe80000100a00 */
[----:B----4-:R4:W-:Y:S04]  /*9f5e0*/  STL.64 [R1+0x5650], R36 ;  /* 0x0056502401007387 */ /* 0x0109e80000100a00 */
[----:B------:R-:W5:Y:S04]  /*9f5f0*/  LDL.LU R44, [R1+0x1880] ;  /* 0x00188000012c7983 */ /* 0x000f680000300800 */
[----:B------:R-:W5:Y:S04]  /*9f600*/  LDL.LU R45, [R1+0x1884] ;  /* 0x00188400012d7983 */ /* 0x000f680000300800 */
[----:B------:R-:W2:Y:S04]  /*9f610*/  LDL.LU R46, [R1+0x1888] ;  /* 0x00188800012e7983 */ /* 0x000ea80000300800 */
[----:B------:R-:W2:Y:S04]  /*9f620*/  LDL.LU R47, [R1+0x188c] ;  /* 0x00188c00012f7983 */ /* 0x000ea80000300800 */
[----:B--2---:R2:W-:Y:S04]  /*9f630*/  STL.64 [R1+0x5668], R46 ;  /* 0x0056682e01007387 */ /* 0x0045e80000100a00 */
[----:B-----5:R-:W-:Y:S04]  /*9f640*/  STL.64 [R1+0x5660], R44 ;  /* 0x0056602c01007387 */ /* 0x020fe80000100a00 */
[----:B0-----:R-:W5:Y:S04]  /*9f650*/  LDL.LU R28, [R1+0x1890] ;  /* 0x00189000011c7983 */ /* 0x001f680000300800 */
[----:B------:R-:W5:Y:S04]  /*9f660*/  LDL.LU R29, [R1+0x1894] ;  /* 0x00189400011d7983 */ /* 0x000f680000300800 */
[----:B-1----:R-:W3:Y:S04]  /*9f670*/  LDL.LU R30, [R1+0x1898] ;  /* 0x00189800011e7983 */ /* 0x002ee80000300800 */
[----:B------:R-:W3:Y:S04]  /*9f680*/  LDL.LU R31, [R1+0x189c] ;  /* 0x00189c00011f7983 */ /* 0x000ee80000300800 */
[----:B---3--:R-:W-:Y:S04]  /*9f690*/  STL.64 [R1+0x5678], R30 ;  /* 0x0056781e01007387 */ /* 0x008fe80000100a00 */
[----:B-----5:R0:W-:Y:S04]  /*9f6a0*/  STL.64 [R1+0x5670], R28 ;  /* 0x0056701c01007387 */ /* 0x0201e80000100a00 */
[----:B------:R-:W3:Y:S04]  /*9f6b0*/  LDL.LU R20, [R1+0x1900] ;  /* 0x0019000001147983 */ /* 0x000ee80000300800 */
[----:B------:R-:W3:Y:S04]  /*9f6c0*/  LDL.LU R21, [R1+0x1904] ;  /* 0x0019040001157983 */ /* 0x000ee80000300800 */
[----:B------:R-:W5:Y:S04]  /*9f6d0*/  LDL.LU R22, [R1+0x1908] ;  /* 0x0019080001167983 */ /* 0x000f680000300800 */
[----:B------:R-:W5:Y:S04]  /*9f6e0*/  LDL.LU R23, [R1+0x190c] ;  /* 0x00190c0001177983 */ /* 0x000f680000300800 */
[----:B-----5:R-:W-:Y:S04]  /*9f6f0*/  STL.64 [R1+0x5688], R22 ;  /* 0x0056881601007387 */ /* 0x020fe80000100a00 */
[----:B---3--:R1:W-:Y:S04]  /*9f700*/  STL.64 [R1+0x5680], R20 ;  /* 0x0056801401007387 */ /* 0x0083e80000100a00 */
[----:B------:R-:W3:Y:S04]  /*9f710*/  LDL.LU R56, [R1+0x1910] ;  /* 0x0019100001387983 */ /* 0x000ee80000300800 */
[----:B------:R-:W3:Y:S04]  /*9f720*/  LDL.LU R57, [R1+0x1914] ;  /* 0x0019140001397983 */ /* 0x000ee80000300800 */
[----:B------:R-:W5:Y:S04]  /*9f730*/  LDL.LU R58, [R1+0x1918] ;  /* 0x00191800013a7983 */ /* 0x000f680000300800 */
[----:B------:R-:W5:Y:S04]  /*9f740*/  LDL.LU R59, [R1+0x191c] ;  /* 0x00191c00013b7983 */ /* 0x000f680000300800 */
[----:B-----5:R5:W-:Y:S04]  /*9f750*/  STL.64 [R1+0x5698], R58 ;  /* 0x0056983a01007387 */ /* 0x020be80000100a00 */
[----:B---3--:R3:W-:Y:S04]  /*9f760*/  STL.64 [R1+0x5690], R56 ;  /* 0x0056903801007387 */ /* 0x0087e80000100a00 */
[----:B------:R-:W4:Y:S04]  /*9f770*/  LDL R26, [R1] ;  /* 0x00000000011a7983 */ /* 0x000f280000100800 */
[----:B------:R-:W4:Y:S04]  /*9f780*/  LDL R27, [R1+0x4] ;  /* 0x00000400011b7983 */ /* 0x000f280000100800 */
[----:B------:R-:W2:Y:S04]  /*9f790*/  LDL R24, [R1+0x8] ;  /* 0x0000080001187983 */ /* 0x000ea80000100800 */
[----:B------:R-:W2:Y:S04]  /*9f7a0*/  LDL R25, [R1+0xc] ;  /* 0x00000c0001197983 */ /* 0x000ea80000100800 */
        /* <DEDUP_REMOVED lines=8> */
[----:B------:R-:W4:Y:S04]  /*9f830*/  LDL R46, [R1+0x10] ;  /* 0x00001000012e7983 */ /* 0x000f280000100800 */
[----:B------:R-:W4:Y:S04]  /*9f840*/  LDL R47, [R1+0x14] ;  /* 0x00001400012f7983 */ /* 0x000f280000100800 */
[----:B0-----:R-:W5:Y:S04]  /*9f850*/  LDL.LU R28, [R1+0x1940] ;  /* 0x00194000011c7983 */ /* 0x001f680000300800 */
[----:B------:R-:W5:Y:S04]  /*9f860*/  LDL.LU R29, [R1+0x1944] ;  /* 0x00194400011d7983 */ /* 0x000f680000300800 */
[----:B------:R-:W3:Y:S04]  /*9f870*/  LDL.LU R30, [R1+0x1948] ;  /* 0x00194800011e7983 */ /* 0x000ee80000300800 */
[----:B------:R-:W3:Y:S04]  /*9f880*/  LDL.LU R31, [R1+0x194c] ;  /* 0x00194c00011f7983 */ /* 0x000ee80000300800 */
[----:B---3--:R0:W-:Y:S04]  /*9f890*/  STL.64 [R1+0x56c8], R30 ;  /* 0x0056c81e01007387 */ /* 0x0081e80000100a00 */
[----:B-----5:R-:W-:Y:S04]  /*9f8a0*/  STL.64 [R1+0x56c0], R28 ;  /* 0x0056c01c01007387 */ /* 0x020fe80000100a00 */
[----:B------:R-:W3:Y:S04]  /*9f8b0*/  LDL R44, [R1+0x18] ;  /* 0x00001800012c7983 */ /* 0x000ee80000100800 */
[----:B------:R-:W3:Y:S04]  /*9f8c0*/  LDL R45, [R1+0x1c] ;  /* 0x00001c00012d7983 */ /* 0x000ee80000100800 */
[----:B----4-:R-:W-:Y:S04]  /*9f8d0*/  STL.64 [R1+0x56d8], R46 ;  /* 0x0056d82e01007387 */ /* 0x010fe80000100a00 */
[----:B---3--:R3:W-:Y:S04]  /*9f8e0*/  STL.64 [R1+0x56d0], R44 ;  /* 0x0056d02c01007387 */ /* 0x0087e80000100a00 */
[----:B-1----:R-:W4:Y:S04]  /*9f8f0*/  LDL.LU R20, [R1+0x1950] ;  /* 0x0019500001147983 */ /* 0x002f280000300800 */
[----:B------:R-:W4:Y:S04]  /*9f900*/  LDL.LU R21, [R1+0x1954] ;  /* 0x0019540001157983 */ /* 0x000f280000300800 */
[----:B------:R-:W4:Y:S04]  /*9f910*/  LDL.LU R22, [R1+0x1958] ;  /* 0x0019580001167983 */ /* 0x000f280000300800 */
[----:B------:R-:W4:Y:S04]  /*9f920*/  LDL.LU R23, [R1+0x195c] ;  /* 0x00195c0001177983 */ /* 0x000f280000300800 */
[----:B------:R-:W5:Y:S04]  /*9f930*/  LDL R58, [R1+0x20] ;  /* 0x00002000013a7983 */ /* 0x000f680000100800 */
[----:B------:R-:W5:Y:S04]  /*9f940*/  LDL R59, [R1+0x24] ;  /* 0x00002400013b7983 */ /* 0x000f680000100800 */
[----:B------:R-:W4:Y:S04]  /*9f950*/  LDL R56, [R1+0x28] ;  /* 0x0000280001387983 */ /* 0x000f280000100800 */
[----:B------:R-:W4:Y:S04]  /*9f960*/  LDL R57, [R1+0x2c] ;  /* 0x00002c0001397983 */ /* 0x000f280000100800 */
[----:B--2---:R-:W4:Y:S04]  /*9f970*/  LDL.LU R36, [R1+0x1970] ;  /* 0x0019700001247983 */ /* 0x004f280000300800 */
[----:B------:R-:W4:Y:S04]  /*9f980*/  LDL.LU R37, [R1+0x1974] ;  /* 0x0019740001257983 */ /* 0x000f280000300800 */
[----:B------:R-:W4:Y:S04]  /*9f990*/  LDL.LU R38, [R1+0x1978] ;  /* 0x0019780001267983 */ /* 0x000f280000300800 */
[----:B------:R-:W4:Y:S04]  /*9f9a0*/  LDL.LU R39, [R1+0x197c] ;  /* 0x00197c0001277983 */ /* 0x000f280000300800 */
[----:B0-----:R-:W2:Y:S04]  /*9f9b0*/  LDL R30, [R1+0x30] ;  /* 0x00003000011e7983 */ /* 0x001ea80000100800 */
[----:B------:R-:W2:Y:S04]  /*9f9c0*/  LDL R31, [R1+0x34] ;  /* 0x00003400011f7983 */ /* 0x000ea80000100800 */
[----:B---3--:R-:W2:Y:S04]  /*9f9d0*/  LDL.LU R44, [R1+0x1980] ;  /* 0x00198000012c7983 */ /* 0x008ea80000300800 */
[----:B------:R-:W2:Y:S04]  /*9f9e0*/  LDL.LU R45, [R1+0x1984] ;  /* 0x00198400012d7983 */ /* 0x000ea80000300800 */
[----:B------:R-:W2:Y:S04]  /*9f9f0*/  LDL.LU R46, [R1+0x1988] ;  /* 0x00198800012e7983 */ /* 0x000ea80000300800 */
[----:B------:R-:W2:Y:S04]  /*9fa00*/  LDL.LU R47, [R1+0x198c] ;  /* 0x00198c00012f7983 */ /* 0x000ea80000300800 */
        /* <DEDUP_REMOVED lines=33> */
[C---:B--2---:R-:W-:Y:S06]  /*9fc20*/  HMMA.16816.F32 R28, R4.reuse, R30, R44 ;  /* 0x0000001e041c723c */ /* 0x044fec000000182c */
[----:B-----5:R-:W-:Y:S01]  /*9fc30*/  HMMA.16816.F32 R56, R4, R58, R24 ;  /* 0x0000003a0438723c */ /* 0x020fe20000001818 */
[----:B------:R-:W2:Y:S04]  /*9fc40*/  LDL.LU.64 R46, [R1+0x56d8] ;  /* 0x0056d800012e7983 */ /* 0x000ea80000300a00 */
[----:B------:R-:W4:-:S12]  /*9fc50*/  LDL.LU.64 R44, [R1+0x56d0] ;  /* 0x0056d000012c7983 */ /* 0x000f180000300a00 */
        /* <DEDUP_REMOVED lines=8> */
[----:B------:R-:W3:Y:S04]  /*9fce0*/  LDL.LU.64 R26, [R1+0x56a8] ;  /* 0x0056a800011a7983 */ /* 0x000ee80000300a00 */
[----:B------:R-:W5:Y:S04]  /*9fcf0*/  LDL.LU.64 R24, [R1+0x56a0] ;  /* 0x0056a00001187983 */ /* 0x000f680000300a00 */
[----:B------:R-:W-:Y:S04]  /*9fd00*/  STL.64 [R1+0xf80], R56 ;  /* 0x000f803801007387 */ /* 0x000fe80000100a00 */
[----:B------:R0:W-:Y:S04]  /*9fd10*/  STL.64 [R1+0xf88], R58 ;  /* 0x000f883a01007387 */ /* 0x0001e80000100a00 */
[----:B0-----:R-:W3:Y:S04]  /*9fd20*/  LDL.LU.64 R58, [R1+0x5698] ;  /* 0x00569800013a7983 */ /* 0x001ee80000300a00 */
[----:B------:R-:W3:Y:S01]  /*9fd30*/  LDL.LU.64 R56, [R1+0x5690] ;  /* 0x0056900001387983 */ /* 0x000ee20000300a00 */
[C---:B----4-:R-:W-:Y:S06]  /*9fd40*/  HMMA.16816.F32 R20, R4.reuse, R44, R20 ;  /* 0x0000002c0414723c */ /* 0x050fec0000001814 */
[----:B--2---:R-:W-:-:S15]  /*9fd50*/  HMMA.16816.F32 R44, R4, R46, R28 ;  /* 0x0000002e042c723c */ /* 0x004fde000000181c */
[----:B------:R-:W-:-:S02]  /*9fd60*/  NOP ;  /* 0x0000000000007918 */ /* 0x000fc40000000000 */
[----:B------:R-:W-:Y:S04]  /*9fd70*/  STL.64 [R1+0xf70], R20 ;  /* 0x000f701401007387 */ /* 0x000fe80000100a00 */
[----:B------:R0:W-:Y:S04]  /*9fd80*/  STL.64 [R1+0xf78], R22 ;  /* 0x000f781601007387 */ /* 0x0001e80000100a00 */
[----:B0-----:R-:W2:Y:S04]  /*9fd90*/  LDL.LU.64 R22, [R1+0x5688] ;  /* 0x0056880001167983 */ /* 0x001ea80000300a00 */
[----:B------:R-:W2:Y:S04]  /*9fda0*/  LDL.LU.64 R20, [R1+0x5680] ;  /* 0x0056800001147983 */ /* 0x000ea80000300a00 */
[----:B------:R-:W4:Y:S01]  /*9fdb0*/  LDL.LU.64 R30, [R1+0x5678] ;  /* 0x00567800011e7983 */ /* 0x000f220000300a00 */
[C---:B-----5:R-:W-:Y:S06]  /*9fdc0*/  HMMA.16816.F32 R36, R4.reuse, R24, R36 ;  /* 0x000000180424723c */ /* 0x060fec0000001824 */
[C---:B---3--:R-:W-:Y:S01]  /*9fdd0*/  HMMA.16816.F32 R24, R4.reuse, R26, R48 ;  /* 0x0000001a0418723c */ /* 0x048fe20000001830 */
[----:B------:R-:W4:Y:S04]  /*9fde0*/  LDL.LU.64 R28, [R1+0x5670] ;  /* 0x00567000011c7983 */ /* 0x000f280000300a00 */
[----:B------:R-:W-:Y:S01]  /*9fdf0*/  STL.64 [R1+0xf60], R44 ;  /* 0x000f602c01007387 */ /* 0x000fe20000100a00 */
[C---:B------:R-:W-:Y:S03]  /*9fe00*/  HMMA.16816.F32 R56, R4.reuse, R60, R56 ;  /* 0x0000003c0438723c */ /* 0x040fe60000001838 */
[----:B------:R0:W-:Y:S04]  /*9fe10*/  STL.64 [R1+0xf68], R46 ;  /* 0x000f682e01007387 */ /* 0x0001e80000100a00 */
[----:B0-----:R-:W3:Y:S04]  /*9fe20*/  LDL.LU.64 R46, [R1+0x5668] ;  /* 0x00566800012e7983 */ /* 0x001ee80000300a00 */
[----:B------:R-:W3:Y:S04]  /*9fe30*/  LDL.LU.64 R44, [R1+0x5660] ;  /* 0x00566000012c7983 */ /* 0x000ee80000300a00 */
        /* <DEDUP_REMOVED lines=12> */
[----:B0-----:R-:W2:Y:S04]  /*9ff00*/  LDL.LU.64 R58, [R1+0x5628] ;  /* 0x00562800013a7983 */ /* 0x001ea80000300a00 */
[----:B------:R-:W4:Y:S04]  /*9ff10*/  LDL.LU.64 R56, [R1+0x5620] ;  /* 0x0056200001387983 */ /* 0x000f280000300a00 */
[----:B------:R-:W-:Y:S01]  /*9ff20*/  STL.64 [R1+0x5550], R60 ;  /* 0x0055503c01007387 */ /* 0x000fe20000100a00 */
[C---:B--2---:R-:W-:Y:S06]  /*9ff30*/  HMMA.16816.F32 R20, R4.reuse, R58, R20 ;  /* 0x0000003a0414723c */ /* 0x044fec0000001814 */
[----:B----4-:R-:W-:-:S15]  /*9ff40*/  HMMA.16816.F32 R52, R4, R56, R52 ;  /* 0x000000380434723c */ /* 0x010fde0000001834 */
        /* <DEDUP_REMOVED lines=8> */
[----:B------:R-:W5:Y:S01]  /*9ffd0*/  LDL.LU.64 R52, [R1+0x5600] ;  /* 0x0056000001347983 */ /* 0x000f620000300a00 */
[C---:B------:R-:W-:Y:S03]  /*9ffe0*/  HMMA.16816.F32 R8, R4.reuse, R2, R8 ;  /* 0x000000020408723c */ /* 0x040fe60000001808 */
[----:B------:R-:W-:Y:S04]  /*9fff0*/  STL.64 [R1+0x5450], R58 ;  /* 0x0054503a01007387 */ /* 0x000fe80000100a00 */
[----:B------:R0:W-:Y:S04]  /*a0000*/  STL.64 [R1+0x5448], R56 ;  /* 0x0054483801007387 */ /* 0x0001e80000100a00 */
[----:B0-----:R-:W2:Y:S04]  /*a0010*/  LDL.LU R56, [R1+0x18a0] ;  /* 0x0018a00001387983 */ /* 0x001ea80000300800 */
[----:B------:R-:W2:Y:S04]  /*a0020*/  LDL.LU R57, [R1+0x18a4] ;  /* 0x0018a40001397983 */ /* 0x000ea80000300800 */
[----:B------:R-:W2:Y:S04]  /*a0030*/  LDL.LU R58, [R1+0x18a8] ;  /* 0x0018a800013a7983 */ /* 0x000ea80000300800 */
        /* <DEDUP_REMOVED lines=8> */
[----:B------:R-:W-:Y:S04]  /*a00c0*/  STL.64 [R1+0xef0], R12 ;  /* 0x000ef00c01007387 */ /* 0x000fe80000100a00 */
[----:B------:R0:W-:Y:S04]  /*a00d0*/  STL.64 [R1+0xef8], R14 ;  /* 0x000ef80e01007387 */ /* 0x0001e80000100a00 */
[----:B0-----:R-:W4:Y:S04]  /*a00e0*/  LDL.LU.64 R14, [R1+0x55e8] ;  /* 0x0055e800010e7983 */ /* 0x001f280000300a00 */
[----:B------:R-:W2:Y:S04]  /*a00f0*/  LDL.LU.64 R12, [R1+0x55e0] ;  /* 0x0055e000010c7983 */ /* 0x000ea80000300a00 */
[----:B------:R-:W-:Y:S04]  /*a0100*/  STL.64 [R1+0x5460], R54 ;  /* 0x0054603601007387 */ /* 0x000fe80000100a00 */
[----:B------:R0:W-:Y:S04]  /*a0110*/  STL.64 [R1+0x5458], R52 ;  /* 0x0054583401007387 */ /* 0x0001e80000100a00 */
[----:B0-----:R-:W3:Y:S04]  /*a0120*/  LDL.LU R52, [R1+0x18b0] ;  /* 0x0018b00001347983 */ /* 0x001ee80000300800 */
[----:B------:R-:W3:Y:S04]  /*a0130*/  LDL.LU R53, [R1+0x18b4] ;  /* 0x0018b40001357983 */ /* 0x000ee80000300800 */
[----:B------:R-:W3:Y:S04]  /*a0140*/  LDL.LU R54, [R1+0x18b8] ;  /* 0x0018b80001367983 */ /* 0x000ee80000300800 */
[----:B------:R-:W3:Y:S04]  /*a0150*/  LDL.LU R55, [R1+0x18bc] ;  /* 0x0018bc0001377983 */ /* 0x000ee80000300800 */
[----:B------:R-:W-:Y:S04]  /*a0160*/  STL.64 [R1+0xee0], R8 ;  /* 0x000ee00801007387 */ /* 0x000fe80000100a00 */
[----:B------:R0:W-:Y:S04]  /*a0170*/  STL.64 [R1+0xee8], R10 ;  /* 0x000ee80a01007387 */ /* 0x0001e80000100a00 */
[----:B0-----:R-:W5:Y:S04]  /*a0180*/  LDL.LU.64 R10, [R1+0x55d8] ;  /* 0x0055d800010a7983 */ /* 0x001f680000300a00 */
[----:B------:R-:W3:Y:S01]  /*a0190*/  LDL.LU.64 R8, [R1+0x55d0] ;  /* 0x0055d00001087983 */ /* 0x000ee20000300a00 */
[C---:B--2---:R-:W-:Y:S06]  /*a01a0*/  HMMA.16816.F32 R28, R4.reuse, R12, R28 ;  /* 0x0000000c041c723c */ /* 0x044fec000000181c */
[----:B---3--:R-:W-:-:S15]  /*a01b0*/  HMMA.16816.F32 R52, R4, R8, R52 ;  /* 0x000000080434723c */ /* 0x008fde0000001834 */
[----:B------:R-:W-:-:S08]  /*a01c0*/  NOP ;  /* 0x0000000000007918 */ /* 0x000fd00000000000 */
[----:B------:R-:W-:Y:S04]  /*a01d0*/  STL.64 [R1+0xed0], R52 ;  /* 0x000ed03401007387 */ /* 0x000fe80000100a00 */
[----:B------:R0:W-:Y:S04]  /*a01e0*/  STL.64 [R1+0xed8], R54 ;  /* 0x000ed83601007387 */ /* 0x0001e80000100a00 */
[----:B-----5:R-:W-:Y:S04]  /*a01f0*/  STL.64 [R1+0x5470], R10 ;  /* 0x0054700a01007387 */ /* 0x020fe80000100a00 */
[----:B------:R4:W-:Y:S01]  /*a0200*/  STL.64 [R1+0x5468], R8 ;  /* 0x0054680801007387 */ /* 0x0009e20000100a00 */
[C---:B0-----:R-:W-:Y:S06]  /*a0210*/  HMMA.16816.F32 R52, R4.reuse, R10, R56 ;  /* 0x0000000a0434723c */ /* 0x041fec0000001838 */
[----:B----4-:R-:W-:-:S15]  /*a0220*/  HMMA.16816.F32 R8, R4, R14, R44 ;  /* 0x0000000e0408723c */ /* 0x010fde000000182c */
[----:B------:R-:W-:-:S02]  /*a0230*/  NOP ;  /* 0x0000000000007918 */ /* 0x000fc40000000000 */
[----:B------:R-:W-:Y:S04]  /*a0240*/  STL.64 [R1+0xec0], R52 ;  /* 0x000ec03401007387 */ /* 0x000fe80000100a00 */
[----:B------:R-:W-:Y:S04]  /*a0250*/  STL.64 [R1+0xec8], R54 ;  /* 0x000ec83601007387 */ /* 0x000fe80000100a00 */
[----:B------:R-:W-:Y:S04]  /*a0260*/  STL.64 [R1+0x5480], R14 ;  /* 0x0054800e01007387 */ /* 0x000fe80000100a00 */
[----:B------:R-:W-:Y:S04]  /*a0270*/  STL.64 [R1+0xeb0], R28 ;  /* 0x000eb01c01007387 */ /* 0x000fe80000100a00 */
[----:B------:R-:W-:Y:S04]  /*a0280*/  STL.64 [R1+0xeb8], R30 ;  /* 0x000eb81e01007387 */ /* 0x000fe80000100a00 */
[----:B------:R0:W-:Y:S04]  /*a0290*/  STL.64 [R1+0x5478], R12 ;  /* 0x0054780c01007387 */ /* 0x0001e80000100a00 */
[----:B------:R-:W-:Y:S04]  /*a02a0*/  STL.64 [R1+0xea0], R8 ;  /* 0x000ea00801007387 */ /* 0x000fe80000100a00 */
[----:B------:R1:W-:Y:S01]  /*a02b0*/  STL.64 [R1+0xea8], R10 ;  /* 0x000ea80a01007387 */ /* 0x0003e20000100a00 */
[C---:B0-----:R-:W-:Y:S06]  /*a02c0*/  HMMA.16816.F32 R12, R4.reuse, R16, R40 ;  /* 0x00000010040c723c */ /* 0x041fec0000001828 */
[C---:B-1----:R-:W-:Y:S06]  /*a02d0*/  HMMA.16816.F32 R8, R4.reuse, R18, R36 ;  /* 0x000000120408723c */ /* 0x042fec0000001824 */
[----:B------:R-:W-:Y:S11]  /*a02e0*/  STL.64 [R1+0x5430], R18 ;  /* 0x0054301201007387 */ /* 0x000ff60000100a00 */
[----:B------:R-:W-:Y:S04]  /*a02f0*/  STL.64 [R1+0xe90], R12 ;  /* 0x000e900c01007387 */ /* 0x000fe80000100a00 */
[----:B------:R-:W-:Y:S04]  /*a0300*/  STL.64 [R1+0xe98], R14 ;  /* 0x000e980e01007387 */ /* 0x000fe80000100a00 */
[----:B------:R-:W-:Y:S04]  /*a0310*/  STL.64 [R1+0x5428], R16 ;  /* 0x0054281001007387 */ /* 0x000fe80000100a00 */
[----:B------:R-:W-:Y:S04]  /*a0320*/  STL.64 [R1+0xe80], R8 ;  /* 0x000e800801007387 */ /* 0x000fe80000100a00 */
[----:B------:R0:W-:Y:S04]  /*a0330*/  STL.64 [R1+0xe88], R10 ;  /* 0x000e880a01007387 */ /* 0x0001e80000100a00 */
[----:B------:R-:W2:Y:S01]  /*a0340*/  LDL.LU R56, [R1+0x1840] ;  /* 0x0018400001387983 */ /* 0x000ea20000300800 */
[----:B0-----:R-:W-:-:S15]  /*a0350*/  HMMA.16816.F32 R8, R4, R20, R32 ;  /* 0x000000140408723c */ /* 0x001fde0000001820 */
[----:B------:R-:W-:-:S08]  /*a0360*/  NOP ;  /* 0x0000000000007918 */ /* 0x000fd00000000000 */
[----:B------:R-:W-:Y:S04]  /*a0370*/  STL.64 [R1+0xe70], R8 ;  /* 0x000e700801007387 */ /* 0x000fe80000100a00 */
        /* <DEDUP_REMOVED lines=38> */
[C---:B--2---:R-:W-:Y:S06]  /*a05e0*/  HMMA.16816.F32 R56, R4.reuse, R22, R56 ;  /* 0x000000160438723c */ /* 0x044fec0000001838 */
[C---:B-----5:R-:W-:Y:S06]  /*a05f0*/  HMMA.16816.F32 R32, R4.reuse, R26, R32 ;  /* 0x0000001a0420723c */ /* 0x060fec0000001820 */
[C---:B---3--:R-:W-:Y:S11]  /*a0600*/  HMMA.16816.F32 R44, R4.reuse, R24, R44 ;  /* 0x00000018042c723c */ /* 0x048ff6000000182c */
[----:B------:R0:W-:Y:S04]  /*a0610*/  STL.64 [R1+0xe60], R56 ;  /* 0x000e603801007387 */ /* 0x0001e80000100a00 */
[----:B------:R1:W-:Y:S04]  /*a0620*/  STL.64 [R1+0xe68], R58 ;  /* 0x000e683a01007387 */ /* 0x0003e80000100a00 */
[----:B------:R-:W2:Y:S04]  /*a0630*/  LDL.LU R61, [R1+0x4528] ;  /* 0x00452800013d7983 */ /* 0x000ea80000300800 */
[----:B------:R-:W2:Y:S04]  /*a0640*/  LDL.LU R31, [R1+0x4524] ;  /* 0x00452400011f7983 */ /* 0x000ea80000300800 */
[----:B0-----:R-:W3:Y:S04]  /*a0650*/  LDL.LU R56, [R1+0x1bc0] ;  /* 0x001bc00001387983 */ /* 0x001ee80000300800 */
[----:B------:R-:W3:Y:S04]  /*a0660*/  LDL.LU R57, [R1+0x1bc4] ;  /* 0x001bc40001397983 */ /* 0x000ee80000300800 */
[----:B-1----:R-:W3:Y:S04]  /*a0670*/  LDL.LU R58, [R1+0x1bc8] ;  /* 0x001bc800013a7983 */ /* 0x002ee80000300800 */
[----:B------:R-:W3:Y:S04]  /*a0680*/  LDL.LU R59, [R1+0x1bcc] ;  /* 0x001bcc00013b7983 */ /* 0x000ee80000300800 */
[----:B------:R-:W-:Y:S04]  /*a0690*/  STL.64 [R1+0x5410], R22 ;  /* 0x0054101601007387 */ /* 0x000fe80000100a00 */
[----:B------:R0:W-:Y:S04]  /*a06a0*/  STL.64 [R1+0x5408], R20 ;  /* 0x0054081401007387 */ /* 0x0001e80000100a00 */
[----:B0-----:R-:W5:Y:S04]  /*a06b0*/  LDL.LU R20, [R1+0x17d0] ;  /* 0x0017d00001147983 */ /* 0x001f680000300800 */
[----:B------:R-:W5:Y:S04]  /*a06c0*/  LDL.LU R21, [R1+0x17d4] ;  /* 0x0017d40001157983 */ /* 0x000f680000300800 */
[----:B------:R-:W5:Y:S04]  /*a06d0*/  LDL.LU R22, [R1+0x17d8] ;  /* 0x0017d80001167983 */ /* 0x000f680000300800 */
[----:B------:R-:W5:Y:S04]  /*a06e0*/  LDL.LU R23, [R1+0x17dc] ;  /* 0x0017dc0001177983 */ /* 0x000f680000300800 */
        /* <DEDUP_REMOVED lines=10> */
[----:B0-----:R-:W2:Y:S04]  /*a0790*/  LDL.LU R24, [R1+0x17e0] ;  /* 0x0017e00001187983 */ /* 0x001ea80000300800 */
[----:B------:R-:W2:Y:S04]  /*a07a0*/  LDL.LU R25, [R1+0x17e4] ;  /* 0x0017e40001197983 */ /* 0x000ea80000300800 */
[----:B------:R-:W2:Y:S04]  /*a07b0*/  LDL.LU R26, [R1+0x17e8] ;  /* 0x0017e800011a7983 */ /* 0x000ea80000300800 */
[----:B------:R-:W2:Y:S01]  /*a07c0*/  LDL.LU R27, [R1+0x17ec] ;  /* 0x0017ec00011b7983 */ /* 0x000ea20000300800 */
[C---:B----4-:R-:W-:Y:S06]  /*a07d0*/  HMMA.16816.F32 R40, R4.reuse, R32, R40 ;  /* 0x000000200428723c */ /* 0x050fec0000001828 */
[----:B-----5:R-:W-:-:S15]  /*a07e0*/  HMMA.16816.F32 R36, R4, R34, R36 ;  /* 0x000000220424723c */ /* 0x020fde0000001824 */
[----:B------:R-:W-:-:S02]  /*a07f0*/  NOP ;  /* 0x0000000000007918 */ /* 0x000fc40000000000 */
[----:B------:R-:W-:Y:S04]  /*a0800*/  STL.64 [R1+0xe30], R40 ;  /* 0x000e302801007387 */ /* 0x000fe80000100a00 */
[----:B------:R0:W-:Y:S04]  /*a0810*/  STL.64 [R1+0xe38], R42 ;  /* 0x000e382a01007387 */ /* 0x0001e80000100a00 */
[----:B0-----:R-:W4:Y:S04]  /*a0820*/  LDL.LU.64 R42, [R1+0x55a8] ;  /* 0x0055a800012a7983 */ /* 0x001f280000300a00 */
[----:B------:R-:W5:Y:S04]  /*a0830*/  LDL.LU.64 R40, [R1+0x55a0] ;  /* 0x0055a00001287983 */ /* 0x000f680000300a00 */
[----:B------:R-:W-:Y:S04]  /*a0840*/  STL.64 [R1+0xe20], R36 ;  /* 0x000e202401007387 */ /* 0x000fe80000100a00 */
[----:B------:R0:W-:Y:S04]  /*a0850*/  STL.64 [R1+0xe28], R38 ;  /* 0x000e282601007387 */ /* 0x0001e80000100a00 */
[----:B0-----:R-:W4:Y:S04]  /*a0860*/  LDL.LU.64 R38, [R1+0x5598] ;  /* 0x0055980001267983 */ /* 0x001f280000300a00 */
[----:B------:R-:W4:Y:S04]  /*a0870*/  LDL.LU.64 R36, [R1+0x5590] ;  /* 0x0055900001247983 */ /* 0x000f280000300a00 */
[----:B------:R-:W-:Y:S04]  /*a0880*/  STL.64 [R1+0x53d0], R34 ;  /* 0x0053d02201007387 */ /* 0x000fe80000100a00 */
[----:B------:R0:W-:Y:S04]  /*a0890*/  STL.64 [R1+0x53c8], R32 ;  /* 0x0053c82001007387 */ /* 0x0001e80000100a00 */
[----:B0-----:R-:W4:Y:S04]  /*a08a0*/  LDL.LU R32, [R1+0x17f0] ;  /* 0x0017f00001207983 */ /* 0x001f280000300800 */
[----:B------:R-:W4:Y:S04]  /*a08b0*/  LDL.LU R33, [R1+0x17f4] ;  /* 0x0017f40001217983 */ /* 0x000f280000300800 */
[----:B------:R-:W4:Y:S04]  /*a08c0*/  LDL.LU R34, [R1+0x17f8] ;  /* 0x0017f80001227983 */ /* 0x000f280000300800 */
[----:B------:R-:W4:Y:S01]  /*a08d0*/  LDL.LU R35, [R1+0x17fc] ;  /* 0x0017fc0001237983 */ /* 0x000f220000300800 */
[----:B---3--:R-:W-:Y:S01]  /*a08e0*/  HMMA.16816.F32 R12, R4, R44, R12 ;  /* 0x0000002c040c723c */ /* 0x008fe2000000180c */
[----:B------:R-:W-:-:S02]  /*a08f0*/  IMAD R28, R28, 0x100, R10 ;  /* 0x000001001c1c7824 */ /* 0x000fc400078e020a */
[----:B------:R-:W-:-:S03]  /*a0900*/  IMAD R29, R29, 0x100, R11 ;  /* 0x000001001d1d7824 */ /* 0x000fc600078e020b */
[----:B--2---:R-:W-:Y:S01]  /*a0910*/  HMMA.16816.F32 R8, R4, R46, R52 ;  /* 0x0000002e0408723c */ /* 0x004fe20000001834 */
[----:B------:R-:W-:Y:S02]  /*a0920*/  IMAD R30, R30, 0x100, R60 ;  /* 0x000001001e1e7824 */ /* 0x000fe400078e023c */
[----:B------:R-:W-:-:S03]  /*a0930*/  IMAD R31, R31, 0x100, R61 ;  /* 0x000001001f1f7824 */ /* 0x000fc600078e023d */
[C---:B-----5:R-:W-:Y:S06]  /*a0940*/  HMMA.16816.F32 R20, R4.reuse, R40, R20 ;  /* 0x000000280414723c */ /* 0x060fec0000001814 */
[C---:B----4-:R-:W-:Y:S06]  /*a0950*/  HMMA.16816.F32 R16, R4.reuse, R42, R16 ;  /* 0x0000002a0410723c */ /* 0x050fec0000001810 */
[C---:B------:R-:W-:Y:S06]  /*a0960*/  HMMA.16816.F32 R24, R4.reuse, R38, R24 ;  /* 0x000000260418723c */ /* 0x040fec0000001818 */
[----:B------:R-:W-:Y:S01]  /*a0970*/  HMMA.16816.F32 R32, R4, R36, R32 ;  /* 0x000000240420723c */ /* 0x000fe20000001820 */
[----:B------:R-:W-:-:S15]  /*a0980*/  STL.64 [R1+0x53e0], R38 ;  /* 0x0053e02601007387 */ /* 0x000fde0000100a00 */
[----:B------:R-:W-:-:S07]  /*a0990*/  NOP ;  /* 0x0000000000007918 */ /* 0x000fce0000000000 */
        /* <DEDUP_REMOVED lines=16> */
[----:B------:R0:W-:Y:S02]  /*a0aa0*/  STL.64 [R1+0xdc8], R10 ;  /* 0x000dc80a01007387 */ /* 0x0001e40000100a00 */
[----:B0-----:R-:W-:Y:S02]  /*a0ab0*/  HMMA.16816.F32 R8, R4, R48, R56 ;  /* 0x000000300408723c */ /* 0x001fe40000001838 */
[----:B------:R0:W-:Y:S04]  /*a0ac0*/  STL.64 [R1+0x5588], R44 ;  /* 0x0055882c01007387 */ /* 0x0001e80000100a00 */
[----:B------:R-:W2:-:S15]  /*a0ad0*/  LDL.LU R36, [R1+0x1790] ;  /* 0x0017900001247983 */ /* 0x000e9e0000300800 */
[----:B------:R-:W-:-:S02]  /*a0ae0*/  NOP ;  /* 0x0000000000007918 */ /* 0x000fc40000000000 */
[----:B------:R1:W-:Y:S04]  /*a0af0*/  STL.64 [R1+0x11d0], R8 ;  /* 0x0011d00801007387 */ /* 0x0003e80000100a00 */
[----:B------:R3:W-:Y:S04]  /*a0b00*/  STL.64 [R1+0x11d8], R10 ;  /* 0x0011d80a01007387 */ /* 0x0007e80000100a00 */
[----:B------:R-:W2:Y:S04]  /*a0b10*/  LDL.LU R37, [R1+0x1794] ;  /* 0x0017940001257983 */ /* 0x000ea80000300800 */
[----:B------:R-:W2:Y:S04]  /*a0b20*/  LDL.LU R38, [R1+0x1798] ;  /* 0x0017980001267983 */ /* 0x000ea80000300800 */
[----:B------:R-:W2:Y:S04]  /*a0b30*/  LDL.LU R39, [R1+0x179c] ;  /* 0x00179c0001277983 */ /* 0x000ea80000300800 */
[----:B------:R-:W4:Y:S04]  /*a0b40*/  LDL R32, [R1+0x120] ;  /* 0x0001200001207983 */ /* 0x000f280000100800 */
[----:B------:R-:W4:Y:S04]  /*a0b50*/  LDL R33, [R1+0x124] ;  /* 0x0001240001217983 */ /* 0x000f280000100800 */
[----:B0-----:R-:W5:Y:S04]  /*a0b60*/  LDL.LU R44, [R1+0x1bb0] ;  /* 0x001bb000012c7983 */ /* 0x001f680000300800 */
[----:B------:R-:W5:Y:S04]  /*a0b70*/  LDL.LU R45, [R1+0x1bb4] ;  /* 0x001bb400012d7983 */ /* 0x000f680000300800 */
[----:B------:R-:W5:Y:S04]  /*a0b80*/  LDL.LU R46, [R1+0x1bb8] ;  /* 0x001bb800012e7983 */ /* 0x000f680000300800 */
[----:B------:R-:W5:Y:S04]  /*a0b90*/  LDL.LU R47, [R1+0x1bbc] ;  /* 0x001bbc00012f7983 */ /* 0x000f680000300800 */
[----:B------:R-:W4:Y:S04]  /*a0ba0*/  LDL.LU R40, [R1+0x17a0] ;  /* 0x0017a00001287983 */ /* 0x000f280000300800 */
[----:B------:R-:W4:Y:S04]  /*a0bb0*/  LDL.LU R41, [R1+0x17a4] ;  /* 0x0017a40001297983 */ /* 0x000f280000300800 */
[----:B------:R-:W4:Y:S04]  /*a0bc0*/  LDL.LU R42, [R1+0x17a8] ;  /* 0x0017a800012a7983 */ /* 0x000f280000300800 */
[----:B------:R-:W4:Y:S04]  /*a0bd0*/  LDL.LU R43, [R1+0x17ac] ;  /* 0x0017ac00012b7983 */ /* 0x000f280000300800 */
[----:B------:R-:W2:Y:S04]  /*a0be0*/  LDL.LU.64 R34, [R1+0x130] ;  /* 0x0001300001227983 */ /* 0x000ea80000300a00 */
        /* <DEDUP_REMOVED lines=15> */
[----:B-1----:R-:W2:Y:S04]  /*a0ce0*/  LDL.LU R8, [R1+0x1750] ;  /* 0x0017500001087983 */ /* 0x002ea80000300800 */
[----:B------:R-:W2:Y:S04]  /*a0cf0*/  LDL.LU R9, [R1+0x1754] ;  /* 0x0017540001097983 */ /* 0x000ea80000300800 */
[----:B---3--:R-:W3:Y:S04]  /*a0d00*/  LDL.LU R10, [R1+0x1758] ;  /* 0x00175800010a7983 */ /* 0x008ee80000300800 */
[----:B------:R-:W3:Y:S04]  /*a0d10*/  LDL.LU R11, [R1+0x175c] ;  /* 0x00175c00010b7983 */ /* 0x000ee80000300800 */
[----:B------:R-:W3:Y:S04]  /*a0d20*/  LDL.LU.64 R54, [R1+0x100] ;  /* 0x0001000001367983 */ /* 0x000ee80000300a00 */
[----:B------:R-:W3:Y:S04]  /*a0d30*/  LDL.LU R56, [R1+0x1740] ;  /* 0x0017400001387983 */ /* 0x000ee80000300800 */
[----:B------:R-:W3:Y:S04]  /*a0d40*/  LDL.LU R57, [R1+0x1744] ;  /* 0x0017440001397983 */ /* 0x000ee80000300800 */
[----:B------:R-:W3:Y:S04]  /*a0d50*/  LDL.LU R58, [R1+0x1748] ;  /* 0x00174800013a7983 */ /* 0x000ee80000300800 */
[----:B------:R-:W3:Y:S04]  /*a0d60*/  LDL.LU R59, [R1+0x174c] ;  /* 0x00174c00013b7983 */ /* 0x000ee80000300800 */
[----:B------:R-:W3:Y:S01]  /*a0d70*/  LDL.LU.64 R60, [R1+0xf8] ;  /* 0x0000f800013c7983 */ /* 0x000ee20000300a00 */
[----:B------:R-:W-:-:S02]  /*a0d80*/  F2FP.F16.E4M3.UNPACK_B R28, R28 ;  /* 0x0000001cff1c723e */ /* 0x000fc400020006ff */
[----:B------:R-:W-:Y:S02]  /*a0d90*/  F2FP.F16.E4M3.UNPACK_B R29, R29 ;  /* 0x0000001dff1d723e */ /* 0x000fe400020006ff */
[----:B------:R-:W-:Y:S02]  /*a0da0*/  F2FP.F16.E4M3.UNPACK_B R30, R30 ;  /* 0x0000001eff1e723e */ /* 0x000fe400020006ff */
[----:B------:R-:W-:Y:S01]  /*a0db0*/  F2FP.F16.E4M3.UNPACK_B R31, R31 ;  /* 0x0000001fff1f723e */ /* 0x000fe200020006ff */
[----:B------:R-:W-:Y:S04]  /*a0dc0*/  STL [R1+0x5354], R48 ;  /* 0x0053543001007387 */ /* 0x000fe80000100800 */
[----:B------:R-:W-:Y:S01]  /*a0dd0*/  STL [R1+0x5350], R49 ;  /* 0x0053503101007387 */ /* 0x000fe20000100800 */
[C---:B-----5:R-:W-:Y:S06]  /*a0de0*/  HMMA.16816.F32 R44, R4.reuse, R50, R44 ;  /* 0x00000032042c723c */ /* 0x060fec000000182c */
[----:B----4-:R-:W-:Y:S06]  /*a0df0*/  HMMA.16816.F32 R40, R4, R32, R40 ;  /* 0x000000200428723c */ /* 0x010fec0000001828 */
[----:B--2---:R-:W-:Y:S06]  /*a0e00*/  HMMA.16816.F32 R36, R28, R34, R36 ;  /* 0x000000221c24723c */ /* 0x004fec0000001824 */
[----:B------:R-:W-:-:S02]  /*a0e10*/  IMAD.MOV.U32 R6, RZ, RZ, R35 ;  /* 0x000000ffff067224 */ /* 0x000fc400078e0023 */
[----:B------:R-:W-:-:S03]  /*a0e20*/  IMAD.MOV.U32 R7, RZ, RZ, R34 ;  /* 0x000000ffff077224 */ /* 0x000fc600078e0022 */
[----:B------:R0:W-:Y:S04]  /*a0e30*/  STL.64 [R1+0x11c0], R44 ;  /* 0x0011c02c01007387 */ /* 0x0001e80000100a00 */
[----:B------:R-:W-:Y:S04]  /*a0e40*/  STL.64 [R1+0x11c8], R46 ;  /* 0x0011c82e01007387 */ /* 0x000fe80000100a00 */
[----:B0-----:R-:W2:Y:S04]  /*a0e50*/  LDL.LU.64 R44, [R1+0x5588] ;  /* 0x00558800012c7983 */ /* 0x001ea80000300a00 */
[----:B------:R-:W-:Y:S04]  /*a0e60*/  STL [R1+0x535c], R50 ;  /* 0x00535c3201007387 */ /* 0x000fe80000100800 */
[----:B------:R-:W-:Y:S04]  /*a0e70*/  STL [R1+0x5358], R51 ;  /* 0x0053583301007387 */ /* 0x000fe80000100800 */
[----:B------:R-:W-:Y:S04]  /*a0e80*/  STL.64 [R1+0xdb0], R40 ;  /* 0x000db02801007387 */ /* 0x000fe80000100a00 */
[----:B------:R-:W-:Y:S04]  /*a0e90*/  STL.64 [R1+0xdb8], R42 ;  /* 0x000db82a01007387 */ /* 0x000fe80000100a00 */
[----:B------:R-:W-:Y:S04]  /*a0ea0*/  STL.64 [R1+0xda0], R36 ;  /* 0x000da02401007387 */ /* 0x000fe80000100a00 */
[----:B------:R-:W-:Y:S04]  /*a0eb0*/  STL.64 [R1+0xda8], R38 ;  /* 0x000da82601007387 */ /* 0x000fe80000100a00 */
[----:B------:R-:W-:Y:S04]  /*a0ec0*/  STL [R1+0x5364], R6 ;  /* 0x0053640601007387 */ /* 0x000fe80000100800 */
[----:B------:R0:W-:Y:S02]  /*a0ed0*/  STL [R1+0x5360], R7 ;  /* 0x0053600701007387 */ /* 0x0001e40000100800 */
[C---:B0-----:R-:W-:Y:S06]  /*a0ee0*/  HMMA.16816.F32 R4, R28.reuse, R16, R24 ;  /* 0x000000101c04723c */ /* 0x041fec0000001818 */
[----:B------:R-:W-:Y:S01]  /*a0ef0*/  HMMA.16816.F32 R12, R28, R52, R12 ;  /* 0x000000341c0c723c */ /* 0x000fe2000000180c */
[----:B------:R-:W-:-:S02]  /*a0f00*/  IMAD.MOV.U32 R48, RZ, RZ, R17 ;  /* 0x000000ffff307224 */ /* 0x000fc400078e0011 */
[----:B------:R-:W-:-:S14]  /*a0f10*/  IMAD.MOV.U32 R49, RZ, RZ, R16 ;  /* 0x000000ffff317224 */ /* 0x000fdc00078e0010 */
[----:B------:R-:W-:Y:S04]  /*a0f20*/  STL.64 [R1+0xd90], R4 ;  /* 0x000d900401007387 */ /* 0x000fe80000100a00 */
[----:B------:R0:W-:Y:S02]  /*a0f30*/  STL.64 [R1+0xd98], R6 ;  /* 0x000d980601007387 */ /* 0x0001e40000100a00 */
[----:B0-----:R-:W-:Y:S02]  /*a0f40*/  HMMA.16816.F32 R4, R28, R18, R20 ;  /* 0x000000121c04723c */ /* 0x001fe40000001814 */
[----:B------:R-:W-:Y:S04]  /*a0f50*/  STL [R1+0x536c], R48 ;  /* 0x00536c3001007387 */ /* 0x000fe80000100800 */
[----:B------:R-:W-:Y:S01]  /*a0f60*/  IMAD.MOV.U32 R51, RZ, RZ, R19 ;  /* 0x000000ffff337224 */ /* 0x000fe200078e0013 */
[----:B------:R-:W-:Y:S01]  /*a0f70*/  STL [R1+0x5368], R49 ;  /* 0x0053683101007387 */ /* 0x000fe20000100800 */
[----:B------:R-:W-:-:S15]  /*a0f80*/  IMAD.MOV.U32 R50, RZ, RZ, R18 ;  /* 0x000000ffff327224 */ /* 0x000fde00078e0012 */
[----:B------:R-:W-:Y:S04]  /*a0f90*/  STL.64 [R1+0xd80], R4 ;  /* 0x000d800401007387 */ /* 0x000fe80000100a00 */
[----:B------:R0:W-:Y:S04]  /*a0fa0*/  STL.64 [R1+0xd88], R6 ;  /* 0x000d880601007387 */ /* 0x0001e80000100a00 */
[----:B------:R-:W-:Y:S04]  /*a0fb0*/  STL [R1+0x5374], R51 ;  /* 0x0053743301007387 */ /* 0x000fe80000100800 */
[----:B------:R-:W-:Y:S04]  /*a0fc0*/  STL [R1+0x5370], R50 ;  /* 0x0053703201007387 */ /* 0x000fe80000100800 */
[----:B------:R-:W-:Y:S04]  /*a0fd0*/  STL.64 [R1+0xd70], R12 ;  /* 0x000d700c01007387 */ /* 0x000fe80000100a00 */
[----:B------:R-:W-:Y:S01]  /*a0fe0*/  STL.64 [R1+0xd78], R14 ;  /* 0x000d780e01007387 */ /* 0x000fe20000100a00 */
[----:B0-----:R-:W-:-:S02]  /*a0ff0*/  IMAD.MOV.U32 R7, RZ, RZ, R53 ;  /* 0x000000ffff077224 */ /* 0x001fc400078e0035 */
[----:B------:R-:W-:-:S03]  /*a1000*/  IMAD.MOV.U32 R6, RZ, RZ, R52 ;  /* 0x000000ffff067224 */ /* 0x000fc600078e0034 */
[----:B------:R-:W-:Y:S04]  /*a1010*/  STL [R1+0x537c], R7 ;  /* 0x00537c0701007387 */ /* 0x000fe80000100800 */
[----:B------:R3:W-:Y:S02]  /*a1020*/  STL [R1+0x5378], R6 ;  /* 0x0053780601007387 */ /* 0x0007e40000100800 */
[----:B---3--:R-:W-:Y:S06]  /*a1030*/  HMMA.16816.F32 R4, R28, R54, R8 ;  /* 0x000000361c04723c */ /* 0x008fec0000001808 */
[----:B------:R-:W-:-:S02]  /*a1040*/  IMAD.MOV.U32 R49, RZ, RZ, R55 ;  /* 0x000000ffff317224 */ /* 0x000fc400078e0037 */
[----:B------:R-:W-:-:S15]  /*a1050*/  IMAD.MOV.U32 R48, RZ, RZ, R54 ;  /* 0x000000ffff307224 */ /* 0x000fde00078e0036 */
[----:B------:R-:W-:Y:S04]  /*a1060*/  STL.64 [R1+0xd60], R4 ;  /* 0x000d600401007387 */ /* 0x000fe80000100a00 */
[----:B------:R0:W-:Y:S02]  /*a1070*/  STL.64 [R1+0xd68], R6 ;  /* 0x000d680601007387 */ /* 0x0001e40000100a00 */
[----:B0-----:R-:W-:Y:S02]  /*a1080*/  HMMA.16816.F32 R4, R28, R60, R56 ;  /* 0x0000003c1c04723c */ /* 0x001fe40000001838 */
[----:B------:R-:W-:Y:S04]  /*a1090*/  STL [R1+0x5384], R49 ;  /* 0x0053843101007387 */ /* 0x000fe80000100800 */
[----:B------:R-:W-:-:S15]  /*a10a0*/  STL [R1+0x5380], R48 ;  /* 0x0053803001007387 */ /* 0x000fde0000100800 */
[----:B------:R-:W-:-:S02]  /*a10b0*/  NOP ;  /* 0x0000000000007918 */ /* 0x000fc40000000000 */
[----:B------:R0:W-:Y:S04]  /*a10c0*/  STL.64 [R1+0xd50], R4 ;  /* 0x000d500401007387 */ /* 0x0001e80000100a00 */
[----:B------:R1:W-:Y:S04]  /*a10d0*/  STL.64 [R1+0xd58], R6 ;  /* 0x000d580601007387 */ /* 0x0003e80000100a00 */
[----:B------:R-:W3:Y:S04]  /*a10e0*/  LDL.LU R24, [R1+0x1700] ;  /* 0x0017000001187983 */ /* 0x000ee80000300800 */
[----:B------:R-:W3:Y:S04]  /*a10f0*/  LDL.LU R25, [R1+0x1704] ;  /* 0x0017040001197983 */ /* 0x000ee80000300800 */
[----:B------:R-:W3:Y:S04]  /*a1100*/  LDL.LU R26, [R1+0x1708] ;  /* 0x00170800011a7983 */ /* 0x000ee80000300800 */
[----:B------:R-:W3:Y:S04]  /*a1110*/  LDL.LU R27, [R1+0x170c] ;  /* 0x00170c00011b7983 */ /* 0x000ee80000300800 */
[----:B------:R-:W4:Y:S04]  /*a1120*/  LDL R34, [R1+0xe0] ;  /* 0x0000e00001227983 */ /* 0x000f280000100800 */
[----:B------:R-:W4:Y:S04]  /*a1130*/  LDL R35, [R1+0xe4] ;  /* 0x0000e40001237983 */ /* 0x000f280000100800 */
[----:B0-----:R-:W5:Y:S04]  /*a1140*/  LDL.LU R4, [R1+0x1730] ;  /* 0x0017300001047983 */ /* 0x001f680000300800 */
[----:B------:R-:W5:Y:S04]  /*a1150*/  LDL.LU R5, [R1+0x1734] ;  /* 0x0017340001057983 */ /* 0x000f680000300800 */
[----:B-1----:R-:W5:Y:S04]  /*a1160*/  LDL.LU R6, [R1+0x1738] ;  /* 0x0017380001067983 */ /* 0x002f680000300800 */
[----:B------:R-:W5:Y:S04]  /*a1170*/  LDL.LU R7, [R1+0x173c] ;  /* 0x00173c0001077983 */ /* 0x000f680000300800 */
[----:B------:R-:W5:Y:S04]  /*a1180*/  LDL.LU.64 R46, [R1+0xf0] ;  /* 0x0000f000012e7983 */ /* 0x000f680000300a00 */
[----:B------:R-:W2:Y:S04]  /*a1190*/  LDL.LU R40, [R1+0x1720] ;  /* 0x0017200001287983 */ /* 0x000ea80000300800 */
[----:B------:R-:W2:Y:S04]  /*a11a0*/  LDL.LU R41, [R1+0x1724] ;  /* 0x0017240001297983 */ /* 0x000ea80000300800 */
[----:B------:R-:W2:Y:S04]  /*a11b0*/  LDL.LU R42, [R1+0x1728] ;  /* 0x00172800012a7983 */ /* 0x000ea80000300800 */
[----:B------:R-:W2:Y:S04]  /*a11c0*/  LDL.LU R43, [R1+0x172c] ;  /* 0x00172c00012b7983 */ /* 0x000ea80000300800 */
[----:B------:R-:W2:Y:S04]  /*a11d0*/  LDL.LU.64 R32, [R1+0xe8] ;  /* 0x0000e80001207983 */ /* 0x000ea80000300a00 */
[----:B------:R-:W4:Y:S04]  /*a11e0*/  LDL.LU R36, [R1+0x1710] ;  /* 0x0017100001247983 */ /* 0x000f280000300800 */
[----:B------:R-:W4:Y:S04]  /*a11f0*/  LDL.LU R37, [R1+0x1714] ;  /* 0x0017140001257983 */ /* 0x000f280000300800 */
[----:B------:R-:W4:Y:S04]  /*a1200*/  LDL.LU R38, [R1+0x1718] ;  /* 0x0017180001267983 */ /* 0x000f280000300800 */
[----:B------:R-:W4:Y:S04]  /*a1210*/  LDL.LU R39, [R1+0x171c] ;  /* 0x00171c0001277983 */ /* 0x000f280000300800 */
[----:B------:R-:W3:Y:S04]  /*a1220*/  LDL.LU.64 R16, [R1+0xd8] ;  /* 0x0000d80001107983 */ /* 0x000ee80000300a00 */
[----:B------:R-:W3:Y:S04]  /*a1230*/  LDL.LU R20, [R1+0x16f0] ;  /* 0x0016f00001147983 */ /* 0x000ee80000300800 */
[----:B------:R-:W3:Y:S04]  /*a1240*/  LDL.LU R21, [R1+0x16f4] ;  /* 0x0016f40001157983 */ /* 0x000ee80000300800 */
[----:B------:R-:W3:Y:S04]  /*a1250*/  LDL.LU R22, [R1+0x16f8] ;  /* 0x0016f80001167983 */ /* 0x000ee80000300800 */
[----:B------:R-:W3:Y:S04]  /*a1260*/  LDL.LU R23, [R1+0x16fc] ;  /* 0x0016fc0001177983 */ /* 0x000ee80000300800 */
        /* <DEDUP_REMOVED lines=13> */
[----:B------:R-:W3:Y:S01]  /*a1340*/  LDL.LU R58, [R1+0x16c8] ;  /* 0x0016c800013a7983 */ /* 0x000ee20000300800 */
[----:B------:R-:W-:-:S02]  /*a1350*/  IMAD.MOV.U32 R51, RZ, RZ, R60 ;  /* 0x000000ffff337224 */ /* 0x000fc400078e003c */
[----:B------:R-:W-:Y:S01]  /*a1360*/  IMAD.MOV.U32 R50, RZ, RZ, R61 ;  /* 0x000000ffff327224 */ /* 0x000fe200078e003d */
[----:B------:R-:W3:Y:S04]  /*a1370*/  LDL.LU R59, [R1+0x16cc] ;  /* 0x0016cc00013b7983 */ /* 0x000ee80000300800 */
[----:B------:R-:W3:Y:S04]  /*a1380*/  LDL.LU.64 R60, [R1+0xb8] ;  /* 0x0000b800013c7983 */ /* 0x000ee80000300a00 */
[----:B------:R-:W-:Y:S04]  /*a1390*/  STL [R1+0x5394], R50 ;  /* 0x0053943201007387 */ /* 0x000fe80000100800 */
[----:B------:R5:W-:Y:S02]  /*a13a0*/  STL [R1+0x5390], R51 ;  /* 0x0053903301007387 */ /* 0x000be40000100800 */
[----:B-----5:R-:W-:Y:S07]  /*a13b0*/  HMMA.16816.F32 R48, R28, R46, R4 ;  /* 0x0000002e1c30723c */ /* 0x020fee0000001804 */
[----:B------:R-:W-:-:S02]  /*a13c0*/  IMAD.MOV.U32 R6, RZ, RZ, R47 ;  /* 0x000000ffff067224 */ /* 0x000fc400078e002f */
[----:B------:R-:W-:-:S14]  /*a13d0*/  IMAD.MOV.U32 R7, RZ, RZ, R46 ;  /* 0x000000ffff077224 */ /* 0x000fdc00078e002e */
[----:B------:R-:W-:Y:S04]  /*a13e0*/  STL.64 [R1+0xd40], R48 ;  /* 0x000d403001007387 */ /* 0x000fe80000100a00 */
[----:B------:R-:W-:Y:S04]  /*a13f0*/  STL.64 [R1+0xd48], R50 ;  /* 0x000d483201007387 */ /* 0x000fe80000100a00 */
[----:B------:R-:W-:Y:S04]  /*a1400*/  STL [R1+0x539c], R6 ;  /* 0x00539c0601007387 */ /* 0x000fe80000100800 */
[----:B------:R2:W-:Y:S02]  /*a1410*/  STL [R1+0x5398], R7 ;  /* 0x0053980701007387 */ /* 0x0005e40000100800 */
[----:B--2---:R-:W-:Y:S06]  /*a1420*/  HMMA.16816.F32 R4, R28, R32, R40 ;  /* 0x000000201c04723c */ /* 0x004fec0000001828 */
[----:B------:R-:W-:-:S02]  /*a1430*/  IMAD.MOV.U32 R49, RZ, RZ, R32 ;  /* 0x000000ffff317224 */ /* 0x000fc400078e0020 */
[----:B------:R-:W-:Y:S02]  /*a1440*/  IMAD.MOV.U32 R48, RZ, RZ, R33 ;  /* 0x000000ffff307224 */ /* 0x000fe400078e0021 */
[----:B----4-:R-:W-:-:S13]  /*a1450*/  HMMA.16816.F32 R32, R28, R34, R36 ;  /* 0x000000221c20723c */ /* 0x010fda0000001824 */
[----:B------:R-:W-:Y:S04]  /*a1460*/  STL.64 [R1+0xd30], R4 ;  /* 0x000d300401007387 */ /* 0x000fe80000100a00 */
[----:B------:R3:W-:Y:S02]  /*a1470*/  STL.64 [R1+0xd38], R6 ;  /* 0x000d380601007387 */ /* 0x0007e40000100a00 */
[C---:B---3--:R-:W-:Y:S02]  /*a1480*/  HMMA.16816.F32 R4, R28.reuse, R16, R24 ;  /* 0x000000101c04723c */ /* 0x048fe40000001818 */
[----:B------:R-:W-:Y:S04]  /*a1490*/  STL [R1+0x53a4], R48 ;  /* 0x0053a43001007387 */ /* 0x000fe80000100800 */
[----:B------:R-:W-:Y:S04]  /*a14a0*/  STL [R1+0x53a0], R49 ;  /* 0x0053a03101007387 */ /* 0x000fe80000100800 */
[----:B------:R-:W-:Y:S04]  /*a14b0*/  STL.64 [R1+0xd20], R32 ;  /* 0x000d202001007387 */ /* 0x000fe80000100a00 */
[----:B------:R-:W-:Y:S01]  /*a14c0*/  STL.64 [R1+0xd28], R34 ;  /* 0x000d282201007387 */ /* 0x000fe20000100a00 */
[C---:B------:R-:W-:Y:S08]  /*a14d0*/  HMMA.16816.F32 R12, R28.reuse, R52, R12 ;  /* 0x000000341c0c723c */ /* 0x040ff0000000180c */
[----:B------:R-:W-:Y:S04]  /*a14e0*/  STL.64 [R1+0xd10], R4 ;  /* 0x000d100401007387 */ /* 0x000fe80000100a00 */
[----:B------:R0:W-:Y:S02]  /*a14f0*/  STL.64 [R1+0xd18], R6 ;  /* 0x000d180601007387 */ /* 0x0001e40000100a00 */
[----:B0-----:R-:W-:Y:S01]  /*a1500*/  HMMA.16816.F32 R4, R28, R18, R20 ;  /* 0x000000121c04723c */ /* 0x001fe20000001814 */
[----:B------:R-:W-:-:S02]  /*a1510*/  IMAD.MOV.U32 R47, RZ, RZ, R17 ;  /* 0x000000ffff2f7224 */ /* 0x000fc400078e0011 */
[----:B------:R-:W-:-:S03]  /*a1520*/  IMAD.MOV.U32 R46, RZ, RZ, R16 ;  /* 0x000000ffff2e7224 */ /* 0x000fc600078e0010 */
[----:B------:R-:W-:Y:S02]  /*a1530*/  IMAD.MOV.U32 R51, RZ, RZ, R19 ;  /* 0x000000ffff337224 */ /* 0x000fe400078e0013 */
[----:B------:R-:W-:Y:S01]  /*a1540*/  IMAD.MOV.U32 R50, RZ, RZ, R18 ;  /* 0x000000ffff327224 */ /* 0x000fe200078e0012 */
[----:B------:R-:W-:Y:S04]  /*a1550*/  STL [R1+0x53ac], R47 ;  /* 0x0053ac2f01007387 */ /* 0x000fe80000100800 */
[----:B------:R-:W-:Y:S10]  /*a1560*/  STL [R1+0x53a8], R46 ;  /* 0x0053a82e01007387 */ /* 0x000ff40000100800 */
        /* <DEDUP_REMOVED lines=10> */
[----:B0-----:R-:W-:Y:S06]  /*a1610*/  HMMA.16816.F32 R4, R28, R54, R8 ;  /* 0x000000361c04723c */ /* 0x001fec0000001808 */
[----:B------:R-:W-:-:S02]  /*a1620*/  IMAD.MOV.U32 R49, RZ, RZ, R55 ;  /* 0x000000ffff317224 */ /* 0x000fc400078e0037 */
[----:B------:R-:W-:-:S15]  /*a1630*/  IMAD.MOV.U32 R48, RZ, RZ, R54 ;  /* 0x000000ffff307224 */ /* 0x000fde00078e0036 */
[----:B------:R-:W-:Y:S04]  /*a1640*/  STL.64 [R1+0xce0], R4 ;  /* 0x000ce00401007387 */ /* 0x000fe80000100a00 */
[----:B------:R0:W-:Y:S02]  /*a1650*/  STL.64 [R1+0xce8], R6 ;  /* 0x000ce80601007387 */ /* 0x0001e40000100a00 */
[----:B0-----:R-:W-:Y:S02]  /*a1660*/  HMMA.16816.F32 R4, R28, R60, R56 ;  /* 0x0000003c1c04723c */ /* 0x001fe40000001838 */
[----:B------:R-:W-:Y:S04]  /*a1670*/  STL [R1+0x53c4], R49 ;  /* 0x0053c43101007387 */ /* 0x000fe80000100800 */
[----:B------:R-:W-:Y:S01]  /*a1680*/  STL [R1+0x53c0], R48 ;  /* 0x0053c03001007387 */ /* 0x000fe20000100800 */
[----:B------:R-:W-:-:S15]  /*a1690*/  IMAD.MOV.U32 R59, RZ, RZ, R0 ;  /* 0x000000ffff3b7224 */ /* 0x000fde00078e0000 */
[----:B------:R-:W-:-:S01]  /*a16a0*/  NOP ;  /* 0x0000000000007918 */ /* 0x000fc20000000000 */
[----:B------:R-:W-:Y:S04]  /*a16b0*/  STL.64 [R1+0xcd0], R4 ;  /* 0x000cd00401007387 */ /* 0x000fe80000100a00 */
[----:B------:R-:W-:Y:S04]  /*a16c0*/  STL.64 [R1+0xcd8], R6 ;  /* 0x000cd80601007387 */ /* 0x000fe80000100a00 */
[----:B------:R-:W2:Y:S04]  /*a16d0*/  LDL R58, [R1+0x50] ;  /* 0x00005000013a7983 */ /* 0x000ea80000100800 */
[----:B------:R-:W3:Y:S04]  /*a16e0*/  LDL.LU R0, [R1+0x5584] ;  /* 0x0055840001007983 */ /* 0x000ee80000300800 */
        /* <DEDUP_REMOVED lines=14> */
[----:B------:R-:W4:Y:S04]  /*a17d0*/  LDL.LU R0, [R1+0x5580] ;  /* 0x0055800001007983 */ /* 0x000f280000300800 */
[----:B------:R-:W5:Y:S04]  /*a17e0*/  LDL.LU R20, [R1+0x1620] ;  /* 0x0016200001147983 */ /* 0x000f680000300800 */
[----:B------:R-:W5:Y:S04]  /*a17f0*/  LDL.LU R21, [R1+0x1624] ;  /* 0x0016240001157983 */ /* 0x000f680000300800 */
[----:B------:R-:W2:Y:S04]  /*a1800*/  LDL.LU R22, [R1+0x1628] ;  /* 0x0016280001167983 */ /* 0x000ea80000300800 */
[----:B------:R-:W2:Y:S01]  /*a1810*/  LDL.LU R23, [R1+0x162c] ;  /* 0x00162c0001177983 */ /* 0x000ea20000300800 */
[----:B----4-:R-:W-:-:S03]  /*a1820*/  IMAD.MOV.U32 R27, RZ, RZ, R0 ;  /* 0x000000ffff1b7224 */ /* 0x010fc600078e0000 */
[----:B--2---:R-:W-:Y:S04]  /*a1830*/  STL.64 [R1+0x5560], R22 ;  /* 0x0055601601007387 */ /* 0x004fe80000100a00 */
[----:B-----5:R-:W-:Y:S04]  /*a1840*/  STL.64 [R1+0x5558], R20 ;  /* 0x0055581401007387 */ /* 0x020fe80000100a00 */
[----:B------:R-:W2:Y:S04]  /*a1850*/  LDL R26, [R1+0x70] ;  /* 0x00007000011a7983 */ /* 0x000ea80000100800 */
[----:B------:R-:W4:Y:S04]  /*a1860*/  LDL.LU R0, [R1+0x557c] ;  /* 0x00557c0001007983 */ /* 0x000f280000300800 */
[----:B------:R-:W5:Y:S04]  /*a1870*/  LDL.LU R36, [R1+0x1640] ;  /* 0x0016400001247983 */ /* 0x000f680000300800 */
[----:B------:R-:W5:Y:S04]  /*a1880*/  LDL.LU R37, [R1+0x1644] ;  /* 0x0016440001257983 */ /* 0x000f680000300800 */
[----:B------:R-:W3:Y:S04]  /*a1890*/  LDL.LU R38, [R1+0x1648] ;  /* 0x0016480001267983 */ /* 0x000ee80000300800 */
[----:B------:R-:W3:Y:S01]  /*a18a0*/  LDL.LU R39, [R1+0x164c] ;  /* 0x00164c0001277983 */ /* 0x000ee20000300800 */
[----:B------:R-:W-:-:S02]  /*a18b0*/  IMAD.MOV.U32 R47, RZ, RZ, R60 ;  /* 0x000000ffff2f7224 */ /* 0x000fc400078e003c */
[----:B------:R-:W-:Y:S02]  /*a18c0*/  IMAD.MOV.U32 R46, RZ, RZ, R61 ;  /* 0x000000ffff2e7224 */ /* 0x000fe400078e003d */
[----:B----4-:R-:W-:Y:S01]  /*a18d0*/  IMAD.MOV.U32 R43, RZ, RZ, R0 ;  /* 0x000000ffff2b7224 */ /* 0x010fe200078e0000 */
[----:B---3--:R-:W-:Y:S04]  /*a18e0*/  STL.64 [R1+0x5570], R38 ;  /* 0x0055702601007387 */ /* 0x008fe80000100a00 */
[----:B-----5:R0:W-:Y:S04]  /*a18f0*/  STL.64 [R1+0x5568], R36 ;  /* 0x0055682401007387 */ /* 0x0201e80000100a00 */
[----:B------:R-:W3:Y:S04]  /*a1900*/  LDL R42, [R1+0x80] ;  /* 0x00008000012a7983 */ /* 0x000ee80000100800 */
[----:B------:R-:W4:Y:S04]  /*a1910*/  LDL.LU R0, [R1+0x5578] ;  /* 0x0055780001007983 */ /* 0x000f280000300800 */
[----:B0-----:R-:W5:Y:S04]  /*a1920*/  LDL.LU R36, [R1+0x16a0] ;  /* 0x0016a00001247983 */ /* 0x001f680000300800 */
[----:B------:R-:W5:Y:S04]  /*a1930*/  LDL.LU R37, [R1+0x16a4] ;  /* 0x0016a40001257983 */ /* 0x000f680000300800 */
[----:B------:R-:W5:Y:S04]  /*a1940*/  LDL.LU R38, [R1+0x16a8] ;  /* 0x0016a80001267983 */ /* 0x000f680000300800 */
[----:B------:R-:W5:Y:S04]  /*a1950*/  LDL.LU R39, [R1+0x16ac] ;  /* 0x0016ac0001277983 */ /* 0x000f680000300800 */
[----:B------:R-:W2:Y:S04]  /*a1960*/  LDL.LU R48, [R1+0x16b0] ;  /* 0x0016b00001307983 */ /* 0x000ea80000300800 */
[----:B------:R-:W2:Y:S04]  /*a1970*/  LDL.LU R49, [R1+0x16b4] ;  /* 0x0016b40001317983 */ /* 0x000ea80000300800 */
[----:B------:R-:W2:Y:S04]  /*a1980*/  LDL.LU R50, [R1+0x16b8] ;  /* 0x0016b80001327983 */ /* 0x000ea80000300800 */
[----:B------:R-:W2:Y:S04]  /*a1990*/  LDL.LU R51, [R1+0x16bc] ;  /* 0x0016bc0001337983 */ /* 0x000ea80000300800 */
[----:B------:R-:W2:Y:S04]  /*a19a0*/  LDL.LU.64 R6, [R1+0xb0] ;  /* 0x0000b00001067983 */ /* 0x000ea80000300a00 */
[----:B------:R-:W5:Y:S04]  /*a19b0*/  LDL.LU.64 R4, [R1+0xa8] ;  /* 0x0000a80001047983 */ /* 0x000f680000300a00 */
[----:B------:R-:W3:Y:S04]  /*a19c0*/  LDL.64 R40, [R1+0x88] ;  /* 0x0000880001287983 */ /* 0x000ee80000100a00 */
[----:B------:R-:W3:Y:S04]  /*a19d0*/  LDL.64 R24, [R1+0x78] ;  /* 0x0000780001187983 */ /* 0x000ee80000100a00 */
        /* <DEDUP_REMOVED lines=8> */
[----:B------:R-:W4:Y:S04]  /*a1a60*/  LDL.LU.64 R60, [R1+0xa0] ;  /* 0x0000a000013c7983 */ /* 0x000f280000300a00 */
        /* <DEDUP_REMOVED lines=8> */
[----:B------:R-:W3:Y:S04]  /*a1af0*/  LDL.64 R12, [R1+0x68] ;  /* 0x00006800010c7983 */ /* 0x000ee80000100a00 */
[----:B------:R-:W3:Y:S04]  /*a1b00*/  LDL.LU R16, [R1+0x1610] ;  /* 0x0016100001107983 */ /* 0x000ee80000300800 */
[----:B------:R-:W3:Y:S04]  /*a1b10*/  LDL.LU R17, [R1+0x1614] ;  /* 0x0016140001117983 */ /* 0x000ee80000300800 */
[----:B------:R-:W3:Y:S04]  /*a1b20*/  LDL.LU R18, [R1+0x1618] ;  /* 0x0016180001127983 */ /* 0x000ee80000300800 */
[----:B------:R-:W3:Y:S04]  /*a1b30*/  LDL.LU R19, [R1+0x161c] ;  /* 0x00161c0001137983 */ /* 0x000ee80000300800 */
[----:B------:R-:W3:Y:S04]  /*a1b40*/  LDL.64 R56, [R1+0x58] ;  /* 0x0000580001387983 */ /* 0x000ee80000100a00 */
[----:B------:R-:W-:Y:S04]  /*a1b50*/  STL.64 [R1+0x5420], R46 ;  /* 0x0054202e01007387 */ /* 0x000fe80000100a00 */
[----:B------:R0:W-:Y:S04]  /*a1b60*/  STL.64 [R1+0x5418], R44 ;  /* 0x0054182c01007387 */ /* 0x0001e80000100a00 */
[----:B0-----:R-:W3:Y:S04]  /*a1b70*/  LDL.LU R44, [R1+0x1650] ;  /* 0x00165000012c7983 */ /* 0x001ee80000300800 */
[----:B------:R-:W3:Y:S04]  /*a1b80*/  LDL.LU R45, [R1+0x1654] ;  /* 0x00165400012d7983 */ /* 0x000ee80000300800 */
[----:B------:R-:W3:Y:S04]  /*a1b90*/  LDL.LU R46, [R1+0x1658] ;  /* 0x00165800012e7983 */ /* 0x000ee80000300800 */
[----:B------:R-:W3:Y:S01]  /*a1ba0*/  LDL.LU R47, [R1+0x165c] ;  /* 0x00165c00012f7983 */ /* 0x000ee20000300800 */
[C---:B--2---:R-:W-:Y:S06]  /*a1bb0*/  HMMA.16816.F32 R48, R28.reuse, R6, R48 ;  /* 0x000000061c30723c */ /* 0x044fec0000001830 */
[C---:B-----5:R-:W-:Y:S06]  /*a1bc0*/  HMMA.16816.F32 R36, R28.reuse, R4, R36 ;  /* 0x000000041c24723c */ /* 0x060fec0000001824 */
[----:B----4-:R-:W-:Y:S11]  /*a1bd0*/  HMMA.16816.F32 R20, R28, R60, R20 ;  /* 0x0000003c1c14723c */ /* 0x010ff60000001814 */
[----:B------:R-:W-:Y:S04]  /*a1be0*/  STL.64 [R1+0xcc0], R48 ;  /* 0x000cc03001007387 */ /* 0x000fe80000100a00 */
[----:B------:R0:W-:Y:S04]  /*a1bf0*/  STL.64 [R1+0xcc8], R50 ;  /* 0x000cc83201007387 */ /* 0x0001e80000100a00 */
[----:B------:R-:W-:Y:S04]  /*a1c00*/  STL.64 [R1+0xcb0], R36 ;  /* 0x000cb02401007387 */ /* 0x000fe80000100a00 */
[----:B------:R1:W-:Y:S01]  /*a1c10*/  STL.64 [R1+0xcb8], R38 ;  /* 0x000cb82601007387 */ /* 0x0003e20000100a00 */
[----:B0-----:R-:W-:-:S02]  /*a1c20*/  IMAD.MOV.U32 R51, RZ, RZ, R6 ;  /* 0x000000ffff337224 */ /* 0x001fc400078e0006 */
[----:B------:R-:W-:Y:S02]  /*a1c30*/  IMAD.MOV.U32 R50, RZ, RZ, R7 ;  /* 0x000000ffff327224 */ /* 0x000fe400078e0007 */
[----:B------:R-:W-:Y:S02]  /*a1c40*/  IMAD.MOV.U32 R7, RZ, RZ, R4 ;  /* 0x000000ffff077224 */ /* 0x000fe400078e0004 */
[----:B------:R-:W-:Y:S01]  /*a1c50*/  IMAD.MOV.U32 R6, RZ, RZ, R5 ;  /* 0x000000ffff067224 */ /* 0x000fe200078e0005 */
[----:B-1----:R-:W2:Y:S04]  /*a1c60*/  LDL.LU.64 R38, [R1+0x5570] ;  /* 0x0055700001267983 */ /* 0x002ea80000300a00 */
[----:B------:R-:W2:Y:S04]  /*a1c70*/  LDL.LU.64 R36, [R1+0x5568] ;  /* 0x0055680001247983 */ /* 0x000ea80000300a00 */
[----:B------:R0:W-:Y:S04]  /*a1c80*/  STL.64 [R1+0x5488], R6 ;  /* 0x0054880601007387 */ /* 0x0001e80000100a00 */
[----:B------:R-:W4:Y:S04]  /*a1c90*/  LDL.LU R4, [R1+0x1660] ;  /* 0x0016600001047983 */ /* 0x000f280000300800 */
[----:B------:R-:W4:Y:S01]  /*a1ca0*/  LDL.LU R5, [R1+0x1664] ;  /* 0x0016640001057983 */ /* 0x000f220000300800 */
[----:B------:R-:W-:-:S02]  /*a1cb0*/  IMAD.MOV.U32 R49, RZ, RZ, R60 ;  /* 0x000000ffff317224 */ /* 0x000fc400078e003c */
[----:B------:R-:W-:Y:S01]  /*a1cc0*/  IMAD.MOV.U32 R48, RZ, RZ, R61 ;  /* 0x000000ffff307224 */ /* 0x000fe200078e003d */
[----:B0-----:R-:W4:Y:S04]  /*a1cd0*/  LDL.LU R6, [R1+0x1668] ;  /* 0x0016680001067983 */ /* 0x001f280000300800 */
[----:B------:R-:W4:Y:S04]  /*a1ce0*/  LDL.LU R7, [R1+0x166c] ;  /* 0x00166c0001077983 */ /* 0x000f280000300800 */
[----:B------:R-:W-:Y:S04]  /*a1cf0*/  STL.64 [R1+0xca0], R20 ;  /* 0x000ca01401007387 */ /* 0x000fe80000100a00 */
[----:B------:R0:W-:Y:S04]  /*a1d00*/  STL.64 [R1+0xca8], R22 ;  /* 0x000ca81601007387 */ /* 0x0001e80000100a00 */
[----:B0-----:R-:W5:Y:S04]  /*a1d10*/  LDL.LU.64 R22, [R1+0x5560] ;  /* 0x0055600001167983 */ /* 0x001f680000300a00 */
[----:B------:R-:W5:Y:S04]  /*a1d20*/  LDL.LU.64 R20, [R1+0x5558] ;  /* 0x0055580001147983 */ /* 0x000f680000300a00 */
[----:B------:R-:W5:Y:S04]  /*a1d30*/  LDL.LU.64 R60, [R1+0x5550] ;  /* 0x00555000013c7983 */ /* 0x000f680000300a00 */
[----:B------:R0:W-:Y:S04]  /*a1d40*/  STL.64 [R1+0x5440], R50 ;  /* 0x0054403201007387 */ /* 0x0001e80000100a00 */
[----:B0-----:R-:W2:Y:S04]  /*a1d50*/  LDL R50, [R1+0x90] ;  /* 0x0000900001327983 */ /* 0x001ea80000100800 */
[----:B------:R0:W-:Y:S04]  /*a1d60*/  STL.64 [R1+0x5438], R48 ;  /* 0x0054383001007387 */ /* 0x0001e80000100a00 */
[----:B0-----:R-:W3:Y:S01]  /*a1d70*/  LDL.64 R48, [R1+0x98] ;  /* 0x0000980001307983 */ /* 0x001ee20000100a00 */
[----:B------:R-:W-:Y:S01]  /*a1d80*/  IMAD.MOV.U32 R51, RZ, RZ, R0 ;  /* 0x000000ffff337224 */ /* 0x000fe200078e0000 */
[----:B---3--:R-:W-:Y:S06]  /*a1d90*/  HMMA.16816.F32 R8, R28, R48, R8 ;  /* 0x000000301c08723c */ /* 0x008fec0000001808 */
[----:B------:R-:W-:-:S15]  /*a1da0*/  IMAD.MOV.U32 R0, RZ, RZ, R49 ;  /* 0x000000ffff007224 */ /* 0x000fde00078e0031 */
[----:B------:R-:W-:-:S02]  /*a1db0*/  NOP ;  /* 0x0000000000007918 */ /* 0x000fc40000000000 */
[----:B------:R-:W-:Y:S04]  /*a1dc0*/  STL.64 [R1+0xc90], R8 ;  /* 0x000c900801007387 */ /* 0x000fe80000100a00 */
[----:B------:R0:W-:Y:S04]  /*a1dd0*/  STL.64 [R1+0xc98], R10 ;  /* 0x000c980a01007387 */ /* 0x0001e80000100a00 */
[----:B0-----:R-:W3:Y:S04]  /*a1de0*/  LDL.LU.64 R10, [R1+0x5548] ;  /* 0x00554800010a7983 */ /* 0x001ee80000300a00 */
[----:B------:R-:W3:Y:S04]  /*a1df0*/  LDL.LU.64 R8, [R1+0x5540] ;  /* 0x0055400001087983 */ /* 0x000ee80000300a00 */
[----:B------:R0:W-:Y:S01]  /*a1e00*/  STL [R1+0x5224], R0 ;  /* 0x0052240001007387 */ /* 0x0001e20000100800 */
[C---:B--2---:R-:W-:Y:S03]  /*a1e10*/  HMMA.16816.F32 R48, R28.reuse, R50, R52 ;  /* 0x000000321c30723c */ /* 0x044fe60000001834 */
[----:B------:R-:W2:Y:S04]  /*a1e20*/  LDL.LU.64 R54, [R1+0x5538] ;  /* 0x0055380001367983 */ /* 0x000ea80000300a00 */
[----:B------:R-:W2:Y:S01]  /*a1e30*/  LDL.LU.64 R52, [R1+0x5530] ;  /* 0x0055300001347983 */ /* 0x000ea20000300a00 */
[----:B----4-:R-:W-:Y:S06]  /*a1e40*/  HMMA.16816.F32 R4, R28, R40, R4 ;  /* 0x000000281c04723c */ /* 0x010fec0000001804 */
[----:B0-----:R-:W-:-:S02]  /*a1e50*/  IMAD.MOV.U32 R0, RZ, RZ, R41 ;  /* 0x000000ffff007224 */ /* 0x001fc400078e0029 */
[C---:B------:R-:W-:Y:S07]  /*a1e60*/  HMMA.16816.F32 R40, R28.reuse, R42, R44 ;  /* 0x0000002a1c28723c */ /* 0x040fee000000182c */
[----:B------:R-:W-:Y:S04]  /*a1e70*/  STL.64 [R1+0xc80], R48 ;  /* 0x000c803001007387 */ /* 0x000fe80000100a00 */
[----:B------:R-:W-:Y:S04]  /*a1e80*/  STL.64 [R1+0xc88], R50 ;  /* 0x000c883201007387 */ /* 0x000fe80000100a00 */
[----:B------:R-:W-:Y:S04]  /*a1e90*/  STL [R1+0x5228], R0 ;  /* 0x0052280001007387 */ /* 0x000fe80000100800 */
[----:B------:R-:W-:Y:S04]  /*a1ea0*/  STL.64 [R1+0xc70], R4 ;  /* 0x000c700401007387 */ /* 0x000fe80000100a00 */
[----:B------:R0:W-:Y:S02]  /*a1eb0*/  STL.64 [R1+0xc78], R6 ;  /* 0x000c780601007387 */ /* 0x0001e40000100a00 */
[C---:B0-----:R-:W-:Y:S06]  /*a1ec0*/  HMMA.16816.F32 R4, R28.reuse, R24, R36 ;  /* 0x000000181c04723c */ /* 0x041fec0000001824 */
[----:B------:R-:W-:Y:S01]  /*a1ed0*/  IMAD.MOV.U32 R0, RZ, RZ, R25 ;  /* 0x000000ffff007224 */ /* 0x000fe200078e0019 */
[----:B------:R-:W-:Y:S04]  /*a1ee0*/  STL.64 [R1+0xc60], R40 ;  /* 0x000c602801007387 */ /* 0x000fe80000100a00 */
[----:B------:R-:W-:Y:S01]  /*a1ef0*/  STL.64 [R1+0xc68], R42 ;  /* 0x000c682a01007387 */ /* 0x000fe20000100a00 */
[C---:B------:R-:W-:Y:S03]  /*a1f00*/  HMMA.16816.F32 R24, R28.reuse, R26, R32 ;  /* 0x0000001a1c18723c */ /* 0x040fe60000001820 */
[----:B------:R-:W-:Y:S08]  /*a1f10*/  STL [R1+0x522c], R0 ;  /* 0x00522c0001007387 */ /* 0x000ff00000100800 */
[----:B------:R-:W-:Y:S04]  /*a1f20*/  STL.64 [R1+0xc50], R4 ;  /* 0x000c500401007387 */ /* 0x000fe80000100a00 */
[----:B------:R5:W-:Y:S02]  /*a1f30*/  STL.64 [R1+0xc58], R6 ;  /* 0x000c580601007387 */ /* 0x000be40000100a00 */
[C---:B-----5:R-:W-:Y:S06]  /*a1f40*/  HMMA.16816.F32 R4, R28.reuse, R12, R20 ;  /* 0x0000000c1c04723c */ /* 0x060fec0000001814 */
[----:B------:R-:W-:Y:S01]  /*a1f50*/  IMAD.MOV.U32 R0, RZ, RZ, R13 ;  /* 0x000000ffff007224 */ /* 0x000fe200078e000d */
[----:B------:R-:W-:Y:S04]  /*a1f60*/  STL.64 [R1+0xc40], R24 ;  /* 0x000c401801007387 */ /* 0x000fe80000100a00 */
[----:B------:R-:W-:Y:S01]  /*a1f70*/  STL.64 [R1+0xc48], R26 ;  /* 0x000c481a01007387 */ /* 0x000fe20000100a00 */
[----:B------:R-:W-:Y:S03]  /*a1f80*/  HMMA.16816.F32 R12, R28, R14, R16 ;  /* 0x0000000e1c0c723c */ /* 0x000fe60000001810 */
[----:B------:R0:W-:Y:S08]  /*a1f90*/  STL [R1+0x5230], R0 ;  /* 0x0052300001007387 */ /* 0x0001f00000100800 */
[----:B------:R-:W-:Y:S04]  /*a1fa0*/  STL.64 [R1+0xc30], R4 ;  /* 0x000c300401007387 */ /* 0x000fe80000100a00 */
[----:B------:R3:W-:Y:S01]  /*a1fb0*/  STL.64 [R1+0xc38], R6 ;  /* 0x000c380601007387 */ /* 0x0007e20000100a00 */
[----:B0-----:R-:W-:-:S07]  /*a1fc0*/  IMAD.MOV.U32 R0, RZ, RZ, R57 ;  /* 0x000000ffff007224 */ /* 0x001fce00078e0039 */
[----:B------:R-:W-:Y:S04]  /*a1fd0*/  STL.64 [R1+0xc20], R12 ;  /* 0x000c200c01007387 */ /* 0x000fe80000100a00 */
[----:B------:R-:W-:Y:S04]  /*a1fe0*/  STL.64 [R1+0xc28], R14 ;  /* 0x000c280e01007387 */ /* 0x000fe80000100a00 */
[----:B------:R-:W-:Y:S01]  /*a1ff0*/  STL [R1+0x5234], R0 ;  /* 0x0052340001007387 */ /* 0x000fe20000100800 */
[----:B---3--:R-:W-:-:S15]  /*a2000*/  HMMA.16816.F32 R4, R28, R56, R8 ;  /* 0x000000381c04723c */ /* 0x008fde0000001808 */
[----:B------:R-:W-:-:S08]  /*a2010*/  NOP ;  /* 0x0000000000007918 */ /* 0x000fd00000000000 */
[----:B------:R-:W-:Y:S04]  /*a2020*/  STL.64 [R1+0xc10], R4 ;  /* 0x000c100401007387 */ /* 0x000fe80000100a00 */
[----:B------:R2:W-:Y:S04]  /*a2030*/  STL.64 [R1+0xc18], R6 ;  /* 0x000c180601007387 */ /* 0x0005e80000100a00 */
[----:B------:R-:W3:Y:S01]  /*a2040*/  LDL.LU R16, [R1+0x14d0] ;  /* 0x0014d00001107983 */ /* 0x000ee20000300800 */
[----:B--2---:R-:W-:-:S15]  /*a2050*/  HMMA.16816.F32 R4, R28, R58, R52 ;  /* 0x0000003a1c04723c */ /* 0x004fde0000001834 */
[----:B------:R-:W-:-:S08]  /*a2060*/  NOP ;  /* 0x0000000000007918 */ /* 0x000fd00000000000 */
[----:B------:R-:W-:Y:S04]  /*a2070*/  STL.64 [R1+0xc00], R4 ;  /* 0x000c000401007387 */ /* 0x000fe80000100a00 */
[----:B------:R-:W-:Y:S04]  /*a2080*/  STL.64 [R1+0xc08], R6 ;  /* 0x000c080601007387 */ /* 0x000fe80000100a00 */
[----:B------:R-:W3:Y:S04]  /*a2090*/  LDL.LU R17, [R1+0x14d4] ;  /* 0x0014d40001117983 */ /* 0x000ee80000300800 */
[----:B------:R-:W2:Y:S04]  /*a20a0*/  LDL.LU R18, [R1+0x14d8] ;  /* 0x0014d80001127983 */ /* 0x000ea80000300800 */
[----:B------:R-:W2:Y:S04]  /*a20b0*/  LDL.LU R19, [R1+0x14dc] ;  /* 0x0014dc0001137983 */ /* 0x000ea80000300800 */
[----:B--2---:R-:W-:Y:S04]  /*a20c0*/  STL.64 [R1+0x5498], R18 ;  /* 0x0054981201007387 */ /* 0x004fe80000100a00 */
[----:B---3--:R0:W-:Y:S04]  /*a20d0*/  STL.64 [R1+0x5490], R16 ;  /* 0x0054901001007387 */ /* 0x0081e80000100a00 */
        /* <DEDUP_REMOVED lines=9> */
[----:B------:R-:W3:Y:S04]  /*a2170*/  LDL.LU R39, [R1+0x151c] ;  /* 0x00151c0001277983 */ /* 0x000ee80000300800 */
[----:B---3--:R-:W-:Y:S04]  /*a2180*/  STL.64 [R1+0x54b8], R38 ;  /* 0x0054b82601007387 */ /* 0x008fe80000100a00 */
[----:B--2---:R2:W-:Y:S04]  /*a2190*/  STL.64 [R1+0x54b0], R36 ;  /* 0x0054b02401007387 */ /* 0x0045e80000100a00 */
[----:B------:R-:W3:Y:S04]  /*a21a0*/  LDL.LU R44, [R1+0x1530] ;  /* 0x00153000012c7983 */ /* 0x000ee80000300800 */
[----:B------:R-:W3:Y:S04]  /*a21b0*/  LDL.LU R45, [R1+0x1534] ;  /* 0x00153400012d7983 */ /* 0x000ee80000300800 */
[----:B------:R-:W4:Y:S04]  /*a21c0*/  LDL.LU R46, [R1+0x1538] ;  /* 0x00153800012e7983 */ /* 0x000f280000300800 */
[----:B------:R-:W4:Y:S04]  /*a21d0*/  LDL.LU R47, [R1+0x153c] ;  /* 0x00153c00012f7983 */ /* 0x000f280000300800 */
[----:B----4-:R-:W-:Y:S04]  /*a21e0*/  STL.64 [R1+0x54c8], R46 ;  /* 0x0054c82e01007387 */ /* 0x010fe80000100a00 */
[----:B---3--:R3:W-:Y:S04]  /*a21f0*/  STL.64 [R1+0x54c0], R44 ;  /* 0x0054c02c01007387 */ /* 0x0087e80000100a00 */
[----:B------:R-:W4:Y:S04]  /*a2200*/  LDL.LU R48, [R1+0x1540] ;  /* 0x0015400001307983 */ /* 0x000f280000300800 */
[----:B------:R-:W4:Y:S04]  /*a2210*/  LDL.LU R49, [R1+0x1544] ;  /* 0x0015440001317983 */ /* 0x000f280000300800 */
[----:B------:R-:W5:Y:S04]  /*a2220*/  LDL.LU R50, [R1+0x1548] ;  /* 0x0015480001327983 */ /* 0x000f680000300800 */
[----:B------:R-:W5:Y:S04]  /*a2230*/  LDL.LU R51, [R1+0x154c] ;  /* 0x00154c0001337983 */ /* 0x000f680000300800 */
[----:B-----5:R5:W-:Y:S04]  /*a2240*/  STL.64 [R1+0x54d8], R50 ;  /* 0x0054d83201007387 */ /* 0x020be80000100a00 */
[----:B----4-:R-:W-:Y:S04]  /*a2250*/  STL.64 [R1+0x54d0], R48 ;  /* 0x0054d03001007387 */ /* 0x010fe80000100a00 */
[----:B------:R-:W4:Y:S04]  /*a2260*/  LDL R58, [R1] ;  /* 0x00000000013a7983 */ /* 0x000f280000100800 */
[----:B------:R-:W4:Y:S04]  /*a2270*/  LDL R59, [R1+0x4] ;  /* 0x00000400013b7983 */ /* 0x000f280000100800 */
[----:B------:R-:W2:Y:S04]  /*a2280*/  LDL.LU R8, [R1+0x1560] ;  /* 0x0015600001087983 */ /* 0x000ea80000300800 */
[----:B------:R-:W2:Y:S04]  /*a2290*/  LDL.LU R9, [R1+0x1564] ;  /* 0x0015640001097983 */ /* 0x000ea80000300800 */
[----:B------:R-:W3:Y:S04]  /*a22a0*/  LDL.LU R10, [R1+0x1568] ;  /* 0x00156800010a7983 */ /* 0x000ee80000300800 */
[----:B------:R-:W3:Y:S04]  /*a22b0*/  LDL.LU R11, [R1+0x156c] ;  /* 0x00156c00010b7983 */ /* 0x000ee80000300800 */
[----:B---3--:R-:W-:Y:S04]  /*a22c0*/  STL.64 [R1+0x54e8], R10 ;  /* 0x0054e80a01007387 */ /* 0x008fe80000100a00 */
[----:B--2---:R-:W-:Y:S04]  /*a22d0*/  STL.64 [R1+0x54e0], R8 ;  /* 0x0054e00801007387 */ /* 0x004fe80000100a00 */
[----:B------:R-:W2:Y:S04]  /*a22e0*/  LDL R14, [R1+0x10] ;  /* 0x00001000010e7983 */ /* 0x000ea80000100800 */
[----:B------:R-:W2:Y:S04]  /*a22f0*/  LDL R15, [R1+0x14] ;  /* 0x00001400010f7983 */ /* 0x000ea80000100800 */
[----:B0-----:R-:W3:Y:S04]  /*a2300*/  LDL.LU R16, [R1+0x1580] ;  /* 0x0015800001107983 */ /* 0x001ee80000300800 */
[----:B------:R-:W3:Y:S04]  /*a2310*/  LDL.LU R17, [R1+0x1584] ;  /* 0x0015840001117983 */ /* 0x000ee80000300800 */
[----:B------:R-:W5:Y:S04]  /*a2320*/  LDL.LU R18, [R1+0x1588] ;  /* 0x0015880001127983 */ /* 0x000f680000300800 */
[----:B------:R-:W5:Y:S04]  /*a2330*/  LDL.LU R19, [R1+0x158c] ;  /* 0x00158c0001137983 */ /* 0x000f680000300800 */
[----:B-----5:R-:W-:Y:S04]  /*a2340*/  STL.64 [R1+0x54f8], R18 ;  /* 0x0054f81201007387 */ /* 0x020fe80000100a00 */
[----:B---3--:R0:W-:Y:S04]  /*a2350*/  STL.64 [R1+0x54f0], R16 ;  /* 0x0054f01001007387 */ /* 0x0081e80000100a00 */
[----:B-1----:R-:W3:Y:S04]  /*a2360*/  LDL R26, [R1+0x20] ;  /* 0x00002000011a7983 */ /* 0x002ee80000100800 */
[----:B------:R-:W3:Y:S04]  /*a2370*/  LDL R27, [R1+0x24] ;  /* 0x00002400011b7983 */ /* 0x000ee80000100800 */
[----:B------:R-:W5:Y:S04]  /*a2380*/  LDL.LU R36, [R1+0x1590] ;  /* 0x0015900001247983 */ /* 0x000f680000300800 */
[----:B------:R-:W5:Y:S04]  /*a2390*/  LDL.LU R37, [R1+0x1594] ;  /* 0x0015940001257983 */ /* 0x000f680000300800 */
[----:B------:R-:W4:Y:S04]  /*a23a0*/  LDL.LU R38, [R1+0x1598] ;  /* 0x0015980001267983 */ /* 0x000f280000300800 */
[----:B------:R-:W4:Y:S04]  /*a23b0*/  LDL.LU R39, [R1+0x159c] ;  /* 0x00159c0001277983 */ /* 0x000f280000300800 */
[----:B----4-:R1:W-:Y:S04]  /*a23c0*/  STL.64 [R1+0x5508], R38 ;  /* 0x0055082601007387 */ /* 0x0103e80000100a00 */
[----:B-----5:R-:W-:Y:S04]  /*a23d0*/  STL.64 [R1+0x5500], R36 ;  /* 0x0055002401007387 */ /* 0x020fe80000100a00 */
        /* <DEDUP_REMOVED lines=8> */
[----:B0-----:R-:W5:Y:S04]  /*a2460*/  LDL.LU R16, [R1+0x15c0] ;  /* 0x0015c00001107983 */ /* 0x001f680000300800 */
[----:B------:R-:W5:Y:S04]  /*a2470*/  LDL.LU R17, [R1+0x15c4] ;  /* 0x0015c40001117983 */ /* 0x000f680000300800 */
[----:B------:R-:W2:Y:S04]  /*a2480*/  LDL.LU R18, [R1+0x15c8] ;  /* 0x0015c80001127983 */ /* 0x000ea80000300800 */
[----:B------:R-:W2:Y:S04]  /*a2490*/  LDL.LU R19, [R1+0x15cc] ;  /* 0x0015cc0001137983 */ /* 0x000ea80000300800 */
[----:B--2---:R-:W-:Y:S04]  /*a24a0*/  STL.64 [R1+0x5528], R18 ;  /* 0x0055281201007387 */ /* 0x004fe80000100a00 */
[----:B-----5:R0:W-:Y:S04]  /*a24b0*/  STL.64 [R1+0x5520], R16 ;  /* 0x0055201001007387 */ /* 0x0201e80000100a00 */
[----:B-1----:R-:W2:Y:S04]  /*a24c0*/  LDL R38, [R1+0x40] ;  /* 0x0000400001267983 */ /* 0x002ea80000100800 */
[----:B------:R-:W2:Y:S04]  /*a24d0*/  LDL R39, [R1+0x44] ;  /* 0x0000440001277983 */ /* 0x000ea80000100800 */
[----:B0-----:R-:W5:Y:S04]  /*a24e0*/  LDL.LU R16, [R1+0x15e0] ;  /* 0x0015e00001107983 */ /* 0x001f680000300800 */
[----:B------:R-:W5:Y:S04]  /*a24f0*/  LDL.LU R17, [R1+0x15e4] ;  /* 0x0015e40001117983 */ /* 0x000f680000300800 */
[----:B------:R-:W5:Y:S04]  /*a2500*/  LDL.LU R18, [R1+0x15e8] ;  /* 0x0015e80001127983 */ /* 0x000f680000300800 */
[----:B------:R-:W5:Y:S04]  /*a2510*/  LDL.LU R19, [R1+0x15ec] ;  /* 0x0015ec0001137983 */ /* 0x000f680000300800 */
[----:B------:R-:W5:Y:S04]  /*a2520*/  LDL.64 R36, [R1+0x48] ;  /* 0x0000480001247983 */ /* 0x000f680000100a00 */
[----:B------:R-:W2:Y:S04]  /*a2530*/  LDL.LU R44, [R1+0x15d0] ;  /* 0x0015d000012c7983 */ /* 0x000ea80000300800 */
[----:B------:R-:W2:Y:S04]  /*a2540*/  LDL.LU R45, [R1+0x15d4] ;  /* 0x0015d400012d7983 */ /* 0x000ea80000300800 */
[----:B------:R-:W2:Y:S04]  /*a2550*/  LDL.LU R46, [R1+0x15d8] ;  /* 0x0015d800012e7983 */ /* 0x000ea80000300800 */
[----:B------:R-:W2:Y:S04]  /*a2560*/  LDL.LU R47, [R1+0x15dc] ;  /* 0x0015dc00012f7983 */ /* 0x000ea80000300800 */
[----:B------:R-:W3:Y:S04]  /*a2570*/  LDL.64 R48, [R1+0x38] ;  /* 0x0000380001307983 */ /* 0x000ee80000100a00 */
[----:B------:R-:W4:Y:S04]  /*a2580*/  LDL.LU R8, [R1+0x15b0] ;  /* 0x0015b00001087983 */ /* 0x000f280000300800 */
[----:B------:R-:W4:Y:S04]  /*a2590*/  LDL.LU R9, [R1+0x15b4] ;  /* 0x0015b40001097983 */ /* 0x000f280000300800 */
[----:B------:R-:W4:Y:S04]  /*a25a0*/  LDL.LU R10, [R1+0x15b8] ;  /* 0x0015b800010a7983 */ /* 0x000f280000300800 */
[----:B------:R-:W4:Y:S04]  /*a25b0*/  LDL.LU R11, [R1+0x15bc] ;  /* 0x0015bc00010b7983 */ /* 0x000f280000300800 */
[----:B------:R-:W4:Y:S04]  /*a25c0*/  LDL.64 R24, [R1+0x28] ;  /* 0x0000280001187983 */ /* 0x000f280000100a00 */
[----:B------:R-:W4:Y:S04]  /*a25d0*/  LDL.64 R12, [R1+0x18] ;  /* 0x00001800010c7983 */ /* 0x000f280000100a00 */
[----:B------:R-:W4:Y:S04]  /*a25e0*/  LDL.LU R4, [R1+0x1570] ;  /* 0x0015700001047983 */ /* 0x000f280000300800 */
[----:B------:R-:W4:Y:S04]  /*a25f0*/  LDL.LU R5, [R1+0x1574] ;  /* 0x0015740001057983 */ /* 0x000f280000300800 */
        /* <DEDUP_REMOVED lines=19> */
[----:B-----5:R-:W-:-:S15]  /*a2730*/  HMMA.16816.F32 R16, R28, R36, R16 ;  /* 0x000000241c10723c */ /* 0x020fde0000001810 */
[----:B------:R-:W-:-:S08]  /*a2740*/  NOP ;  /* 0x0000000000007918 */ /* 0x000fd00000000000 */
[----:B------:R-:W-:Y:S04]  /*a2750*/  STL.64 [R1+0xbf0], R16 ;  /* 0x000bf01001007387 */ /* 0x000fe80000100a00 */
[----:B------:R0:W-:Y:S04]  /*a2760*/  STL.64 [R1+0xbf8], R18 ;  /* 0x000bf81201007387 */ /* 0x0001e80000100a00 */
[----:B0-----:R-:W5:Y:S04]  /*a2770*/  LDL.LU.64 R18, [R1+0x5528] ;  /* 0x0055280001127983 */ /* 0x001f680000300a00 */
[----:B------:R-:W5:Y:S01]  /*a2780*/  LDL.LU.64 R16, [R1+0x5520] ;  /* 0x0055200001107983 */ /* 0x000f620000300a00 */
[----:B------:R-:W-:-:S02]  /*a2790*/  IMAD.MOV.U32 R0, RZ, RZ, R37 ;  /* 0x000000ffff007224 */ /* 0x000fc400078e0025 */
[----:B--2---:R-:W-:Y:S03]  /*a27a0*/  HMMA.16816.F32 R36, R28, R38, R44 ;  /* 0x000000261c24723c */ /* 0x004fe6000000182c */
[----:B------:R-:W-:Y:S04]  /*a27b0*/  STL [R1+0x5238], R0 ;  /* 0x0052380001007387 */ /* 0x000fe80000100800 */
[----:B------:R-:W2:Y:S04]  /*a27c0*/  LDL.LU.64 R46, [R1+0x5518] ;  /* 0x00551800012e7983 */ /* 0x000ea80000300a00 */
[----:B------:R-:W2:-:S12]  /*a27d0*/  LDL.LU.64 R44, [R1+0x5510] ;  /* 0x00551000012c7983 */ /* 0x000e980000300a00 */
[----:B------:R-:W-:Y:S04]  /*a27e0*/  STL.64 [R1+0xbe0], R36 ;  /* 0x000be02401007387 */ /* 0x000fe80000100a00 */
[----:B------:R0:W-:Y:S04]  /*a27f0*/  STL.64 [R1+0xbe8], R38 ;  /* 0x000be82601007387 */ /* 0x0001e80000100a00 */
[----:B0-----:R-:W2:Y:S04]  /*a2800*/  LDL.LU.64 R38, [R1+0x5508] ;  /* 0x0055080001267983 */ /* 0x001ea80000300a00 */
[----:B------:R-:W2:Y:S01]  /*a2810*/  LDL.LU.64 R36, [R1+0x5500] ;  /* 0x0055000001247983 */ /* 0x000ea20000300a00 */
[----:B---3--:R-:W-:Y:S01]  /*a2820*/  IMAD.MOV.U32 R0, RZ, RZ, R49 ;  /* 0x000000ffff007224 */ /* 0x008fe200078e0031 */
[----:B-----5:R-:W-:-:S15]  /*a2830*/  HMMA.16816.F32 R16, R28, R48, R16 ;  /* 0x000000301c10723c */ /* 0x020fde0000001810 */
[----:B------:R-:W-:-:S08]  /*a2840*/  NOP ;  /* 0x0000000000007918 */ /* 0x000fd00000000000 */
[----:B------:R-:W-:Y:S04]  /*a2850*/  STL.64 [R1+0xbd0], R16 ;  /* 0x000bd01001007387 */ /* 0x000fe80000100a00 */
[----:B------:R0:W-:Y:S04]  /*a2860*/  STL.64 [R1+0xbd8], R18 ;  /* 0x000bd81201007387 */ /* 0x0001e80000100a00 */
[----:B0-----:R-:W3:Y:S04]  /*a2870*/  LDL.LU.64 R18, [R1+0x54f8] ;  /* 0x0054f80001127983 */ /* 0x001ee80000300a00 */
[----:B------:R-:W3:Y:S04]  /*a2880*/  LDL.LU.64 R16, [R1+0x54f0] ;  /* 0x0054f00001107983 */ /* 0x000ee80000300a00 */
[----:B------:R0:W-:Y:S01]  /*a2890*/  STL [R1+0x523c], R0 ;  /* 0x00523c0001007387 */ /* 0x0001e20000100800 */
[C---:B----4-:R-:W-:Y:S03]  /*a28a0*/  HMMA.16816.F32 R48, R28.reuse, R50, R8 ;  /* 0x000000321c30723c */ /* 0x050fe60000001808 */
[----:B------:R-:W4:Y:S04]  /*a28b0*/  LDL.LU.64 R10, [R1+0x54e8] ;  /* 0x0054e800010a7983 */ /* 0x000f280000300a00 */
[----:B------:R-:W4:Y:S01]  /*a28c0*/  LDL.LU.64 R8, [R1+0x54e0] ;  /* 0x0054e00001087983 */ /* 0x000f220000300a00 */
[----:B--2---:R-:W-:Y:S06]  /*a28d0*/  HMMA.16816.F32 R44, R28, R24, R44 ;  /* 0x000000181c2c723c */ /* 0x004fec000000182c */
[----:B0-----:R-:W-:-:S02]  /*a28e0*/  IMAD.MOV.U32 R0, RZ, RZ, R25 ;  /* 0x000000ffff007224 */ /* 0x001fc400078e0019 */
[----:B------:R-:W-:Y:S07]  /*a28f0*/  HMMA.16816.F32 R24, R28, R26, R36 ;  /* 0x0000001a1c18723c */ /* 0x000fee0000001824 */
        /* <DEDUP_REMOVED lines=8> */
[----:B------:R0:W-:Y:S04]  /*a2980*/  STL [R1+0x5240], R0 ;  /* 0x0052400001007387 */ /* 0x0001e80000100800 */
[----:B------:R-:W5:Y:S04]  /*a2990*/  LDL.LU.64 R38, [R1+0x54b8] ;  /* 0x0054b80001267983 */ /* 0x000f680000300a00 */
[----:B------:R-:W5:Y:S04]  /*a29a0*/  LDL.LU.64 R36, [R1+0x54b0] ;  /* 0x0054b00001247983 */ /* 0x000f680000300a00 */
[----:B------:R-:W-:Y:S04]  /*a29b0*/  STL.64 [R1+0xba0], R24 ;  /* 0x000ba01801007387 */ /* 0x000fe80000100a00 */
[----:B------:R1:W-:Y:S01]  /*a29c0*/  STL.64 [R1+0xba8], R26 ;  /* 0x000ba81a01007387 */ /* 0x0003e20000100a00 */
[----:B0-----:R-:W-:-:S03]  /*a29d0*/  IMAD.MOV.U32 R0, RZ, RZ, R13 ;  /* 0x000000ffff007224 */ /* 0x001fc600078e000d */
[----:B-1----:R-:W5:Y:S04]  /*a29e0*/  LDL.LU.64 R26, [R1+0x54a8] ;  /* 0x0054a800011a7983 */ /* 0x002f680000300a00 */
[----:B------:R-:W5:Y:S01]  /*a29f0*/  LDL.LU.64 R24, [R1+0x54a0] ;  /* 0x0054a00001187983 */ /* 0x000f620000300a00 */
[C---:B---3--:R-:W-:Y:S06]  /*a2a00*/  HMMA.16816.F32 R16, R28.reuse, R12, R16 ;  /* 0x0000000c1c10723c */ /* 0x048fec0000001810 */
[C---:B------:R-:W-:Y:S06]  /*a2a10*/  HMMA.16816.F32 R12, R28.reuse, R14, R4 ;  /* 0x0000000e1c0c723c */ /* 0x040fec0000001804 */
[----:B----4-:R-:W-:Y:S11]  /*a2a20*/  HMMA.16816.F32 R8, R28, R56, R8 ;  /* 0x000000381c08723c */ /* 0x010ff60000001808 */
[----:B------:R-:W-:Y:S04]  /*a2a30*/  STL.64 [R1+0xb90], R16 ;  /* 0x000b901001007387 */ /* 0x000fe80000100a00 */
[----:B------:R0:W-:Y:S04]  /*a2a40*/  STL.64 [R1+0xb98], R18 ;  /* 0x000b981201007387 */ /* 0x0001e80000100a00 */
[----:B0-----:R-:W3:Y:S04]  /*a2a50*/  LDL.LU.64 R18, [R1+0x5498] ;  /* 0x0054980001127983 */ /* 0x001ee80000300a00 */
[----:B------:R-:W3:Y:S04]  /*a2a60*/  LDL.LU.64 R16, [R1+0x5490] ;  /* 0x0054900001107983 */ /* 0x000ee80000300a00 */
[----:B------:R0:W-:Y:S04]  /*a2a70*/  STL [R1+0x5244], R0 ;  /* 0x0052440001007387 */ /* 0x0001e80000100800 */
[----:B------:R-:W4:Y:S01]  /*a2a80*/  LDL.LU.64 R6, [R1+0x5488] ;  /* 0x0054880001067983 */ /* 0x000f220000300a00 */
        /* <DEDUP_REMOVED lines=8> */
[----:B0-----:R-:W3:Y:S04]  /*a2b10*/  LDL.LU.64 R10, [R1+0x5470] ;  /* 0x00547000010a7983 */ /* 0x001ee80000300a00 */
[----:B------:R-:W4:Y:S04]  /*a2b20*/  LDL.LU.64 R8, [R1+0x5468] ;  /* 0x0054680001087983 */ /* 0x000f280000300a00 */
[----:B------:R-:W3:Y:S04]  /*a2b30*/  LDL.LU.64 R54, [R1+0x5460] ;  /* 0x0054600001367983 */ /* 0x000ee80000300a00 */
[----:B------:R-:W4:Y:S04]  /*a2b40*/  LDL.LU.64 R52, [R1+0x5458] ;  /* 0x0054580001347983 */ /* 0x000f280000300a00 */
[----:B------:R-:W-:Y:S04]  /*a2b50*/  STL.64 [R1+0xb60], R56 ;  /* 0x000b603801007387 */ /* 0x000fe80000100a00 */
[----:B------:R0:W-:Y:S04]  /*a2b60*/  STL.64 [R1+0xb68], R58 ;  /* 0x000b683a01007387 */ /* 0x0001e80000100a00 */
[----:B0-----:R-:W4:Y:S04]  /*a2b70*/  LDL.LU.64 R58, [R1+0x5450] ;  /* 0x00545000013a7983 */ /* 0x001f280000300a00 */
[----:B------:R-:W4:Y:S01]  /*a2b80*/  LDL.LU.64 R56, [R1+0x5448] ;  /* 0x0054480001387983 */ /* 0x000f220000300a00 */
[C---:B--2---:R-:W-:Y:S06]  /*a2b90*/  HMMA.16816.F32 R48, R28.reuse, R60, R48 ;  /* 0x0000003c1c30723c */ /* 0x044fec0000001830 */
[----:B-----5:R-:W-:Y:S01]  /*a2ba0*/  HMMA.16816.F32 R24, R28, R2, R24 ;  /* 0x000000021c18723c */ /* 0x020fe20000001818 */
[----:B------:R-:W-:-:S15]  /*a2bb0*/  STL.64 [R1+0x5318], R60 ;  /* 0x0053183c01007387 */ /* 0x000fde0000100a00 */
[----:B------:R-:W-:-:S01]  /*a2bc0*/  NOP ;  /* 0x0000000000007918 */ /* 0x000fc20000000000 */
[----:B------:R-:W-:Y:S04]  /*a2bd0*/  STL.64 [R1+0xb50], R48 ;  /* 0x000b503001007387 */ /* 0x000fe80000100a00 */
[----:B------:R-:W-:Y:S01]  /*a2be0*/  STL.64 [R1+0xb58], R50 ;  /* 0x000b583201007387 */ /* 0x000fe20000100a00 */
[C---:B---3--:R-:W-:Y:S06]  /*a2bf0*/  HMMA.16816.F32 R36, R28.reuse, R54, R36 ;  /* 0x000000361c24723c */ /* 0x048fec0000001824 */
[C---:B----4-:R-:W-:Y:S06]  /*a2c00*/  HMMA.16816.F32 R32, R28.reuse, R52, R32 ;  /* 0x000000341c20723c */ /* 0x050fec0000001820 */
[C---:B------:R-:W-:Y:S06]  /*a2c10*/  HMMA.16816.F32 R44, R28.reuse, R58, R44 ;  /* 0x0000003a1c2c723c */ /* 0x040fec000000182c */
[C---:B------:R-:W-:Y:S06]  /*a2c20*/  HMMA.16816.F32 R40, R28.reuse, R56, R40 ;  /* 0x000000381c28723c */ /* 0x040fec0000001828 */
[C---:B------:R-:W-:Y:S06]  /*a2c30*/  HMMA.16816.F32 R20, R28.reuse, R8, R20 ;  /* 0x000000081c14723c */ /* 0x040fec0000001814 */
[C---:B------:R-:W-:Y:S01]  /*a2c40*/  HMMA.16816.F32 R16, R28.reuse, R10, R16 ;  /* 0x0000000a1c10723c */ /* 0x040fe20000001810 */
[----:B------:R-:W-:Y:S04]  /*a2c50*/  STL.64 [R1+0x5068], R58 ;  /* 0x0050683a01007387 */ /* 0x000fe80000100a00 */
[----:B------:R-:W-:Y:S04]  /*a2c60*/  STL.64 [R1+0xb40], R44 ;  /* 0x000b402c01007387 */ /* 0x000fe80000100a00 */
[----:B------:R-:W-:Y:S04]  /*a2c70*/  STL.64 [R1+0xb48], R46 ;  /* 0x000b482e01007387 */ /* 0x000fe80000100a00 */
[----:B------:R0:W-:Y:S04]  /*a2c80*/  STL.64 [R1+0x5060], R56 ;  /* 0x0050603801007387 */ /* 0x0001e80000100a00 */
        /* <DEDUP_REMOVED lines=8> */
[----:B------:R-:W-:Y:S04]  /*a2d10*/  STL.64 [R1+0xb00], R24 ;  /* 0x000b001801007387 */ /* 0x000fe80000100a00 */
[----:B------:R-:W-:Y:S04]  /*a2d20*/  STL.64 [R1+0xb08], R26 ;  /* 0x000b081a01007387 */ /* 0x000fe80000100a00 */
[----:B0-----:R-:W4:Y:S04]  /*a2d30*/  LDL.LU R56, [R1+0x11b0] ;  /* 0x0011b00001387983 */ /* 0x001f280000300800 */
[----:B------:R-:W-:Y:S04]  /*a2d40*/  STL.64 [R1+0xaf0], R20 ;  /* 0x000af01401007387 */ /* 0x000fe80000100a00 */
[----:B------:R-:W-:Y:S04]  /*a2d50*/  STL.64 [R1+0xaf8], R22 ;  /* 0x000af81601007387 */ /* 0x000fe80000100a00 */
[----:B------:R0:W-:Y:S04]  /*a2d60*/  STL.64 [R1+0xae0], R16 ;  /* 0x000ae01001007387 */ /* 0x0001e80000100a00 */
[----:B------:R5:W-:Y:S04]  /*a2d70*/  STL.64 [R1+0xae8], R18 ;  /* 0x000ae81201007387 */ /* 0x000be80000100a00 */
[----:B------:R-:W4:Y:S04]  /*a2d80*/  LDL.LU R57, [R1+0x11b4] ;  /* 0x0011b40001397983 */ /* 0x000f280000300800 */
[----:B------:R-:W4:Y:S04]  /*a2d90*/  LDL.LU R58, [R1+0x11b8] ;  /* 0x0011b800013a7983 */ /* 0x000f280000300800 */
[----:B------:R-:W4:Y:S04]  /*a2da0*/  LDL.LU R59, [R1+0x11bc] ;  /* 0x0011bc00013b7983 */ /* 0x000f280000300800 */
[----:B-1----:R-:W4:Y:S04]  /*a2db0*/  LDL.LU R52, [R1+0x13f0] ;  /* 0x0013f00001347983 */ /* 0x002f280000300800 */
[----:B------:R-:W4:Y:S04]  /*a2dc0*/  LDL.LU R53, [R1+0x13f4] ;  /* 0x0013f40001357983 */ /* 0x000f280000300800 */
[----:B------:R-:W4:Y:S04]  /*a2dd0*/  LDL.LU R54, [R1+0x13f8] ;  /* 0x0013f80001367983 */ /* 0x000f280000300800 */
[----:B------:R-:W4:Y:S04]  /*a2de0*/  LDL.LU R55, [R1+0x13fc] ;  /* 0x0013fc0001377983 */ /* 0x000f280000300800 */
[----:B--2---:R-:W2:Y:S04]  /*a2df0*/  LDL.LU R32, [R1+0x1450] ;  /* 0x0014500001207983 */ /* 0x004ea80000300800 */
[----:B------:R-:W2:Y:S04]  /*a2e00*/  LDL.LU R33, [R1+0x1454] ;  /* 0x0014540001217983 */ /* 0x000ea80000300800 */
[----:B---3--:R-:W2:Y:S04]  /*a2e10*/  LDL.LU R34, [R1+0x1458] ;  /* 0x0014580001227983 */ /* 0x008ea80000300800 */
[----:B------:R-:W2:Y:S04]  /*a2e20*/  LDL.LU R35, [R1+0x145c] ;  /* 0x00145c0001237983 */ /* 0x000ea80000300800 */
[----:B0-----:R-:W3:Y:S04]  /*a2e30*/  LDL.LU R16, [R1+0x14b0] ;  /* 0x0014b00001107983 */ /* 0x001ee80000300800 */
[----:B------:R-:W3:Y:S04]  /*a2e40*/  LDL.LU R17, [R1+0x14b4] ;  /* 0x0014b40001117983 */ /* 0x000ee80000300800 */
[----:B-----5:R-:W3:Y:S04]  /*a2e50*/  LDL.LU R18, [R1+0x14b8] ;  /* 0x0014b80001127983 */ /* 0x020ee80000300800 */
        /* <DEDUP_REMOVED lines=35> */
[C---:B---3--:R-:W-:Y:S06]  /*a3090*/  HMMA.16816.F32 R16, R28.reuse, R14, R16 ;  /* 0x0000000e1c10723c */ /* 0x048fec0000001810 */
[----:B-----5:R-:W-:-:S15]  /*a30a0*/  HMMA.16816.F32 R48, R28, R12, R48 ;  /* 0x0000000c1c30723c */ /* 0x020fde0000001830 */
[----:B------:R-:W-:-:S08]  /*a30b0*/  NOP ;  /* 0x0000000000007918 */ /* 0x000fd00000000000 */
        /* <DEDUP_REMOVED lines=23> */
[----:B0-----:R-:W5:Y:S04]  /*a3230*/  LDL.LU.64 R22, [R1+0x5410] ;  /* 0x0054100001167983 */ /* 0x001f680000300a00 */
[----:B------:R-:W3:Y:S04]  /*a3240*/  LDL.LU.64 R20, [R1+0x5408] ;  /* 0x0054080001147983 */ /* 0x000ee80000300a00 */
        /* <DEDUP_REMOVED lines=33> */
[----:B------:R-:W5:Y:S04]  /*a3460*/  LDL.LU.64 R32, [R1+0x53c8] ;  /* 0x0053c80001207983 */ /* 0x000f680000300a00 */
[----:B------:R-:W-:Y:S04]  /*a3470*/  STL.64 [R1+0x4ff8], R26 ;  /* 0x004ff81a01007387 */ /* 0x000fe80000100a00 */
[----:B------:R0:W-:Y:S04]  /*a3480*/  STL.64 [R1+0x4ff0], R24 ;  /* 0x004ff01801007387 */ /* 0x0001e80000100a00 */
[----:B0-----:R-:W5:Y:S04]  /*a3490*/  LDL.LU R24, [R1+0x1440] ;  /* 0x0014400001187983 */ /* 0x001f680000300800 */
[----:B------:R-:W5:Y:S04]  /*a34a0*/  LDL.LU R25, [R1+0x1444] ;  /* 0x0014440001197983 */ /* 0x000f680000300800 */
[----:B------:R-:W5:Y:S04]  /*a34b0*/  LDL.LU R26, [R1+0x1448] ;  /* 0x00144800011a7983 */ /* 0x000f680000300800 */
[----:B------:R-:W5:Y:S01]  /*a34c0*/  LDL.LU R27, [R1+0x144c] ;  /* 0x00144c00011b7983 */ /* 0x000f620000300800 */
[C---:B----4-:R-:W-:Y:S06]  /*a34d0*/  HMMA.16816.F32 R16, R28.reuse, R36, R16 ;  /* 0x000000241c10723c */ /* 0x050fec0000001810 */
[C---:B--2---:R-:W-:Y:S06]  /*a34e0*/  HMMA.16816.F32 R12, R28.reuse, R38, R12 ;  /* 0x000000261c0c723c */ /* 0x044fec000000180c */
[C---:B---3--:R-:W-:Y:S06]  /*a34f0*/  HMMA.16816.F32 R20, R28.reuse, R34, R20 ;  /* 0x000000221c14723c */ /* 0x048fec0000001814 */
[----:B-----5:R-:W-:Y:S01]  /*a3500*/  HMMA.16816.F32 R24, R28, R32, R24 ;  /* 0x000000201c18723c */ /* 0x020fe20000001818 */
        /* <DEDUP_REMOVED lines=13> */
[C---:B0-----:R-:W-:Y:S06]  /*a35e0*/  HMMA.16816.F32 R12, R28.reuse, R40, R8 ;  /* 0x000000281c0c723c */ /* 0x041fec0000001808 */
[C---:B------:R-:W-:Y:S06]  /*a35f0*/  HMMA.16816.F32 R8, R28.reuse, R42, R52 ;  /* 0x0000002a1c08723c */ /* 0x040fec0000001834 */
[----:B------:R-:W-:Y:S11]  /*a3600*/  STL.64 [R1+0x4fa0], R42 ;  /* 0x004fa02a01007387 */ /* 0x000ff60000100a00 */
[----:B------:R-:W-:Y:S04]  /*a3610*/  STL.64 [R1+0xa10], R12 ;  /* 0x000a100c01007387 */ /* 0x000fe80000100a00 */
[----:B------:R-:W-:Y:S04]  /*a3620*/  STL.64 [R1+0xa18], R14 ;  /* 0x000a180e01007387 */ /* 0x000fe80000100a00 */
[----:B------:R-:W-:Y:S04]  /*a3630*/  STL.64 [R1+0x4f98], R40 ;  /* 0x004f982801007387 */ /* 0x000fe80000100a00 */
[----:B------:R-:W-:Y:S04]  /*a3640*/  STL.64 [R1+0xa00], R8 ;  /* 0x000a000801007387 */ /* 0x000fe80000100a00 */
[----:B------:R0:W-:Y:S02]  /*a3650*/  STL.64 [R1+0xa08], R10 ;  /* 0x000a080a01007387 */ /* 0x0001e40000100a00 */
[----:B0-----:R-:W-:Y:S07]  /*a3660*/  HMMA.16816.F32 R8, R28, R44, R56 ;  /* 0x0000002c1c08723c */ /* 0x001fee0000001838 */
[----:B------:R-:W-:-:S02]  /*a3670*/  IMAD.MOV.U32 R58, RZ, RZ, R49 ;  /* 0x000000ffff3a7224 */ /* 0x000fc400078e0031 */
[----:B------:R-:W-:Y:S02]  /*a3680*/  IMAD.MOV.U32 R59, RZ, RZ, R48 ;  /* 0x000000ffff3b7224 */ /* 0x000fe400078e0030 */
[----:B------:R-:W-:Y:S02]  /*a3690*/  IMAD.MOV.U32 R56, RZ, RZ, R7 ;  /* 0x000000ffff387224 */ /* 0x000fe400078e0007 */
[----:B------:R-:W-:-:S10]  /*a36a0*/  IMAD.MOV.U32 R57, RZ, RZ, R6 ;  /* 0x000000ffff397224 */ /* 0x000fd400078e0006 */
[----:B------:R0:W-:Y:S04]  /*a36b0*/  STL.64 [R1+0x9f0], R8 ;  /* 0x0009f00801007387 */ /* 0x0001e80000100a00 */
[----:B------:R1:W-:Y:S04]  /*a36c0*/  STL.64 [R1+0x9f8], R10 ;  /* 0x0009f80a01007387 */ /* 0x0003e80000100a00 */
[----:B------:R-:W2:Y:S04]  /*a36d0*/  LDL.LU R49, [R1+0x53c4] ;  /* 0x0053c40001317983 */ /* 0x000ea80000300800 */
[----:B------:R-:W3:Y:S04]  /*a36e0*/  LDL.LU R48, [R1+0x53c0] ;  /* 0x0053c00001307983 */ /* 0x000ee80000300800 */
[----:B------:R-:W4:Y:S04]  /*a36f0*/  LDL.LU R7, [R1+0x53bc] ;  /* 0x0053bc0001077983 */ /* 0x000f280000300800 */
[----:B------:R-:W5:Y:S04]  /*a3700*/  LDL.LU R6, [R1+0x53b8] ;  /* 0x0053b80001067983 */ /* 0x000f680000300800 */
[----:B------:R-:W-:Y:S04]  /*a3710*/  STL.64 [R1+0x5250], R58 ;  /* 0x0052503a01007387 */ /* 0x000fe80000100a00 */
[----:B------:R2:W-:Y:S04]  /*a3720*/  STL.64 [R1+0x5248], R56 ;  /* 0x0052483801007387 */ /* 0x0005e80000100a00 */
[----:B0-----:R-:W2:Y:S04]  /*a3730*/  LDL.LU R8, [R1+0x7c0] ;  /* 0x0007c00001087983 */ /* 0x001ea80000300800 */
[----:B------:R-:W2:Y:S04]  /*a3740*/  LDL.LU R9, [R1+0x7c4] ;  /* 0x0007c40001097983 */ /* 0x000ea80000300800 */
[----:B-1----:R-:W3:Y:S04]  /*a3750*/  LDL.LU R10, [R1+0x7c8] ;  /* 0x0007c800010a7983 */ /* 0x002ee80000300800 */
[----:B------:R-:W3:Y:S01]  /*a3760*/  LDL.LU R11, [R1+0x7cc] ;  /* 0x0007cc00010b7983 */ /* 0x000ee20000300800 */
[----:B------:R-:W-:-:S02]  /*a3770*/  IMAD.MOV.U32 R14, RZ, RZ, R51 ;  /* 0x000000ffff0e7224 */ /* 0x000fc400078e0033 */
[----:B------:R-:W-:Y:S01]  /*a3780*/  IMAD.MOV.U32 R15, RZ, RZ, R50 ;  /* 0x000000ffff0f7224 */ /* 0x000fe200078e0032 */
[----:B---3--:R-:W-:Y:S04]  /*a3790*/  STL.64 [R1+0x5260], R10 ;  /* 0x0052600a01007387 */ /* 0x008fe80000100a00 */
[----:B--2---:R0:W-:Y:S04]  /*a37a0*/  STL.64 [R1+0x5258], R8 ;  /* 0x0052580801007387 */ /* 0x0041e80000100a00 */
        /* <DEDUP_REMOVED lines=14> */
[----:B------:R-:W2:Y:S04]  /*a3890*/  LDL.LU R20, [R1+0x800] ;  /* 0x0008000001147983 */ /* 0x000ea80000300800 */
[----:B------:R-:W2:Y:S04]  /*a38a0*/  LDL.LU R21, [R1+0x804] ;  /* 0x0008040001157983 */ /* 0x000ea80000300800 */
[----:B------:R-:W3:Y:S04]  /*a38b0*/  LDL.LU R22, [R1+0x808] ;  /* 0x0008080001167983 */ /* 0x000ee80000300800 */
[----:B------:R-:W3:Y:S04]  /*a38c0*/  LDL.LU R23, [R1+0x80c] ;  /* 0x00080c0001177983 */ /* 0x000ee80000300800 */
[----:B------:R-:W0:Y:S04]  /*a38d0*/  LDL.LU R56, [R1+0x11a0] ;  /* 0x0011a00001387983 */ /* 0x000e280000300800 */
[----:B------:R-:W0:Y:S04]  /*a38e0*/  LDL.LU R57, [R1+0x11a4] ;  /* 0x0011a40001397983 */ /* 0x000e280000300800 */
[----:B------:R-:W0:Y:S04]  /*a38f0*/  LDL.LU R58, [R1+0x11a8] ;  /* 0x0011a800013a7983 */ /* 0x000e280000300800 */
[----:B------:R-:W0:Y:S01]  /*a3900*/  LDL.LU R59, [R1+0x11ac] ;  /* 0x0011ac00013b7983 */ /* 0x000e220000300800 */
[----:B------:R-:W-:-:S02]  /*a3910*/  IMAD.MOV.U32 R26, RZ, RZ, R48 ;  /* 0x000000ffff1a7224 */ /* 0x000fc400078e0030 */
[----:B------:R-:W-:Y:S02]  /*a3920*/  IMAD.MOV.U32 R27, RZ, RZ, R49 ;  /* 0x000000ffff1b7224 */ /* 0x000fe400078e0031 */
[----:B------:R-:W-:Y:S02]  /*a3930*/  IMAD.MOV.U32 R24, RZ, RZ, R6 ;  /* 0x000000ffff187224 */ /* 0x000fe400078e0006 */
[----:B------:R-:W-:Y:S01]  /*a3940*/  IMAD.MOV.U32 R25, RZ, RZ, R7 ;  /* 0x000000ffff197224 */ /* 0x000fe200078e0007 */
[----:B---3--:R-:W-:Y:S04]  /*a3950*/  STL.64 [R1+0x5290], R22 ;  /* 0x0052901601007387 */ /* 0x008fe80000100a00 */
[----:B--2---:R-:W-:Y:S04]  /*a3960*/  STL.64 [R1+0x5288], R20 ;  /* 0x0052881401007387 */ /* 0x004fe80000100a00 */
[----:B------:R-:W2:Y:S04]  /*a3970*/  LDL.LU R48, [R1+0x53a4] ;  /* 0x0053a40001307983 */ /* 0x000ea80000300800 */
[----:B------:R-:W3:Y:S04]  /*a3980*/  LDL.LU R49, [R1+0x53a0] ;  /* 0x0053a00001317983 */ /* 0x000ee80000300800 */
        /* <DEDUP_REMOVED lines=22> */
[----:B------:R-:W0:Y:S04]  /*a3af0*/  LDL.LU R46, [R1+0x538c] ;  /* 0x00538c00012e7983 */ /* 0x000e280000300800 */
[----:B------:R-:W0:Y:S04]  /*a3b00*/  LDL.LU R47, [R1+0x5388] ;  /* 0x00538800012f7983 */ /* 0x000e280000300800 */
[----:B------:R-:W-:Y:S04]  /*a3b10*/  STL.64 [R1+0x52d0], R42 ;  /* 0x0052d02a01007387 */ /* 0x000fe80000100a00 */
[----:B------:R-:W-:Y:S04]  /*a3b20*/  STL.64 [R1+0x52c8], R40 ;  /* 0x0052c82801007387 */ /* 0x000fe80000100a00 */
[----:B------:R-:W2:Y:S04]  /*a3b30*/  LDL.LU R52, [R1+0x7a0] ;  /* 0x0007a00001347983 */ /* 0x000ea80000300800 */
[----:B------:R-:W2:Y:S04]  /*a3b40*/  LDL.LU R53, [R1+0x7a4] ;  /* 0x0007a40001357983 */ /* 0x000ea80000300800 */
[----:B------:R-:W3:Y:S04]  /*a3b50*/  LDL.LU R54, [R1+0x7a8] ;  /* 0x0007a80001367983 */ /* 0x000ee80000300800 */
[----:B------:R-:W3:Y:S01]  /*a3b60*/  LDL.LU R55, [R1+0x7ac] ;  /* 0x0007ac0001377983 */ /* 0x000ee20000300800 */
[----:B0-----:R-:W-:Y:S03]  /*a3b70*/  HMMA.16816.F32 R8, R28, R46, R56 ;  /* 0x0000002e1c08723c */ /* 0x001fe60000001838 */
[----:B---3--:R-:W-:Y:S04]  /*a3b80*/  STL.64 [R1+0x52e0], R54 ;  /* 0x0052e03601007387 */ /* 0x008fe80000100a00 */
[----:B--2---:R-:W-:Y:S04]  /*a3b90*/  STL.64 [R1+0x52d8], R52 ;  /* 0x0052d83401007387 */ /* 0x004fe80000100a00 */
[----:B------:R-:W2:-:S12]  /*a3ba0*/  LDL.LU R56, [R1+0x8a0] ;  /* 0x0008a00001387983 */ /* 0x000e980000300800 */
[----:B------:R0:W-:Y:S04]  /*a3bb0*/  STL.64 [R1+0x9e0], R8 ;  /* 0x0009e00801007387 */ /* 0x0001e80000100a00 */
[----:B------:R1:W-:Y:S04]  /*a3bc0*/  STL.64 [R1+0x9e8], R10 ;  /* 0x0009e80a01007387 */ /* 0x0003e80000100a00 */
[----:B------:R-:W2:Y:S04]  /*a3bd0*/  LDL.LU R57, [R1+0x8a4] ;  /* 0x0008a40001397983 */ /* 0x000ea80000300800 */
[----:B------:R-:W3:Y:S04]  /*a3be0*/  LDL.LU R58, [R1+0x8a8] ;  /* 0x0008a800013a7983 */ /* 0x000ee80000300800 */
[----:B------:R-:W3:Y:S01]  /*a3bf0*/  LDL.LU R59, [R1+0x8ac] ;  /* 0x0008ac00013b7983 */ /* 0x000ee20000300800 */
[----:B0-----:R-:W-:-:S02]  /*a3c00*/  IMAD.MOV.U32 R8, RZ, RZ, R7 ;  /* 0x000000ffff087224 */ /* 0x001fc400078e0007 */
[----:B-1----:R-:W-:Y:S02]  /*a3c10*/  IMAD.MOV.U32 R10, RZ, RZ, R49 ;  /* 0x000000ffff0a7224 */ /* 0x002fe400078e0031 */
[----:B------:R-:W-:Y:S02]  /*a3c20*/  IMAD.MOV.U32 R11, RZ, RZ, R48 ;  /* 0x000000ffff0b7224 */ /* 0x000fe400078e0030 */
[----:B------:R-:W-:Y:S01]  /*a3c30*/  IMAD.MOV.U32 R9, RZ, RZ, R6 ;  /* 0x000000ffff097224 */ /* 0x000fe200078e0006 */
[----:B---3--:R-:W-:Y:S04]  /*a3c40*/  STL.64 [R1+0x52f0], R58 ;  /* 0x0052f03a01007387 */ /* 0x008fe80000100a00 */
[----:B--2---:R-:W-:Y:S04]  /*a3c50*/  STL.64 [R1+0x52e8], R56 ;  /* 0x0052e83801007387 */ /* 0x004fe80000100a00 */
[----:B------:R-:W2:Y:S04]  /*a3c60*/  LDL.LU R49, [R1+0x5384] ;  /* 0x0053840001317983 */ /* 0x000ea80000300800 */
[----:B------:R-:W3:Y:S04]  /*a3c70*/  LDL.LU R48, [R1+0x5380] ;  /* 0x0053800001307983 */ /* 0x000ee80000300800 */
[----:B------:R-:W2:Y:S04]  /*a3c80*/  LDL.LU R7, [R1+0x537c] ;  /* 0x00537c0001077983 */ /* 0x000ea80000300800 */
[----:B------:R-:W2:Y:S04]  /*a3c90*/  LDL.LU R6, [R1+0x5378] ;  /* 0x0053780001067983 */ /* 0x000ea80000300800 */
[----:B------:R-:W-:Y:S04]  /*a3ca0*/  STL.64 [R1+0x5300], R10 ;  /* 0x0053000a01007387 */ /* 0x000fe80000100a00 */
[----:B------:R0:W-:Y:S04]  /*a3cb0*/  STL.64 [R1+0x52f8], R8 ;  /* 0x0052f80801007387 */ /* 0x0001e80000100a00 */
[----:B------:R-:W3:Y:S04]  /*a3cc0*/  LDL.LU R12, [R1+0x8f0] ;  /* 0x0008f000010c7983 */ /* 0x000ee80000300800 */
[----:B------:R-:W3:Y:S04]  /*a3cd0*/  LDL.LU R13, [R1+0x8f4] ;  /* 0x0008f400010d7983 */ /* 0x000ee80000300800 */
[----:B------:R-:W2:Y:S04]  /*a3ce0*/  LDL.LU R14, [R1+0x8f8] ;  /* 0x0008f800010e7983 */ /* 0x000ea80000300800 */
[----:B------:R-:W2:Y:S01]  /*a3cf0*/  LDL.LU R15, [R1+0x8fc] ;  /* 0x0008fc00010f7983 */ /* 0x000ea20000300800 */
[----:B-----5:R-:W-:-:S02]  /*a3d00*/  IMAD.MOV.U32 R22, RZ, RZ, R51 ;  /* 0x000000ffff167224 */ /* 0x020fc400078e0033 */
[----:B----4-:R-:W-:Y:S01]  /*a3d10*/  IMAD.MOV.U32 R23, RZ, RZ, R50 ;  /* 0x000000ffff177224 */ /* 0x010fe200078e0032 */
[----:B--2---:R-:W-:Y:S04]  /*a3d20*/  STL.64 [R1+0x5310], R14 ;  /* 0x0053100e01007387 */ /* 0x004fe80000100a00 */
[----:B---3--:R-:W-:Y:S04]  /*a3d30*/  STL.64 [R1+0x5308], R12 ;  /* 0x0053080c01007387 */ /* 0x008fe80000100a00 */
        /* <DEDUP_REMOVED lines=18> */
[----:B------:R-:W-:-:S02]  /*a3e60*/  IMAD.MOV.U32 R34, RZ, RZ, R6 ;  /* 0x000000ffff227224 */ /* 0x000fc400078e0006 */
[----:B------:R-:W-:Y:S02]  /*a3e70*/  IMAD.MOV.U32 R35, RZ, RZ, R7 ;  /* 0x000000ffff237224 */ /* 0x000fe400078e0007 */
[----:B---3--:R-:W-:Y:S02]  /*a3e80*/  IMAD.MOV.U32 R32, RZ, RZ, R50 ;  /* 0x000000ffff207224 */ /* 0x008fe400078e0032 */
[----:B--2---:R-:W-:Y:S01]  /*a3e90*/  IMAD.MOV.U32 R33, RZ, RZ, R51 ;  /* 0x000000ffff217224 */ /* 0x004fe200078e0033 */
[----:B-----5:R-:W-:Y:S04]  /*a3ea0*/  STL.64 [R1+0x5348], R38 ;  /* 0x0053482601007387 */ /* 0x020fe80000100a00 */
[----:B----4-:R1:W-:Y:S04]  /*a3eb0*/  STL.64 [R1+0x5340], R36 ;  /* 0x0053402401007387 */ /* 0x0103e80000100a00 */
[----:B------:R-:W2:Y:S04]  /*a3ec0*/  LDL.LU R6, [R1+0x5364] ;  /* 0x0053640001067983 */ /* 0x000ea80000300800 */
[----:B------:R-:W3:Y:S04]  /*a3ed0*/  LDL.LU R7, [R1+0x5360] ;  /* 0x0053600001077983 */ /* 0x000ee80000300800 */
[----:B------:R-:W4:Y:S04]  /*a3ee0*/  LDL.LU R50, [R1+0x535c] ;  /* 0x00535c0001327983 */ /* 0x000f280000300800 */
[----:B------:R-:W4:Y:S04]  /*a3ef0*/  LDL.LU R51, [R1+0x5358] ;  /* 0x0053580001337983 */ /* 0x000f280000300800 */
[----:B------:R-:W5:Y:S04]  /*a3f00*/  LDL.LU R52, [R1+0x13b0] ;  /* 0x0013b00001347983 */ /* 0x000f680000300800 */
[----:B------:R-:W5:Y:S04]  /*a3f10*/  LDL.LU R53, [R1+0x13b4] ;  /* 0x0013b40001357983 */ /* 0x000f680000300800 */
[----:B------:R-:W5:Y:S04]  /*a3f20*/  LDL.LU R54, [R1+0x13b8] ;  /* 0x0013b80001367983 */ /* 0x000f680000300800 */
[----:B------:R-:W5:Y:S04]  /*a3f30*/  LDL.LU R55, [R1+0x13bc] ;  /* 0x0013bc0001377983 */ /* 0x000f680000300800 */
[----:B0-----:R-:W5:Y:S04]  /*a3f40*/  LDL.LU R8, [R1+0x13c0] ;  /* 0x0013c00001087983 */ /* 0x001f680000300800 */
[----:B------:R-:W5:Y:S04]  /*a3f50*/  LDL.LU R9, [R1+0x13c4] ;  /* 0x0013c40001097983 */ /* 0x000f680000300800 */
[----:B------:R-:W5:Y:S01]  /*a3f60*/  LDL.LU R10, [R1+0x13c8] ;  /* 0x0013c800010a7983 */ /* 0x000f620000300800 */
[----:B------:R-:W-:-:S03]  /*a3f70*/  IMAD.MOV.U32 R59, RZ, RZ, R48 ;  /* 0x000000ffff3b7224 */ /* 0x000fc600078e0030 */
[----:B------:R-:W5:Y:S04]  /*a3f80*/  LDL.LU R11, [R1+0x13cc] ;  /* 0x0013cc00010b7983 */ /* 0x000f680000300800 */
[----:B------:R-:W4:Y:S01]  /*a3f90*/  LDL.LU R48, [R1+0x4540] ;  /* 0x0045400001307983 */ /* 0x000f220000300800 */
[----:B------:R-:W-:Y:S02]  /*a3fa0*/  IMAD.MOV.U32 R58, RZ, RZ, R49 ;  /* 0x000000ffff3a7224 */ /* 0x000fe400078e0031 */
[----:B------:R-:W-:Y:S02]  /*a3fb0*/  IMAD R4, R4, 0x100, R60 ;  /* 0x0000010004047824 */ /* 0x000fe400078e023c */
[----:B------:R-:W-:Y:S02]  /*a3fc0*/  IMAD R5, R5, 0x100, R61 ;  /* 0x0000010005057824 */ /* 0x000fe400078e023d */
[----:B--2---:R-:W-:-:S02]  /*a3fd0*/  IMAD.MOV.U32 R57, RZ, RZ, R6 ;  /* 0x000000ffff397224 */ /* 0x004fc400078e0006 */
[----:B---3--:R-:W-:Y:S01]  /*a3fe0*/  IMAD.MOV.U32 R56, RZ, RZ, R7 ;  /* 0x000000ffff387224 */ /* 0x008fe200078e0007 */
[----:B------:R-:W4:Y:S04]  /*a3ff0*/  LDL.LU R6, [R1+0x453c] ;  /* 0x00453c0001067983 */ /* 0x000f280000300800 */
[----:B------:R-:W2:Y:S04]  /*a4000*/  LDL.LU R49, [R1+0x4548] ;  /* 0x0045480001317983 */ /* 0x000ea80000300800 */
[----:B------:R-:W2:Y:S04]  /*a4010*/  LDL.LU R7, [R1+0x4544] ;  /* 0x0045440001077983 */ /* 0x000ea80000300800 */
[----:B-1----:R-:W3:Y:S04]  /*a4020*/  LDL.LU R36, [R1+0x1b90] ;  /* 0x001b900001247983 */ /* 0x002ee80000300800 */
[----:B------:R-:W3:Y:S04]  /*a4030*/  LDL.LU R37, [R1+0x1b94] ;  /* 0x001b940001257983 */ /* 0x000ee80000300800 */
[----:B------:R-:W3:Y:S04]  /*a4040*/  LDL.LU R38, [R1+0x1b98] ;  /* 0x001b980001267983 */ /* 0x000ee80000300800 */
[----:B------:R-:W3:Y:S04]  /*a4050*/  LDL.LU R39, [R1+0x1b9c] ;  /* 0x001b9c0001277983 */ /* 0x000ee80000300800 */
[----:B------:R-:W5:Y:S04]  /*a4060*/  LDL.LU R20, [R1+0x1b80] ;  /* 0x001b800001147983 */ /* 0x000f680000300800 */
[----:B------:R-:W5:Y:S04]  /*a4070*/  LDL.LU R21, [R1+0x1b84] ;  /* 0x001b840001157983 */ /* 0x000f680000300800 */
[----:B------:R-:W5:Y:S04]  /*a4080*/  LDL.LU R22, [R1+0x1b88] ;  /* 0x001b880001167983 */ /* 0x000f680000300800 */
[----:B------:R-:W5:Y:S04]  /*a4090*/  LDL.LU R23, [R1+0x1b8c] ;  /* 0x001b8c0001177983 */ /* 0x000f680000300800 */
        /* <DEDUP_REMOVED lines=18> */
[----:B------:R-:W-:Y:S04]  /*a41c0*/  STL.64 [R1+0x4fc0], R46 ;  /* 0x004fc02e01007387 */ /* 0x000fe80000100a00 */
[----:B------:R0:W-:Y:S04]  /*a41d0*/  STL.64 [R1+0x4fb8], R44 ;  /* 0x004fb82c01007387 */ /* 0x0001e80000100a00 */
[----:B0-----:R-:W3:Y:S04]  /*a41e0*/  LDL.LU R44, [R1+0x860] ;  /* 0x00086000012c7983 */ /* 0x001ee80000300800 */
[----:B------:R-:W3:Y:S04]  /*a41f0*/  LDL.LU R45, [R1+0x864] ;  /* 0x00086400012d7983 */ /* 0x000ee80000300800 */
[----:B------:R-:W3:Y:S04]  /*a4200*/  LDL.LU R46, [R1+0x868] ;  /* 0x00086800012e7983 */ /* 0x000ee80000300800 */
[----:B------:R-:W3:Y:S01]  /*a4210*/  LDL.LU R47, [R1+0x86c] ;  /* 0x00086c00012f7983 */ /* 0x000ee20000300800 */
[----:B----4-:R-:W-:-:S03]  /*a4220*/  IMAD R6, R6, 0x100, R48 ;  /* 0x0000010006067824 */ /* 0x010fc600078e0230 */
[----:B------:R-:W4:Y:S01]  /*a4230*/  LDL.LU R48, [R1+0x5354] ;  /* 0x0053540001307983 */ /* 0x000f220000300800 */
[----:B--2---:R-:W-:-:S03]  /*a4240*/  IMAD R7, R7, 0x100, R49 ;  /* 0x0000010007077824 */ /* 0x004fc600078e0231 */
[----:B------:R-:W4:Y:S01]  /*a4250*/  LDL.LU R49, [R1+0x5350] ;  /* 0x0053500001317983 */ /* 0x000f220000300800 */
[----:B-----5:R-:W-:Y:S01]  /*a4260*/  HMMA.16816.F32 R20, R28, R50, R20 ;  /* 0x000000321c14723c */ /* 0x020fe20000001814 */
[----:B------:R-:W-:Y:S02]  /*a4270*/  F2FP.F16.E4M3.UNPACK_B R4, R4 ;  /* 0x00000004ff04723e */ /* 0x000fe400020006ff */
[----:B------:R-:W-:Y:S02]  /*a4280*/  F2FP.F16.E4M3.UNPACK_B R5, R5 ;  /* 0x00000005ff05723e */ /* 0x000fe400020006ff */
[----:B------:R-:W-:Y:S02]  /*a4290*/  F2FP.F16.E4M3.UNPACK_B R6, R6 ;  /* 0x00000006ff06723e */ /* 0x000fe400020006ff */
[----:B------:R-:W-:-:S07]  /*a42a0*/  F2FP.F16.E4M3.UNPACK_B R7, R7 ;  /* 0x00000007ff07723e */ /* 0x000fce00020006ff */
[C---:B---3--:R-:W-:Y:S06]  /*a42b0*/  HMMA.16816.F32 R12, R4.reuse, R56, R12 ;  /* 0x00000038040c723c */ /* 0x048fec000000180c */
[----:B------:R-:W-:Y:S06]  /*a42c0*/  HMMA.16816.F32 R56, R4, R58, R8 ;  /* 0x0000003a0438723c */ /* 0x000fec0000001808 */
[C---:B----4-:R-:W-:Y:S06]  /*a42d0*/  HMMA.16816.F32 R36, R28.reuse, R48, R36 ;  /* 0x000000301c24723c */ /* 0x050fec0000001824 */
[----:B------:R-:W-:-:S15]  /*a42e0*/  HMMA.16816.F32 R28, R28, R60, R24 ;  /* 0x0000003c1c1c723c */ /* 0x000fde0000001818 */
[----:B------:R-:W-:-:S02]  /*a42f0*/  NOP ;  /* 0x0000000000007918 */ /* 0x000fc40000000000 */
[----:B------:R-:W-:Y:S04]  /*a4300*/  STL.64 [R1+0x11b0], R36 ;  /* 0x0011b02401007387 */ /* 0x000fe80000100a00 */
[----:B------:R0:W-:Y:S04]  /*a4310*/  STL.64 [R1+0x11b8], R38 ;  /* 0x0011b82601007387 */ /* 0x0001e80000100a00 */
[----:B0-----:R-:W2:Y:S04]  /*a4320*/  LDL.LU.64 R38, [R1+0x5348] ;  /* 0x0053480001267983 */ /* 0x001ea80000300a00 */
[----:B------:R-:W2:Y:S04]  /*a4330*/  LDL.LU.64 R36, [R1+0x5340] ;  /* 0x0053400001247983 */ /* 0x000ea80000300a00 */
[----:B------:R-:W-:Y:S04]  /*a4340*/  STL.64 [R1+0x11a0], R20 ;  /* 0x0011a01401007387 */ /* 0x000fe80000100a00 */
[----:B------:R0:W-:Y:S04]  /*a4350*/  STL.64 [R1+0x11a8], R22 ;  /* 0x0011a81601007387 */ /* 0x0001e80000100a00 */
[----:B0-----:R-:W3:Y:S04]  /*a4360*/  LDL.LU.64 R22, [R1+0x5338] ;  /* 0x0053380001167983 */ /* 0x001ee80000300a00 */
[----:B------:R-:W2:Y:S04]  /*a4370*/  LDL.LU.64 R20, [R1+0x5330] ;  /* 0x0053300001147983 */ /* 0x000ea80000300a00 */
[----:B------:R-:W-:Y:S04]  /*a4380*/  STL.64 [R1+0x4fe0], R50 ;  /* 0x004fe03201007387 */ /* 0x000fe80000100a00 */
[----:B------:R0:W-:Y:S04]  /*a4390*/  STL.64 [R1+0x4fd8], R48 ;  /* 0x004fd83001007387 */ /* 0x0001e80000100a00 */
[----:B0-----:R-:W4:Y:S04]  /*a43a0*/  LDL.LU R48, [R1+0x880] ;  /* 0x0008800001307983 */ /* 0x001f280000300800 */
[----:B------:R-:W4:Y:S04]  /*a43b0*/  LDL.LU R49, [R1+0x884] ;  /* 0x0008840001317983 */ /* 0x000f280000300800 */
[----:B------:R-:W4:Y:S04]  /*a43c0*/  LDL.LU R50, [R1+0x888] ;  /* 0x0008880001327983 */ /* 0x000f280000300800 */
[----:B------:R-:W4:Y:S04]  /*a43d0*/  LDL.LU R51, [R1+0x88c] ;  /* 0x00088c0001337983 */ /* 0x000f280000300800 */
[----:B------:R-:W3:Y:S04]  /*a43e0*/  LDL.LU.64 R26, [R1+0x5328] ;  /* 0x00532800011a7983 */ /* 0x000ee80000300a00 */
[----:B------:R-:W3:Y:S04]  /*a43f0*/  LDL.LU.64 R24, [R1+0x5320] ;  /* 0x0053200001187983 */ /* 0x000ee80000300a00 */
[----:B------:R-:W5:Y:S04]  /*a4400*/  LDL.LU.64 R60, [R1+0x5318] ;  /* 0x00531800013c7983 */ /* 0x000f680000300a00 */
[----:B------:R-:W-:Y:S04]  /*a4410*/  STL.64 [R1+0x9d0], R28 ;  /* 0x0009d01c01007387 */ /* 0x000fe80000100a00 */
[----:B------:R0:W-:Y:S04]  /*a4420*/  STL.64 [R1+0x9d8], R30 ;  /* 0x0009d81e01007387 */ /* 0x0001e80000100a00 */
[----:B0-----:R-:W4:Y:S04]  /*a4430*/  LDL.LU R30, [R1+0xe0] ;  /* 0x0000e000011e7983 */ /* 0x001f280000300800 */
[----:B------:R-:W4:Y:S04]  /*a4440*/  LDL.LU R31, [R1+0xe4] ;  /* 0x0000e400011f7983 */ /* 0x000f280000300800 */
[----:B------:R-:W-:Y:S04]  /*a4450*/  STL.64 [R1+0x9b0], R12 ;  /* 0x0009b00c01007387 */ /* 0x000fe80000100a00 */
[----:B------:R0:W-:Y:S04]  /*a4460*/  STL.64 [R1+0x9b8], R14 ;  /* 0x0009b80e01007387 */ /* 0x0001e80000100a00 */
[----:B0-----:R-:W5:Y:S04]  /*a4470*/  LDL.LU.64 R14, [R1+0x5310] ;  /* 0x00531000010e7983 */ /* 0x001f680000300a00 */
[----:B------:R-:W5:Y:S04]  /*a4480*/  LDL.LU.64 R12, [R1+0x5308] ;  /* 0x00530800010c7983 */ /* 0x000f680000300a00 */
[----:B------:R-:W4:Y:S04]  /*a4490*/  LDL.LU.64 R10, [R1+0x5300] ;  /* 0x00530000010a7983 */ /* 0x000f280000300a00 */
[----:B------:R-:W5:Y:S04]  /*a44a0*/  LDL.LU.64 R8, [R1+0x52f8] ;  /* 0x0052f80001087983 */ /* 0x000f680000300a00 */
[----:B------:R-:W-:Y:S04]  /*a44b0*/  STL.64 [R1+0x9a0], R56 ;  /* 0x0009a03801007387 */ /* 0x000fe80000100a00 */
[----:B------:R0:W-:Y:S04]  /*a44c0*/  STL.64 [R1+0x9a8], R58 ;  /* 0x0009a83a01007387 */ /* 0x0001e80000100a00 */
[----:B0-----:R-:W4:Y:S04]  /*a44d0*/  LDL.LU.64 R58, [R1+0x52f0] ;  /* 0x0052f000013a7983 */ /* 0x001f280000300a00 */
[----:B------:R-:W4:Y:S01]  /*a44e0*/  LDL.LU.64 R56, [R1+0x52e8] ;  /* 0x0052e80001387983 */ /* 0x000f220000300a00 */
[C---:B------:R-:W-:Y:S06]  /*a44f0*/  HMMA.16816.F32 R52, R4.reuse, R32, R52 ;  /* 0x000000200434723c */ /* 0x040fec0000001834 */
[----:B------:R-:W-:-:S15]  /*a4500*/  HMMA.16816.F32 R32, R4, R34, R40 ;  /* 0x000000220420723c */ /* 0x000fde0000001828 */
[----:B------:R-:W-:-:S02]  /*a4510*/  NOP ;  /* 0x0000000000007918 */ /* 0x000fc40000000000 */
        /* <DEDUP_REMOVED lines=9> */
[----:B------:R-:W4:Y:S01]  /*a45b0*/  LDL.LU.64 R32, [R1+0x52b8] ;  /* 0x0052b80001207983 */ /* 0x000f220000300a00 */
        /* <DEDUP_REMOVED lines=8> */
[----:B------:R-:W2:Y:S01]  /*a4640*/  LDL.LU.64 R24, [R1+0x5298] ;  /* 0x0052980001187983 */ /* 0x000ea20000300a00 */
[C---:B-----5:R-:W-:Y:S06]  /*a4650*/  HMMA.16816.F32 R12, R4.reuse, R8, R12 ;  /* 0x00000008040c723c */ /* 0x060fec000000180c */
[C---:B----4-:R-:W-:Y:S01]  /*a4660*/  HMMA.16816.F32 R8, R4.reuse, R10, R16 ;  /* 0x0000000a0408723c */ /* 0x050fe20000001810 */
[----:B------:R-:W-:Y:S04]  /*a4670*/  STL.64 [R1+0x910], R20 ;  /* 0x0009101401007387 */ /* 0x000fe80000100a00 */
[----:B------:R0:W-:Y:S04]  /*a4680*/  STL.64 [R1+0x918], R22 ;  /* 0x0009181601007387 */ /* 0x0001e80000100a00 */
[----:B0-----:R-:W4:Y:S04]  /*a4690*/  LDL.LU.64 R22, [R1+0x5290] ;  /* 0x0052900001167983 */ /* 0x001f280000300a00 */
[----:B------:R-:W4:Y:S04]  /*a46a0*/  LDL.LU.64 R20, [R1+0x5288] ;  /* 0x0052880001147983 */ /* 0x000f280000300a00 */
[----:B------:R-:W-:Y:S04]  /*a46b0*/  STL.64 [R1+0x8f0], R12 ;  /* 0x0008f00c01007387 */ /* 0x000fe80000100a00 */
[----:B------:R0:W-:Y:S01]  /*a46c0*/  STL.64 [R1+0x8f8], R14 ;  /* 0x0008f80e01007387 */ /* 0x0001e20000100a00 */
[C---:B------:R-:W-:Y:S03]  /*a46d0*/  HMMA.16816.F32 R28, R4.reuse, R30, R56 ;  /* 0x0000001e041c723c */ /* 0x040fe60000001838 */
[----:B0-----:R-:W5:Y:S04]  /*a46e0*/  LDL.LU.64 R14, [R1+0x5280] ;  /* 0x00528000010e7983 */ /* 0x001f680000300a00 */
[----:B------:R-:W4:Y:S04]  /*a46f0*/  LDL.LU.64 R12, [R1+0x5278] ;  /* 0x00527800010c7983 */ /* 0x000f280000300a00 */
[----:B------:R-:W5:Y:S04]  /*a4700*/  LDL.LU.64 R18, [R1+0x5270] ;  /* 0x0052700001127983 */ /* 0x000f680000300a00 */
[----:B------:R-:W5:Y:S04]  /*a4710*/  LDL.LU.64 R16, [R1+0x5268] ;  /* 0x0052680001107983 */ /* 0x000f680000300a00 */
[----:B------:R-:W-:Y:S04]  /*a4720*/  STL.64 [R1+0x8c0], R8 ;  /* 0x0008c00801007387 */ /* 0x000fe80000100a00 */
[----:B------:R0:W-:Y:S04]  /*a4730*/  STL.64 [R1+0x8c8], R10 ;  /* 0x0008c80a01007387 */ /* 0x0001e80000100a00 */
[----:B0-----:R-:W5:Y:S04]  /*a4740*/  LDL.LU.64 R10, [R1+0x5260] ;  /* 0x00526000010a7983 */ /* 0x001f680000300a00 */
[----:B------:R-:W5:Y:S04]  /*a4750*/  LDL.LU.64 R8, [R1+0x5258] ;  /* 0x0052580001087983 */ /* 0x000f680000300a00 */
[----:B------:R-:W5:Y:S04]  /*a4760*/  LDL.LU.64 R58, [R1+0x5250] ;  /* 0x00525000013a7983 */ /* 0x000f680000300a00 */
[----:B------:R-:W5:Y:S01]  /*a4770*/  LDL.LU.64 R56, [R1+0x5248] ;  /* 0x0052480001387983 */ /* 0x000f620000300a00 */
[C---:B------:R-:W-:Y:S06]  /*a4780*/  HMMA.16816.F32 R48, R4.reuse, R40, R48 ;  /* 0x000000280430723c */ /* 0x040fec0000001830 */
[----:B------:R-:W-:Y:S01]  /*a4790*/  HMMA.16816.F32 R40, R4, R42, R44 ;  /* 0x0000002a0428723c */ /* 0x000fe2000000182c */
[----:B------:R-:W-:Y:S04]  /*a47a0*/  STL.64 [R1+0x8a0], R28 ;  /* 0x0008a01c01007387 */ /* 0x000fe80000100a00 */
[----:B------:R2:W-:-:S12]  /*a47b0*/  STL.64 [R1+0x8a8], R30 ;  /* 0x0008a81e01007387 */ /* 0x0005d80000100a00 */
[----:B------:R-:W-:Y:S04]  /*a47c0*/  STL.64 [R1+0x880], R48 ;  /* 0x0008803001007387 */ /* 0x000fe80000100a00 */
[----:B------:R-:W-:Y:S04]  /*a47d0*/  STL.64 [R1+0x888], R50 ;  /* 0x0008883201007387 */ /* 0x000fe80000100a00 */
[----:B------:R-:W-:Y:S04]  /*a47e0*/  STL.64 [R1+0x860], R40 ;  /* 0x0008602801007387 */ /* 0x000fe80000100a00 */
[----:B------:R-:W-:Y:S01]  /*a47f0*/  STL.64 [R1+0x868], R42 ;  /* 0x0008682a01007387 */ /* 0x000fe20000100a00 */
[C---:B--2---:R-:W-:Y:S06]  /*a4800*/  HMMA.16816.F32 R28, R4.reuse, R24, R36 ;  /* 0x00000018041c723c */ /* 0x044fec0000001824 */
[----:B---3--:R-:W-:-:S15]  /*a4810*/  HMMA.16816.F32 R24, R4, R26, R32 ;  /* 0x0000001a0418723c */ /* 0x008fde0000001820 */
[----:B------:R-:W-:-:S02]  /*a4820*/  NOP ;  /* 0x0000000000007918 */ /* 0x000fc40000000000 */
[----:B------:R-:W-:Y:S04]  /*a4830*/  STL.64 [R1+0x840], R28 ;  /* 0x0008401c01007387 */ /* 0x000fe80000100a00 */
[----:B------:R-:W-:Y:S04]  /*a4840*/  STL.64 [R1+0x848], R30 ;  /* 0x0008481e01007387 */ /* 0x000fe80000100a00 */
[----:B------:R0:W-:Y:S04]  /*a4850*/  STL.64 [R1+0x820], R24 ;  /* 0x0008201801007387 */ /* 0x0001e80000100a00 */
[----:B------:R1:W-:Y:S01]  /*a4860*/  STL.64 [R1+0x828], R26 ;  /* 0x0008281a01007387 */ /* 0x0003e20000100a00 */
[C---:B----4-:R-:W-:Y:S06]  /*a4870*/  HMMA.16816.F32 R20, R4.reuse, R12, R20 ;  /* 0x0000000c0414723c */ /* 0x050fec0000001814 */
[C---:B-----5:R-:W-:Y:S06]  /*a4880*/  HMMA.16816.F32 R16, R4.reuse, R14, R16 ;  /* 0x0000000e0410723c */ /* 0x060fec0000001810 */
[C---:B------:R-:W-:Y:S06]  /*a4890*/  HMMA.16816.F32 R12, R4.reuse, R56, R8 ;  /* 0x00000038040c723c */ /* 0x040fec0000001808 */
[----:B------:R-:W-:Y:S05]  /*a48a0*/  HMMA.16816.F32 R8, R4, R58, R52 ;  /* 0x0000003a0408723c */ /* 0x000fea0000001834 */
[----:B------:R-:W-:Y:S04]  /*a48b0*/  STL.64 [R1+0x800], R20 ;  /* 0x0008001401007387 */ /* 0x000fe80000100a00 */
[----:B------:R-:W-:Y:S04]  /*a48c0*/  STL.64 [R1+0x808], R22 ;  /* 0x0008081601007387 */ /* 0x000fe80000100a00 */
[----:B------:R-:W-:Y:S04]  /*a48d0*/  STL.64 [R1+0x7e0], R16 ;  /* 0x0007e01001007387 */ /* 0x000fe80000100a00 */
[----:B------:R2:W-:Y:S04]  /*a48e0*/  STL.64 [R1+0x7e8], R18 ;  /* 0x0007e81201007387 */ /* 0x0005e80000100a00 */
[----:B0-----:R-:W3:Y:S04]  /*a48f0*/  LDL.LU R24, [R1+0x650] ;  /* 0x0006500001187983 */ /* 0x001ee80000300800 */
[----:B------:R-:W-:Y:S04]  /*a4900*/  STL.64 [R1+0x7c0], R12 ;  /* 0x0007c00c01007387 */ /* 0x000fe80000100a00 */
[----:B------:R-:W-:Y:S04]  /*a4910*/  STL.64 [R1+0x7c8], R14 ;  /* 0x0007c80e01007387 */ /* 0x000fe80000100a00 */
[----:B------:R-:W-:Y:S04]  /*a4920*/  STL.64 [R1+0x7a0], R8 ;  /* 0x0007a00801007387 */ /* 0x000fe80000100a00 */
[----:B------:R-:W-:Y:S04]  /*a4930*/  STL.64 [R1+0x7a8], R10 ;  /* 0x0007a80a01007387 */ /* 0x000fe80000100a00 */
[----:B------:R-:W3:Y:S04]  /*a4940*/  LDL.LU R25, [R1+0x654] ;  /* 0x0006540001197983 */ /* 0x000ee80000300800 */
[----:B-1----:R-:W4:Y:S04]  /*a4950*/  LDL.LU R26, [R1+0x658] ;  /* 0x00065800011a7983 */ /* 0x002f280000300800 */
[----:B------:R-:W4:Y:S04]  /*a4960*/  LDL.LU R27, [R1+0x65c] ;  /* 0x00065c00011b7983 */ /* 0x000f280000300800 */
[----:B----4-:R-:W-:Y:S04]  /*a4970*/  STL.64 [R1+0x50a8], R26 ;  /* 0x0050a81a01007387 */ /* 0x010fe80000100a00 */
[----:B---3--:R0:W-:Y:S04]  /*a4980*/  STL.64 [R1+0x50a0], R24 ;  /* 0x0050a01801007387 */ /* 0x0081e80000100a00 */
[----:B------:R-:W3:Y:S04]  /*a4990*/  LDL.LU R32, [R1+0x6a0] ;  /* 0x0006a00001207983 */ /* 0x000ee80000300800 */
[----:B------:R-:W3:Y:S04]  /*a49a0*/  LDL.LU R33, [R1+0x6a4] ;  /* 0x0006a40001217983 */ /* 0x000ee80000300800 */
[----:B------:R-:W4:Y:S04]  /*a49b0*/  LDL.LU R34, [R1+0x6a8] ;  /* 0x0006a80001227983 */ /* 0x000f280000300800 */
        /* <DEDUP_REMOVED lines=17> */
[----:B------:R-:W5:Y:S04]  /*a4ad0*/  LDL.LU R50, [R1+0x498] ;  /* 0x0004980001327983 */ /* 0x000f680000300800 */
[----:B------:R-:W5:Y:S04]  /*a4ae0*/  LDL.LU R51, [R1+0x49c] ;  /* 0x00049c0001337983 */ /* 0x000f680000300800 */
[----:B-----5:R-:W-:Y:S04]  /*a4af0*/  STL.64 [R1+0x50e8], R50 ;  /* 0x0050e83201007387 */ /* 0x020fe80000100a00 */
[----:B---3--:R3:W-:Y:S04]  /*a4b00*/  STL.64 [R1+0x50e0], R48 ;  /* 0x0050e03001007387 */ /* 0x0087e80000100a00 */
[----:B------:R-:W5:Y:S04]  /*a4b10*/  LDL.LU R30, [R1] ;  /* 0x00000000011e7983 */ /* 0x000f680000300800 */
[----:B------:R-:W5:Y:S04]  /*a4b20*/  LDL.LU R31, [R1+0x4] ;  /* 0x00000400011f7983 */ /* 0x000f680000300800 */
[----:B------:R-:W2:Y:S04]  /*a4b30*/  LDL.LU R56, [R1+0x4b0] ;  /* 0x0004b00001387983 */ /* 0x000ea80000300800 */
[----:B------:R-:W2:Y:S04]  /*a4b40*/  LDL.LU R57, [R1+0x4b4] ;  /* 0x0004b40001397983 */ /* 0x000ea80000300800 */
[----:B------:R-:W4:Y:S04]  /*a4b50*/  LDL.LU R58, [R1+0x4b8] ;  /* 0x0004b800013a7983 */ /* 0x000f280000300800 */
[----:B------:R-:W4:Y:S01]  /*a4b60*/  LDL.LU R59, [R1+0x4bc] ;  /* 0x0004bc00013b7983 */ /* 0x000f220000300800 */
[----:B------:R-:W-:-:S03]  /*a4b70*/  IMAD.MOV.U32 R54, RZ, RZ, R0 ;  /* 0x000000ffff367224 */ /* 0x000fc600078e0000 */
[----:B----4-:R-:W-:Y:S04]  /*a4b80*/  STL.64 [R1+0x50f8], R58 ;  /* 0x0050f83a01007387 */ /* 0x010fe80000100a00 */
[----:B--2---:R2:W-:Y:S04]  /*a4b90*/  STL.64 [R1+0x50f0], R56 ;  /* 0x0050f03801007387 */ /* 0x0045e80000100a00 */
[----:B------:R-:W4:Y:S04]  /*a4ba0*/  LDL.LU R0, [R1+0x5244] ;  /* 0x0052440001007983 */ /* 0x000f280000300800 */
[----:B------:R-:W3:Y:S04]  /*a4bb0*/  LDL.LU R55, [R1+0xc] ;  /* 0x00000c0001377983 */ /* 0x000ee80000300800 */
[----:B------:R-:W5:Y:S04]  /*a4bc0*/  LDL.LU R52, [R1+0x10] ;  /* 0x0000100001347983 */ /* 0x000f680000300800 */
[----:B------:R-:W5:Y:S04]  /*a4bd0*/  LDL.LU R53, [R1+0x14] ;  /* 0x0000140001357983 */ /* 0x000f680000300800 */
[----:B---3--:R3:W-:Y:S04]  /*a4be0*/  STL.64 [R1+0x5108], R54 ;  /* 0x0051083601007387 */ /* 0x0087e80000100a00 */
[----:B-----5:R-:W-:Y:S04]  /*a4bf0*/  STL.64 [R1+0x5100], R52 ;  /* 0x0051003401007387 */ /* 0x020fe80000100a00 */
[----:B------:R-:W5:Y:S01]  /*a4c00*/  LDL.LU R18, [R1+0x18] ;  /* 0x0000180001127983 */ /* 0x000f620000300800 */
[----:B----4-:R-:W-:-:S03]  /*a4c10*/  IMAD.MOV.U32 R19, RZ, RZ, R0 ;  /* 0x000000ffff137224 */ /* 0x010fc600078e0000 */
[----:B------:R-:W4:Y:S04]  /*a4c20*/  LDL.LU R0, [R1+0x5240] ;  /* 0x0052400001007983 */ /* 0x000f280000300800 */
[----:B0-----:R-:W2:Y:S04]  /*a4c30*/  LDL.LU R24, [R1+0x8d0] ;  /* 0x0008d00001187983 */ /* 0x001ea80000300800 */
[----:B------:R-:W2:Y:S04]  /*a4c40*/  LDL.LU R25, [R1+0x8d4] ;  /* 0x0008d40001197983 */ /* 0x000ea80000300800 */
[----:B------:R-:W3:Y:S04]  /*a4c50*/  LDL.LU R26, [R1+0x8d8] ;  /* 0x0008d800011a7983 */ /* 0x000ee80000300800 */
[----:B------:R-:W3:Y:S04]  /*a4c60*/  LDL.LU R27, [R1+0x8dc] ;  /* 0x0008dc00011b7983 */ /* 0x000ee80000300800 */
[----:B---3--:R-:W-:Y:S04]  /*a4c70*/  STL.64 [R1+0x5118], R26 ;  /* 0x0051181a01007387 */ /* 0x008fe80000100a00 */
[----:B--2---:R0:W-:Y:S04]  /*a4c80*/  STL.64 [R1+0x5110], R24 ;  /* 0x0051101801007387 */ /* 0x0041e80000100a00 */
[----:B------:R-:W2:Y:S04]  /*a4c90*/  LDL.LU R16, [R1+0x20] ;  /* 0x0000200001107983 */ /* 0x000ea80000300800 */
[----:B------:R-:W2:Y:S04]  /*a4ca0*/  LDL.LU R17, [R1+0x24] ;  /* 0x0000240001117983 */ /* 0x000ea80000300800 */
[----:B-----5:R-:W-:Y:S04]  /*a4cb0*/  STL.64 [R1+0x5128], R18 ;  /* 0x0051281201007387 */ /* 0x020fe80000100a00 */
[----:B--2---:R-:W-:Y:S04]  /*a4cc0*/  STL.64 [R1+0x5120], R16 ;  /* 0x0051201001007387 */ /* 0x004fe80000100a00 */
[----:B-1----:R-:W2:Y:S04]  /*a4cd0*/  LDL.LU R32, [R1+0x540] ;  /* 0x0005400001207983 */ /* 0x002ea80000300800 */
[----:B------:R-:W2:Y:S04]  /*a4ce0*/  LDL.LU R33, [R1+0x544] ;  /* 0x0005440001217983 */ /* 0x000ea80000300800 */
[----:B------:R-:W3:Y:S04]  /*a4cf0*/  LDL.LU R34, [R1+0x548] ;  /* 0x0005480001227983 */ /* 0x000ee80000300800 */
[----:B------:R-:W3:Y:S01]  /*a4d00*/  LDL.LU R35, [R1+0x54c] ;  /* 0x00054c0001237983 */ /* 0x000ee20000300800 */
[----:B----4-:R-:W-:-:S03]  /*a4d10*/  IMAD.MOV.U32 R29, RZ, RZ, R0 ;  /* 0x000000ffff1d7224 */ /* 0x010fc600078e0000 */
[----:B---3--:R1:W-:Y:S04]  /*a4d20*/  STL.64 [R1+0x5138], R34 ;  /* 0x0051382201007387 */ /* 0x0083e80000100a00 */
[----:B--2---:R-:W-:Y:S04]  /*a4d30*/  STL.64 [R1+0x5130], R32 ;  /* 0x0051302001007387 */ /* 0x004fe80000100a00 */
[----:B------:R-:W2:Y:S04]  /*a4d40*/  LDL.LU R28, [R1+0x28] ;  /* 0x00002800011c7983 */ /* 0x000ea80000300800 */
[----:B------:R-:W3:Y:S04]  /*a4d50*/  LDL.LU R0, [R1+0x523c] ;  /* 0x00523c0001007983 */ /* 0x000ee80000300800 */
[----:B------:R-:W-:Y:S04]  /*a4d60*/  STL.64 [R1+0x5148], R30 ;  /* 0x0051481e01007387 */ /* 0x000fe80000100a00 */
[----:B--2---:R2:W-:Y:S04]  /*a4d70*/  STL.64 [R1+0x5140], R28 ;  /* 0x0051401c01007387 */ /* 0x0045e80000100a00 */
[----:B------:R-:W4:Y:S04]  /*a4d80*/  LDL.LU R46, [R1+0x30] ;  /* 0x00003000012e7983 */ /* 0x000f280000300800 */
[----:B------:R-:W4:Y:S04]  /*a4d90*/  LDL.LU R47, [R1+0x34] ;  /* 0x00003400012f7983 */ /* 0x000f280000300800 */
[----:B------:R-:W5:Y:S04]  /*a4da0*/  LDL.LU R48, [R1+0x590] ;  /* 0x0005900001307983 */ /* 0x000f680000300800 */
[----:B------:R-:W5:Y:S04]  /*a4db0*/  LDL.LU R49, [R1+0x594] ;  /* 0x0005940001317983 */ /* 0x000f680000300800 */
[----:B------:R-:W2:Y:S04]  /*a4dc0*/  LDL.LU R50, [R1+0x598] ;  /* 0x0005980001327983 */ /* 0x000ea80000300800 */
[----:B------:R-:W2:Y:S01]  /*a4dd0*/  LDL.LU R51, [R1+0x59c] ;  /* 0x00059c0001337983 */ /* 0x000ea20000300800 */
[----:B---3--:R-:W-:-:S03]  /*a4de0*/  IMAD.MOV.U32 R45, RZ, RZ, R0 ;  /* 0x000000ffff2d7224 */ /* 0x008fc600078e0000 */
[----:B--2---:R-:W-:Y:S04]  /*a4df0*/  STL.64 [R1+0x5158], R50 ;  /* 0x0051583201007387 */ /* 0x004fe80000100a00 */
[----:B-----5:R2:W-:Y:S04]  /*a4e00*/  STL.64 [R1+0x5150], R48 ;  /* 0x0051503001007387 */ /* 0x0205e80000100a00 */
[----:B------:R-:W3:Y:S04]  /*a4e10*/  LDL.LU R44, [R1+0x38] ;  /* 0x00003800012c7983 */ /* 0x000ee80000300800 */
[----:B------:R-:W5:Y:S04]  /*a4e20*/  LDL.LU R0, [R1+0x5238] ;  /* 0x0052380001007983 */ /* 0x000f680000300800 */
[----:B----4-:R4:W-:Y:S04]  /*a4e30*/  STL.64 [R1+0x5168], R46 ;  /* 0x0051682e01007387 */ /* 0x0109e80000100a00 */
[----:B---3--:R-:W-:Y:S04]  /*a4e40*/  STL.64 [R1+0x5160], R44 ;  /* 0x0051602c01007387 */ /* 0x008fe80000100a00 */
[----:B------:R-:W3:Y:S04]  /*a4e50*/  LDL.LU R56, [R1+0x5c0] ;  /* 0x0005c00001387983 */ /* 0x000ee80000300800 */
[----:B------:R-:W3:Y:S04]  /*a4e60*/  LDL.LU R57, [R1+0x5c4] ;  /* 0x0005c40001397983 */ /* 0x000ee80000300800 */
[----:B------:R-:W2:Y:S04]  /*a4e70*/  LDL.LU R58, [R1+0x5c8] ;  /* 0x0005c800013a7983 */ /* 0x000ea80000300800 */
[----:B------:R-:W2:Y:S04]  /*a4e80*/  LDL.LU R59, [R1+0x5cc] ;  /* 0x0005cc00013b7983 */ /* 0x000ea80000300800 */
[----:B--2---:R-:W-:Y:S04]  /*a4e90*/  STL.64 [R1+0x5178], R58 ;  /* 0x0051783a01007387 */ /* 0x004fe80000100a00 */
[----:B---3--:R2:W-:Y:S04]  /*a4ea0*/  STL.64 [R1+0x5170], R56 ;  /* 0x0051703801007387 */ /* 0x0085e80000100a00 */
[----:B------:R-:W3:Y:S04]  /*a4eb0*/  LDL.LU R54, [R1+0x40] ;  /* 0x0000400001367983 */ /* 0x000ee80000300800 */
[----:B------:R-:W3:Y:S04]  /*a4ec0*/  LDL.LU R55, [R1+0x44] ;  /* 0x0000440001377983 */ /* 0x000ee80000300800 */
[----:B0-----:R-:W4:Y:S04]  /*a4ed0*/  LDL.LU R24, [R1+0x5e0] ;  /* 0x0005e00001187983 */ /* 0x001f280000300800 */
[----:B------:R-:W4:Y:S04]  /*a4ee0*/  LDL.LU R25, [R1+0x5e4] ;  /* 0x0005e40001197983 */ /* 0x000f280000300800 */
[----:B------:R-:W2:Y:S04]  /*a4ef0*/  LDL.LU R26, [R1+0x5e8] ;  /* 0x0005e800011a7983 */ /* 0x000ea80000300800 */
[----:B------:R-:W2:Y:S01]  /*a4f00*/  LDL.LU R27, [R1+0x5ec] ;  /* 0x0005ec00011b7983 */ /* 0x000ea20000300800 */
[----:B-----5:R-:W-:-:S03]  /*a4f10*/  IMAD.MOV.U32 R53, RZ, RZ, R0 ;  /* 0x000000ffff357224 */ /* 0x020fc600078e0000 */
[----:B--2---:R-:W-:Y:S04]  /*a4f20*/  STL.64 [R1+0x5188], R26 ;  /* 0x0051881a01007387 */ /* 0x004fe80000100a00 */
[----:B----4-:R-:W-:Y:S04]  /*a4f30*/  STL.64 [R1+0x5180], R24 ;  /* 0x0051801801007387 */ /* 0x010fe80000100a00 */
[----:B------:R-:W2:Y:S04]  /*a4f40*/  LDL.LU R52, [R1+0x48] ;  /* 0x0000480001347983 */ /* 0x000ea80000300800 */
[----:B------:R-:W4:Y:S04]  /*a4f50*/  LDL.LU R0, [R1+0x5234] ;  /* 0x0052340001007983 */ /* 0x000f280000300800 */
[----:B---3--:R0:W-:Y:S04]  /*a4f60*/  STL.64 [R1+0x5198], R54 ;  /* 0x0051983601007387 */ /* 0x0081e80000100a00 */
[----:B--2---:R-:W-:Y:S04]  /*a4f70*/  STL.64 [R1+0x5190], R52 ;  /* 0x0051903401007387 */ /* 0x004fe80000100a00 */
[----:B-1----:R-:W2:Y:S04]  /*a4f80*/  LDL.LU R34, [R1+0x50] ;  /* 0x0000500001227983 */ /* 0x002ea80000300800 */
[----:B------:R-:W2:Y:S04]  /*a4f90*/  LDL.LU R35, [R1+0x54] ;  /* 0x0000540001237983 */ /* 0x000ea80000300800 */
[----:B------:R-:W3:Y:S04]  /*a4fa0*/  LDL.LU R28, [R1+0x630] ;  /* 0x00063000011c7983 */ /* 0x000ee80000300800 */
[----:B------:R-:W3:Y:S04]  /*a4fb0*/  LDL.LU R29, [R1+0x634] ;  /* 0x00063400011d7983 */ /* 0x000ee80000300800 */
[----:B------:R-:W5:Y:S04]  /*a4fc0*/  LDL.LU R30, [R1+0x638] ;  /* 0x00063800011e7983 */ /* 0x000f680000300800 */
[----:B------:R-:W5:Y:S01]  /*a4fd0*/  LDL.LU R31, [R1+0x63c] ;  /* 0x00063c00011f7983 */ /* 0x000f620000300800 */
[----:B----4-:R-:W-:-:S03]  /*a4fe0*/  IMAD.MOV.U32 R33, RZ, RZ, R0 ;  /* 0x000000ffff217224 */ /* 0x010fc600078e0000 */
[----:B-----5:R-:W-:Y:S04]  /*a4ff0*/  STL.64 [R1+0x51a8], R30 ;  /* 0x0051a81e01007387 */ /* 0x020fe80000100a00 */
[----:B---3--:R1:W-:Y:S04]  /*a5000*/  STL.64 [R1+0x51a0], R28 ;  /* 0x0051a01c01007387 */ /* 0x0083e80000100a00 */
[----:B------:R-:W3:Y:S04]  /*a5010*/  LDL.LU R32, [R1+0x58] ;  /* 0x0000580001207983 */ /* 0x000ee80000300800 */
[----:B------:R-:W4:Y:S04]  /*a5020*/  LDL.LU R0, [R1+0x5230] ;  /* 0x0052300001007983 */ /* 0x000f280000300800 */
[----:B--2---:R-:W-:Y:S04]  /*a5030*/  STL.64 [R1+0x51b8], R34 ;  /* 0x0051b82201007387 */ /* 0x004fe80000100a00 */
[----:B---3--:R2:W-:Y:S04]  /*a5040*/  STL.64 [R1+0x51b0], R32 ;  /* 0x0051b02001007387 */ /* 0x0085e80000100a00 */
[----:B------:R-:W3:Y:S04]  /*a5050*/  LDL.LU R48, [R1+0x660] ;  /* 0x0006600001307983 */ /* 0x000ee80000300800 */
[----:B------:R-:W3:Y:S04]  /*a5060*/  LDL.LU R49, [R1+0x664] ;  /* 0x0006640001317983 */ /* 0x000ee80000300800 */
[----:B------:R-:W5:Y:S04]  /*a5070*/  LDL.LU R50, [R1+0x668] ;  /* 0x0006680001327983 */ /* 0x000f680000300800 */
[----:B------:R-:W5:Y:S04]  /*a5080*/  LDL.LU R51, [R1+0x66c] ;  /* 0x00066c0001337983 */ /* 0x000f680000300800 */
[----:B-----5:R-:W-:Y:S04]  /*a5090*/  STL.64 [R1+0x51c8], R50 ;  /* 0x0051c83201007387 */ /* 0x020fe80000100a00 */
[----:B---3--:R3:W-:Y:S04]  /*a50a0*/  STL.64 [R1+0x51c0], R48 ;  /* 0x0051c03001007387 */ /* 0x0087e80000100a00 */
[----:B------:R-:W5:Y:S04]  /*a50b0*/  LDL.LU R46, [R1+0x60] ;  /* 0x00006000012e7983 */ /* 0x000f680000300800 */
[----:B------:R-:W5:Y:S04]  /*a50c0*/  LDL.LU R47, [R1+0x64] ;  /* 0x00006400012f7983 */ /* 0x000f680000300800 */
[----:B------:R-:W2:Y:S04]  /*a50d0*/  LDL.LU R56, [R1+0x680] ;  /* 0x0006800001387983 */ /* 0x000ea80000300800 */
[----:B------:R-:W2:Y:S04]  /*a50e0*/  LDL.LU R57, [R1+0x684] ;  /* 0x0006840001397983 */ /* 0x000ea80000300800 */
[----:B------:R-:W3:Y:S04]  /*a50f0*/  LDL.LU R58, [R1+0x688] ;  /* 0x00068800013a7983 */ /* 0x000ee80000300800 */
[----:B------:R-:W3:Y:S01]  /*a5100*/  LDL.LU R59, [R1+0x68c] ;  /* 0x00068c00013b7983 */ /* 0x000ee20000300800 */
[----:B----4-:R-:W-:-:S03]  /*a5110*/  IMAD.MOV.U32 R45, RZ, RZ, R0 ;  /* 0x000000ffff2d7224 */ /* 0x010fc600078e0000 */
[----:B---3--:R-:W-:Y:S04]  /*a5120*/  STL.64 [R1+0x51d8], R58 ;  /* 0x0051d83a01007387 */ /* 0x008fe80000100a00 */
[----:B--2---:R2:W-:Y:S04]  /*a5130*/  STL.64 [R1+0x51d0], R56 ;  /* 0x0051d03801007387 */ /* 0x0045e80000100a00 */
[----:B------:R-:W3:Y:S04]  /*a5140*/  LDL.LU R44, [R1+0x68] ;  /* 0x00006800012c7983 */ /* 0x000ee80000300800 */
[----:B------:R-:W4:Y:S04]  /*a5150*/  LDL.LU R0, [R1+0x522c] ;  /* 0x00522c0001007983 */ /* 0x000f280000300800 */
[----:B-----5:R-:W-:Y:S04]  /*a5160*/  STL.64 [R1+0x51e8], R46 ;  /* 0x0051e82e01007387 */ /* 0x020fe80000100a00 */
[----:B---3--:R-:W-:Y:S04]  /*a5170*/  STL.64 [R1+0x51e0], R44 ;  /* 0x0051e02c01007387 */ /* 0x008fe80000100a00 */
[----:B0-----:R-:W3:Y:S04]  /*a5180*/  LDL.LU R54, [R1+0x70] ;  /* 0x0000700001367983 */ /* 0x001ee80000300800 */
[----:B------:R-:W3:Y:S04]  /*a5190*/  LDL.LU R55, [R1+0x74] ;  /* 0x0000740001377983 */ /* 0x000ee80000300800 */
[----:B-1----:R-:W5:Y:S04]  /*a51a0*/  LDL.LU R28, [R1+0x6d0] ;  /* 0x0006d000011c7983 */ /* 0x002f680000300800 */
[----:B------:R-:W5:Y:S04]  /*a51b0*/  LDL.LU R29, [R1+0x6d4] ;  /* 0x0006d400011d7983 */ /* 0x000f680000300800 */
[----:B------:R-:W2:Y:S04]  /*a51c0*/  LDL.LU R30, [R1+0x6d8] ;  /* 0x0006d800011e7983 */ /* 0x000ea80000300800 */
[----:B------:R-:W2:Y:S01]  /*a51d0*/  LDL.LU R31, [R1+0x6dc] ;  /* 0x0006dc00011f7983 */ /* 0x000ea20000300800 */
[----:B----4-:R-:W-:-:S03]  /*a51e0*/  IMAD.MOV.U32 R53, RZ, RZ, R0 ;  /* 0x000000ffff357224 */ /* 0x010fc600078e0000 */
[----:B--2---:R0:W-:Y:S04]  /*a51f0*/  STL.64 [R1+0x51f8], R30 ;  /* 0x0051f81e01007387 */ /* 0x0041e80000100a00 */
[----:B-----5:R-:W-:Y:S04]  /*a5200*/  STL.64 [R1+0x51f0], R28 ;  /* 0x0051f01c01007387 */ /* 0x020fe80000100a00 */
[----:B------:R-:W2:Y:S04]  /*a5210*/  LDL.LU R52, [R1+0x78] ;  /* 0x0000780001347983 */ /* 0x000ea80000300800 */
[----:B------:R-:W4:Y:S04]  /*a5220*/  LDL.LU R0, [R1+0x5228] ;  /* 0x0052280001007983 */ /* 0x000f280000300800 */
[----:B---3--:R-:W-:Y:S04]  /*a5230*/  STL.64 [R1+0x5208], R54 ;  /* 0x0052083601007387 */ /* 0x008fe80000100a00 */
[----:B--2---:R1:W-:Y:S04]  /*a5240*/  STL.64 [R1+0x5200], R52 ;  /* 0x0052003401007387 */ /* 0x0043e80000100a00 */
        /* <DEDUP_REMOVED lines=8> */
[----:B------:R-:W3:Y:S04]  /*a52d0*/  LDL.LU R51, [R1+0x84] ;  /* 0x0000840001337983 */ /* 0x000ee80000300800 */
[----:B------:R-:W3:Y:S04]  /*a52e0*/  LDL.LU R56, [R1+0x720] ;  /* 0x0007200001387983 */ /* 0x000ee80000300800 */
[----:B------:R-:W3:Y:S04]  /*a52f0*/  LDL.LU R57, [R1+0x724] ;  /* 0x0007240001397983 */ /* 0x000ee80000300800 */
[----:B------:R-:W3:Y:S04]  /*a5300*/  LDL.LU R58, [R1+0x728] ;  /* 0x00072800013a7983 */ /* 0x000ee80000300800 */
[----:B------:R-:W3:Y:S04]  /*a5310*/  LDL.LU R59, [R1+0x72c] ;  /* 0x00072c00013b7983 */ /* 0x000ee80000300800 */
[----:B------:R-:W4:Y:S04]  /*a5320*/  LDL.LU R48, [R1+0x88] ;  /* 0x0000880001307983 */ /* 0x000f280000300800 */
[----:B------:R-:W5:Y:S04]  /*a5330*/  LDL.LU R0, [R1+0x5224] ;  /* 0x0052240001007983 */ /* 0x000f680000300800 */
[----:B0-----:R-:W3:Y:S04]  /*a5340*/  LDL.LU R30, [R1+0x90] ;  /* 0x00009000011e7983 */ /* 0x001ee80000300800 */
[----:B------:R-:W3:Y:S04]  /*a5350*/  LDL.LU R31, [R1+0x94] ;  /* 0x00009400011f7983 */ /* 0x000ee80000300800 */
[----:B-1----:R-:W3:Y:S04]  /*a5360*/  LDL.LU R52, [R1+0x760] ;  /* 0x0007600001347983 */ /* 0x002ee80000300800 */
[----:B------:R-:W3:Y:S04]  /*a5370*/  LDL.LU R53, [R1+0x764] ;  /* 0x0007640001357983 */ /* 0x000ee80000300800 */
[----:B------:R-:W3:Y:S04]  /*a5380*/  LDL.LU R54, [R1+0x768] ;  /* 0x0007680001367983 */ /* 0x000ee80000300800 */
[----:B------:R-:W3:Y:S04]  /*a5390*/  LDL.LU R55, [R1+0x76c] ;  /* 0x00076c0001377983 */ /* 0x000ee80000300800 */
[----:B------:R-:W4:Y:S01]  /*a53a0*/  LDL.LU R28, [R1+0x98] ;  /* 0x00009800011c7983 */ /* 0x000f220000300800 */
        /* <DEDUP_REMOVED lines=38> */
[C---:B----4-:R-:W-:Y:S06]  /*a5610*/  HMMA.16816.F32 R32, R4.reuse, R28, R32 ;  /* 0x0000001c0420723c */ /* 0x050fec0000001820 */
[C---:B---3--:R-:W-:Y:S06]  /*a5620*/  HMMA.16816.F32 R28, R4.reuse, R30, R52 ;  /* 0x0000001e041c723c */ /* 0x048fec0000001834 */
[C---:B--2---:R-:W-:Y:S11]  /*a5630*/  HMMA.16816.F32 R44, R4.reuse, R48, R44 ;  /* 0x00000030042c723c */ /* 0x044ff6000000182c */
        /* <DEDUP_REMOVED lines=8> */
[----:B0-----:R-:W3:Y:S04]  /*a56c0*/  LDL.LU.64 R30, [R1+0x51f8] ;  /* 0x0051f800011e7983 */ /* 0x001ee80000300a00 */
[----:B------:R-:W3:Y:S04]  /*a56d0*/  LDL.LU.64 R28, [R1+0x51f0] ;  /* 0x0051f000011c7983 */ /* 0x000ee80000300a00 */
[----:B------:R-:W-:Y:S04]  /*a56e0*/  STL.64 [R1+0x740], R44 ;  /* 0x0007402c01007387 */ /* 0x000fe80000100a00 */
[----:B------:R0:W-:Y:S04]  /*a56f0*/  STL.64 [R1+0x748], R46 ;  /* 0x0007482e01007387 */ /* 0x0001e80000100a00 */
[----:B0-----:R-:W4:Y:S04]  /*a5700*/  LDL.LU.64 R46, [R1+0x51e8] ;  /* 0x0051e800012e7983 */ /* 0x001f280000300a00 */
[----:B------:R-:W5:Y:S01]  /*a5710*/  LDL.LU.64 R44, [R1+0x51e0] ;  /* 0x0051e000012c7983 */ /* 0x000f620000300a00 */
[----:B------:R-:W-:Y:S03]  /*a5720*/  HMMA.16816.F32 R48, R4, R50, R56 ;  /* 0x000000320430723c */ /* 0x000fe60000001838 */
[----:B------:R-:W4:Y:S04]  /*a5730*/  LDL.LU.64 R58, [R1+0x51d8] ;  /* 0x0051d800013a7983 */ /* 0x000f280000300a00 */
[----:B------:R-:W4:-:S15]  /*a5740*/  LDL.LU.64 R56, [R1+0x51d0] ;  /* 0x0051d00001387983 */ /* 0x000f1e0000300a00 */
[----:B------:R-:W-:-:S01]  /*a5750*/  NOP ;  /* 0x0000000000007918 */ /* 0x000fc20000000000 */
        /* <DEDUP_REMOVED lines=8> */
[----:B------:R0:W-:Y:S01]  /*a57e0*/  STL.64 [R1+0x708], R34 ;  /* 0x0007082201007387 */ /* 0x0001e20000100a00 */
[C---:B-----5:R-:W-:Y:S03]  /*a57f0*/  HMMA.16816.F32 R24, R4.reuse, R44, R24 ;  /* 0x0000002c0418723c */ /* 0x060fe60000001818 */
[----:B0-----:R-:W2:Y:S04]  /*a5800*/  LDL.LU.64 R34, [R1+0x51b8] ;  /* 0x0051b80001227983 */ /* 0x001ea80000300a00 */
[----:B------:R-:W3:Y:S04]  /*a5810*/  LDL.LU.64 R32, [R1+0x51b0] ;  /* 0x0051b00001207983 */ /* 0x000ee80000300a00 */
[----:B------:R-:W2:Y:S04]  /*a5820*/  LDL.LU.64 R30, [R1+0x51a8] ;  /* 0x0051a800011e7983 */ /* 0x000ea80000300a00 */
[----:B------:R-:W2:Y:S04]  /*a5830*/  LDL.LU.64 R28, [R1+0x51a0] ;  /* 0x0051a000011c7983 */ /* 0x000ea80000300a00 */
[----:B------:R-:W-:Y:S04]  /*a5840*/  STL.64 [R1+0x6d0], R52 ;  /* 0x0006d03401007387 */ /* 0x000fe80000100a00 */
[----:B------:R0:W-:Y:S04]  /*a5850*/  STL.64 [R1+0x6d8], R54 ;  /* 0x0006d83601007387 */ /* 0x0001e80000100a00 */
[----:B0-----:R-:W5:Y:S04]  /*a5860*/  LDL.LU.64 R54, [R1+0x5198] ;  /* 0x0051980001367983 */ /* 0x001f680000300a00 */
[----:B------:R-:W5:Y:S04]  /*a5870*/  LDL.LU.64 R52, [R1+0x5190] ;  /* 0x0051900001347983 */ /* 0x000f680000300a00 */
[----:B------:R-:W-:Y:S04]  /*a5880*/  STL.64 [R1+0x6b0], R24 ;  /* 0x0006b01801007387 */ /* 0x000fe80000100a00 */
[----:B------:R0:W-:Y:S01]  /*a5890*/  STL.64 [R1+0x6b8], R26 ;  /* 0x0006b81a01007387 */ /* 0x0001e20000100a00 */
[C---:B----4-:R-:W-:Y:S03]  /*a58a0*/  HMMA.16816.F32 R44, R4.reuse, R46, R56 ;  /* 0x0000002e042c723c */ /* 0x050fe60000001838 */
[----:B0-----:R-:W4:Y:S04]  /*a58b0*/  LDL.LU.64 R26, [R1+0x5188] ;  /* 0x00518800011a7983 */ /* 0x001f280000300a00 */
[----:B------:R-:W4:Y:S04]  /*a58c0*/  LDL.LU.64 R24, [R1+0x5180] ;  /* 0x0051800001187983 */ /* 0x000f280000300a00 */
[----:B------:R-:W4:Y:S04]  /*a58d0*/  LDL.LU.64 R58, [R1+0x5178] ;  /* 0x00517800013a7983 */ /* 0x000f280000300a00 */
[----:B------:R-:W4:Y:S08]  /*a58e0*/  LDL.LU.64 R56, [R1+0x5170] ;  /* 0x0051700001387983 */ /* 0x000f300000300a00 */
[----:B------:R-:W-:Y:S04]  /*a58f0*/  STL.64 [R1+0x680], R44 ;  /* 0x0006802c01007387 */ /* 0x000fe80000100a00 */
[----:B------:R0:W-:Y:S04]  /*a5900*/  STL.64 [R1+0x688], R46 ;  /* 0x0006882e01007387 */ /* 0x0001e80000100a00 */
[----:B0-----:R-:W4:Y:S04]  /*a5910*/  LDL.LU.64 R46, [R1+0x5168] ;  /* 0x00516800012e7983 */ /* 0x001f280000300a00 */
[----:B------:R-:W4:Y:S01]  /*a5920*/  LDL.LU.64 R44, [R1+0x5160] ;  /* 0x00516000012c7983 */ /* 0x000f220000300a00 */
[C---:B---3--:R-:W-:Y:S06]  /*a5930*/  HMMA.16816.F32 R48, R4.reuse, R32, R48 ;  /* 0x000000200430723c */ /* 0x048fec0000001830 */
[C---:B--2---:R-:W-:Y:S06]  /*a5940*/  HMMA.16816.F32 R32, R4.reuse, R34, R28 ;  /* 0x000000220420723c */ /* 0x044fec000000181c */
[C---:B-----5:R-:W-:Y:S11]  /*a5950*/  HMMA.16816.F32 R16, R4.reuse, R52, R16 ;  /* 0x000000340410723c */ /* 0x060ff60000001810 */
[----:B------:R-:W-:Y:S04]  /*a5960*/  STL.64 [R1+0x660], R48 ;  /* 0x0006603001007387 */ /* 0x000fe80000100a00 */
[----:B------:R0:W-:Y:S01]  /*a5970*/  STL.64 [R1+0x668], R50 ;  /* 0x0006683201007387 */ /* 0x0001e20000100a00 */
[C---:B----4-:R-:W-:Y:S03]  /*a5980*/  HMMA.16816.F32 R52, R4.reuse, R54, R24 ;  /* 0x000000360434723c */ /* 0x050fe60000001818 */
[----:B0-----:R-:W2:Y:S04]  /*a5990*/  LDL.LU.64 R50, [R1+0x5158] ;  /* 0x0051580001327983 */ /* 0x001ea80000300a00 */
[----:B------:R-:W2:Y:S04]  /*a59a0*/  LDL.LU.64 R48, [R1+0x5150] ;  /* 0x0051500001307983 */ /* 0x000ea80000300a00 */
[----:B------:R-:W3:Y:S04]  /*a59b0*/  LDL.LU.64 R30, [R1+0x5148] ;  /* 0x00514800011e7983 */ /* 0x000ee80000300a00 */
[----:B------:R-:W4:Y:S04]  /*a59c0*/  LDL.LU.64 R28, [R1+0x5140] ;  /* 0x00514000011c7983 */ /* 0x000f280000300a00 */
[----:B------:R-:W-:Y:S04]  /*a59d0*/  STL.64 [R1+0x630], R32 ;  /* 0x0006302001007387 */ /* 0x000fe80000100a00 */
[----:B------:R0:W-:Y:S04]  /*a59e0*/  STL.64 [R1+0x638], R34 ;  /* 0x0006382201007387 */ /* 0x0001e80000100a00 */
[----:B0-----:R-:W5:Y:S04]  /*a59f0*/  LDL.LU.64 R34, [R1+0x5138] ;  /* 0x0051380001227983 */ /* 0x001f680000300a00 */
[----:B------:R-:W5:Y:S04]  /*a5a00*/  LDL.LU.64 R32, [R1+0x5130] ;  /* 0x0051300001207983 */ /* 0x000f680000300a00 */
[----:B------:R-:W-:Y:S04]  /*a5a10*/  STL.64 [R1+0x610], R16 ;  /* 0x0006101001007387 */ /* 0x000fe80000100a00 */
[----:B------:R0:W-:Y:S04]  /*a5a20*/  STL.64 [R1+0x618], R18 ;  /* 0x0006181201007387 */ /* 0x0001e80000100a00 */
[----:B0-----:R-:W3:Y:S04]  /*a5a30*/  LDL.LU.64 R18, [R1+0x5128] ;  /* 0x0051280001127983 */ /* 0x001ee80000300a00 */
[----:B------:R-:W5:Y:S04]  /*a5a40*/  LDL.LU.64 R16, [R1+0x5120] ;  /* 0x0051200001107983 */ /* 0x000f680000300a00 */
[----:B------:R-:W3:Y:S04]  /*a5a50*/  LDL.LU.64 R26, [R1+0x5118] ;  /* 0x00511800011a7983 */ /* 0x000ee80000300a00 */
[----:B------:R-:W3:Y:S04]  /*a5a60*/  LDL.LU.64 R24, [R1+0x5110] ;  /* 0x0051100001187983 */ /* 0x000ee80000300a00 */
[----:B------:R-:W-:Y:S04]  /*a5a70*/  STL.64 [R1+0x5e0], R52 ;  /* 0x0005e03401007387 */ /* 0x000fe80000100a00 */
[----:B------:R0:W-:Y:S01]  /*a5a80*/  STL.64 [R1+0x5e8], R54 ;  /* 0x0005e83601007387 */ /* 0x0001e20000100a00 */
[----:B------:R-:W-:Y:S03]  /*a5a90*/  HMMA.16816.F32 R56, R4, R44, R56 ;  /* 0x0000002c0438723c */ /* 0x000fe60000001838 */
[----:B0-----:R-:W3:Y:S04]  /*a5aa0*/  LDL.LU.64 R54, [R1+0x5108] ;  /* 0x0051080001367983 */ /* 0x001ee80000300a00 */
[----:B------:R-:W3:-:S15]  /*a5ab0*/  LDL.LU.64 R52, [R1+0x5100] ;  /* 0x0051000001347983 */ /* 0x000ede0000300a00 */
[----:B------:R-:W-:-:S01]  /*a5ac0*/  NOP ;  /* 0x0000000000007918 */ /* 0x000fc20000000000 */
[----:B------:R-:W-:Y:S04]  /*a5ad0*/  STL.64 [R1+0x5c0], R56 ;  /* 0x0005c03801007387 */ /* 0x000fe80000100a00 */
[----:B------:R0:W-:Y:S04]  /*a5ae0*/  STL.64 [R1+0x5c8], R58 ;  /* 0x0005c83a01007387 */ /* 0x0001e80000100a00 */
[----:B0-----:R-:W3:Y:S04]  /*a5af0*/  LDL.LU.64 R58, [R1+0x50f8] ;  /* 0x0050f800013a7983 */ /* 0x001ee80000300a00 */
[----:B------:R-:W3:Y:S01]  /*a5b00*/  LDL.LU.64 R56, [R1+0x50f0] ;  /* 0x0050f00001387983 */ /* 0x000ee20000300a00 */
[C---:B--2---:R-:W-:Y:S06]  /*a5b10*/  HMMA.16816.F32 R44, R4.reuse, R46, R48 ;  /* 0x0000002e042c723c */ /* 0x044fec0000001830 */
[C---:B----4-:R-:W-:Y:S01]  /*a5b20*/  HMMA.16816.F32 R36, R4.reuse, R28, R36 ;  /* 0x0000001c0424723c */ /* 0x050fe20000001824 */
[----:B------:R-:W2:Y:S04]  /*a5b30*/  LDL.LU.64 R50, [R1+0x50e8] ;  /* 0x0050e80001327983 */ /* 0x000ea80000300a00 */
[----:B------:R-:W2:Y:S01]  /*a5b40*/  LDL.LU.64 R48, [R1+0x50e0] ;  /* 0x0050e00001307983 */ /* 0x000ea20000300a00 */
[C---:B-----5:R-:W-:Y:S06]  /*a5b50*/  HMMA.16816.F32 R32, R4.reuse, R16, R32 ;  /* 0x000000100420723c */ /* 0x060fec0000001820 */
[C---:B---3--:R-:W-:Y:S05]  /*a5b60*/  HMMA.16816.F32 R16, R4.reuse, R18, R24 ;  /* 0x000000120410723c */ /* 0x048fea0000001818 */
[----:B------:R-:W-:Y:S04]  /*a5b70*/  STL.64 [R1+0x590], R44 ;  /* 0x0005902c01007387 */ /* 0x000fe80000100a00 */
[----:B------:R0:W-:Y:S04]  /*a5b80*/  STL.64 [R1+0x598], R46 ;  /* 0x0005982e01007387 */ /* 0x0001e80000100a00 */
[----:B0-----:R-:W3:Y:S04]  /*a5b90*/  LDL.LU.64 R46, [R1+0x50d8] ;  /* 0x0050d800012e7983 */ /* 0x001ee80000300a00 */
[----:B------:R-:W3:Y:S01]  /*a5ba0*/  LDL.LU.64 R44, [R1+0x50d0] ;  /* 0x0050d000012c7983 */ /* 0x000ee20000300a00 */
[C---:B------:R-:W-:Y:S06]  /*a5bb0*/  HMMA.16816.F32 R12, R4.reuse, R52, R12 ;  /* 0x00000034040c723c */ /* 0x040fec000000180c */
        /* <DEDUP_REMOVED lines=9> */
[----:B------:R-:W3:Y:S04]  /*a5c50*/  LDL.LU.64 R26, [R1+0x50a8] ;  /* 0x0050a800011a7983 */ /* 0x000ee80000300a00 */
[----:B------:R-:W3:Y:S04]  /*a5c60*/  LDL.LU.64 R24, [R1+0x50a0] ;  /* 0x0050a00001187983 */ /* 0x000ee80000300a00 */
[----:B------:R0:W-:Y:S04]  /*a5c70*/  STL.64 [R1+0x520], R16 ;  /* 0x0005201001007387 */ /* 0x0001e80000100a00 */
[----:B------:R1:W-:Y:S04]  /*a5c80*/  STL.64 [R1+0x528], R18 ;  /* 0x0005281201007387 */ /* 0x0003e80000100a00 */
[----:B0-----:R-:W5:Y:S04]  /*a5c90*/  LDL.LU R16, [R1+0x5b0] ;  /* 0x0005b00001107983 */ /* 0x001f680000300800 */
[----:B------:R-:W5:Y:S04]  /*a5ca0*/  LDL.LU R17, [R1+0x5b4] ;  /* 0x0005b40001117983 */ /* 0x000f680000300800 */
[----:B-1----:R-:W5:Y:S04]  /*a5cb0*/  LDL.LU R18, [R1+0x5b8] ;  /* 0x0005b80001127983 */ /* 0x002f680000300800 */
[----:B------:R-:W5:Y:S04]  /*a5cc0*/  LDL.LU R19, [R1+0x5bc] ;  /* 0x0005bc0001137983 */ /* 0x000f680000300800 */
[----:B------:R-:W-:Y:S04]  /*a5cd0*/  STL.64 [R1+0x4f0], R12 ;  /* 0x0004f00c01007387 */ /* 0x000fe80000100a00 */
[----:B------:R0:W-:Y:S01]  /*a5ce0*/  STL.64 [R1+0x4f8], R14 ;  /* 0x0004f80e01007387 */ /* 0x0001e20000100a00 */
[C---:B------:R-:W-:Y:S03]  /*a5cf0*/  HMMA.16816.F32 R28, R4.reuse, R30, R56 ;  /* 0x0000001e041c723c */ /* 0x040fe60000001838 */
[----:B0-----:R-:W5:Y:S04]  /*a5d00*/  LDL.LU.64 R14, [R1+0x5098] ;  /* 0x00509800010e7983 */ /* 0x001f680000300a00 */
[----:B------:R-:W5:Y:S04]  /*a5d10*/  LDL.LU.64 R12, [R1+0x5090] ;  /* 0x00509000010c7983 */ /* 0x000f680000300a00 */
[----:B------:R-:W5:Y:S04]  /*a5d20*/  LDL.LU.64 R10, [R1+0x5088] ;  /* 0x00508800010a7983 */ /* 0x000f680000300a00 */
[----:B------:R-:W5:Y:S04]  /*a5d30*/  LDL.LU.64 R8, [R1+0x5080] ;  /* 0x0050800001087983 */ /* 0x000f680000300a00 */
[----:B------:R-:W-:Y:S04]  /*a5d40*/  STL.64 [R1+0x4d0], R52 ;  /* 0x0004d03401007387 */ /* 0x000fe80000100a00 */
[----:B------:R0:W-:Y:S04]  /*a5d50*/  STL.64 [R1+0x4d8], R54 ;  /* 0x0004d83601007387 */ /* 0x0001e80000100a00 */
[----:B0-----:R-:W4:Y:S04]  /*a5d60*/  LDL.LU.64 R54, [R1+0x5078] ;  /* 0x0050780001367983 */ /* 0x001f280000300a00 */
[----:B------:R-:W5:Y:S04]  /*a5d70*/  LDL.LU.64 R52, [R1+0x5070] ;  /* 0x0050700001347983 */ /* 0x000f680000300a00 */
[----:B------:R-:W4:Y:S04]  /*a5d80*/  LDL.LU.64 R58, [R1+0x5068] ;  /* 0x00506800013a7983 */ /* 0x000f280000300a00 */
[----:B------:R-:W5:Y:S04]  /*a5d90*/  LDL.LU.64 R56, [R1+0x5060] ;  /* 0x0050600001387983 */ /* 0x000f680000300a00 */
[----:B------:R-:W-:Y:S04]  /*a5da0*/  STL.64 [R1+0x4b0], R28 ;  /* 0x0004b01c01007387 */ /* 0x000fe80000100a00 */
[----:B------:R4:W-:Y:S01]  /*a5db0*/  STL.64 [R1+0x4b8], R30 ;  /* 0x0004b81e01007387 */ /* 0x0009e20000100a00 */
[----:B--2---:R-:W-:-:S15]  /*a5dc0*/  HMMA.16816.F32 R48, R4, R60, R48 ;  /* 0x0000003c0430723c */ /* 0x004fde0000001830 */
[----:B------:R-:W-:-:S08]  /*a5dd0*/  NOP ;  /* 0x0000000000007918 */ /* 0x000fd00000000000 */
[----:B------:R-:W-:Y:S04]  /*a5de0*/  STL.64 [R1+0x490], R48 ;  /* 0x0004903001007387 */ /* 0x000fe80000100a00 */
[----:B------:R-:W-:Y:S01]  /*a5df0*/  STL.64 [R1+0x498], R50 ;  /* 0x0004983201007387 */ /* 0x000fe20000100a00 */
[C---:B---3--:R-:W-:Y:S06]  /*a5e00*/  HMMA.16816.F32 R24, R4.reuse, R2, R24 ;  /* 0x000000020418723c */ /* 0x048fec0000001818 */
[C---:B----4-:R-:W-:Y:S06]  /*a5e10*/  HMMA.16816.F32 R28, R4.reuse, R58, R44 ;  /* 0x0000003a041c723c */ /* 0x050fec000000182c */
[C---:B-----5:R-:W-:Y:S06]  /*a5e20*/  HMMA.16816.F32 R40, R4.reuse, R56, R40 ;  /* 0x000000380428723c */ /* 0x060fec0000001828 */
[C---:B------:R-:W-:Y:S06]  /*a5e30*/  HMMA.16816.F32 R36, R4.reuse, R54, R36 ;  /* 0x000000360424723c */ /* 0x040fec0000001824 */
[C---:B------:R-:W-:Y:S05]  /*a5e40*/  HMMA.16816.F32 R20, R4.reuse, R8, R20 ;  /* 0x000000080414723c */ /* 0x040fea0000001814 */
[----:B------:R-:W-:Y:S04]  /*a5e50*/  STL.64 [R1+0x470], R28 ;  /* 0x0004701c01007387 */ /* 0x000fe80000100a00 */
[----:B------:R0:W-:Y:S02]  /*a5e60*/  STL.64 [R1+0x478], R30 ;  /* 0x0004781e01007387 */ /* 0x0001e40000100a00 */
[C---:B0-----:R-:W-:Y:S02]  /*a5e70*/  HMMA.16816.F32 R28, R4.reuse, R52, R32 ;  /* 0x00000034041c723c */ /* 0x041fe40000001820 */
[----:B------:R-:W-:Y:S04]  /*a5e80*/  STL.64 [R1+0x450], R40 ;  /* 0x0004502801007387 */ /* 0x000fe80000100a00 */
[----:B------:R-:W-:Y:S04]  /*a5e90*/  STL.64 [R1+0x458], R42 ;  /* 0x0004582a01007387 */ /* 0x000fe80000100a00 */
[----:B------:R-:W-:Y:S04]  /*a5ea0*/  STL.64 [R1+0x420], R36 ;  /* 0x0004202401007387 */ /* 0x000fe80000100a00 */
[----:B------:R-:W-:Y:S09]  /*a5eb0*/  STL.64 [R1+0x428], R38 ;  /* 0x0004282601007387 */ /* 0x000ff20000100a00 */
[----:B------:R0:W-:Y:S04]  /*a5ec0*/  STL.64 [R1+0x400], R28 ;  /* 0x0004001c01007387 */ /* 0x0001e80000100a00 */
[----:B------:R1:W-:Y:S04]  /*a5ed0*/  STL.64 [R1+0x408], R30 ;  /* 0x0004081e01007387 */ /* 0x0003e80000100a00 */
[----:B------:R-:W2:Y:S04]  /*a5ee0*/  LDL.LU R52, [R1+0x4550] ;  /* 0x0045500001347983 */ /* 0x000ea80000300800 */
[----:B------:R3:W-:Y:S04]  /*a5ef0*/  STL.64 [R1+0x3e0], R24 ;  /* 0x0003e01801007387 */ /* 0x0007e80000100a00 */
[----:B------:R4:W-:Y:S04]  /*a5f00*/  STL.64 [R1+0x3e8], R26 ;  /* 0x0003e81a01007387 */ /* 0x0009e80000100a00 */
[----:B------:R-:W2:Y:S04]  /*a5f10*/  LDL.LU R53, [R1+0x454c] ;  /* 0x00454c0001357983 */ /* 0x000ea80000300800 */
[----:B------:R-:W-:Y:S04]  /*a5f20*/  STL.64 [R1+0x3c0], R20 ;  /* 0x0003c01401007387 */ /* 0x000fe80000100a00 */
[----:B------:R-:W-:Y:S04]  /*a5f30*/  STL.64 [R1+0x3c8], R22 ;  /* 0x0003c81601007387 */ /* 0x000fe80000100a00 */
[----:B------:R-:W5:Y:S04]  /*a5f40*/  LDL.LU R54, [R1+0x4558] ;  /* 0x0045580001367983 */ /* 0x000f680000300800 */
[----:B------:R-:W5:Y:S04]  /*a5f50*/  LDL.LU R55, [R1+0x4554] ;  /* 0x0045540001377983 */ /* 0x000f680000300800 */
[----:B-----5:R-:W-:Y:S04]  /*a5f60*/  STL.64 [R1+0x5008], R54 ;  /* 0x0050083601007387 */ /* 0x020fe80000100a00 */
[----:B--2---:R-:W-:Y:S04]  /*a5f70*/  STL.64 [R1+0x5000], R52 ;  /* 0x0050003401007387 */ /* 0x004fe80000100a00 */
[----:B------:R-:W2:Y:S04]  /*a5f80*/  LDL.LU R56, [R1+0x4560] ;  /* 0x0045600001387983 */ /* 0x000ea80000300800 */
[----:B------:R-:W2:Y:S04]  /*a5f90*/  LDL.LU R57, [R1+0x455c] ;  /* 0x00455c0001397983 */ /* 0x000ea80000300800 */
[----:B------:R-:W5:Y:S04]  /*a5fa0*/  LDL.LU R58, [R1+0x4568] ;  /* 0x00456800013a7983 */ /* 0x000f680000300800 */
[----:B------:R-:W5:Y:S01]  /*a5fb0*/  LDL.LU R59, [R1+0x4564] ;  /* 0x00456400013b7983 */ /* 0x000f620000300800 */
[----:B------:R-:W-:Y:S03]  /*a5fc0*/  HMMA.16816.F32 R8, R4, R10, R16 ;  /* 0x0000000a0408723c */ /* 0x000fe60000001810 */
[----:B-----5:R-:W-:Y:S04]  /*a5fd0*/  STL.64 [R1+0x5028], R58 ;  /* 0x0050283a01007387 */ /* 0x020fe80000100a00 */
[----:B--2---:R-:W-:Y:S04]  /*a5fe0*/  STL.64 [R1+0x5020], R56 ;  /* 0x0050203801007387 */ /* 0x004fe80000100a00 */
[----:B------:R-:W2:Y:S04]  /*a5ff0*/  LDL.LU R60, [R1+0x1ba8] ;  /* 0x001ba800013c7983 */ /* 0x000ea80000300800 */
[----:B------:R-:W5:Y:S04]  /*a6000*/  LDL.LU R61, [R1+0x1bac] ;  /* 0x001bac00013d7983 */ /* 0x000f680000300800 */
[----:B0-----:R-:W3:Y:S04]  /*a6010*/  LDL.LU R28, [R1+0x160] ;  /* 0x00016000011c7983 */ /* 0x001ee80000300800 */
[----:B------:R-:W3:Y:S04]  /*a6020*/  LDL.LU R29, [R1+0x164] ;  /* 0x00016400011d7983 */ /* 0x000ee80000300800 */
[----:B-1----:R-:W4:Y:S01]  /*a6030*/  LDL.LU R30, [R1+0x168] ;  /* 0x00016800011e7983 */ /* 0x002f220000300800 */
[----:B------:R-:W-:-:S03]  /*a6040*/  IMAD.MOV.U32 R31, RZ, RZ, R0 ;  /* 0x000000ffff1f7224 */ /* 0x000fc600078e0000 */
[----:B------:R-:W2:Y:S04]  /*a6050*/  LDL.LU R0, [R1+0x5058] ;  /* 0x0050580001007983 */ /* 0x000ea80000300800 */
[----:B----4-:R-:W-:Y:S04]  /*a6060*/  STL.64 [R1+0x5050], R30 ;  /* 0x0050501e01007387 */ /* 0x010fe80000100a00 */
[----:B---3--:R0:W-:Y:S04]  /*a6070*/  STL.64 [R1+0x5048], R28 ;  /* 0x0050481c01007387 */ /* 0x0081e80000100a00 */
[----:B------:R-:W3:Y:S04]  /*a6080*/  LDL.LU R36, [R1+0x260] ;  /* 0x0002600001247983 */ /* 0x000ee80000300800 */
[----:B------:R1:W-:Y:S04]  /*a6090*/  STL.64 [R1+0x3a0], R8 ;  /* 0x0003a00801007387 */ /* 0x0003e80000100a00 */
[----:B------:R4:W-:Y:S04]  /*a60a0*/  STL.64 [R1+0x3a8], R10 ;  /* 0x0003a80a01007387 */ /* 0x0009e80000100a00 */
[----:B------:R-:W3:Y:S04]  /*a60b0*/  LDL.LU R37, [R1+0x264] ;  /* 0x0002640001257983 */ /* 0x000ee80000300800 */
[----:B------:R-:W3:Y:S04]  /*a60c0*/  LDL.LU R38, [R1+0x268] ;  /* 0x0002680001267983 */ /* 0x000ee80000300800 */
[----:B------:R-:W3:Y:S04]  /*a60d0*/  LDL.LU R39, [R1+0x26c] ;  /* 0x00026c0001277983 */ /* 0x000ee80000300800 */
        /* <DEDUP_REMOVED lines=8> */
[----:B0-----:R-:W3:Y:S04]  /*a6160*/  LDL.LU R28, [R1+0x560] ;  /* 0x00056000011c7983 */ /* 0x001ee80000300800 */
        /* <DEDUP_REMOVED lines=29> */
[----:B----4-:R-:W4:Y:S04]  /*a6340*/  LDL.LU R10, [R1+0x178] ;  /* 0x00017800010a7983 */ /* 0x010f280000300800 */
[----:B------:R-:W4:Y:S04]  /*a6350*/  LDL.LU R11, [R1+0x17c] ;  /* 0x00017c00010b7983 */ /* 0x000f280000300800 */
[----:B------:R-:W4:Y:S04]  /*a6360*/  LDL.LU R40, [R1+0x240] ;  /* 0x0002400001287983 */ /* 0x000f280000300800 */
[----:B------:R-:W4:Y:S04]  /*a6370*/  LDL.LU R41, [R1+0x244] ;  /* 0x0002440001297983 */ /* 0x000f280000300800 */
[----:B------:R-:W4:Y:S04]  /*a6380*/  LDL.LU R42, [R1+0x248] ;  /* 0x00024800012a7983 */ /* 0x000f280000300800 */
[----:B------:R-:W4:Y:S01]  /*a6390*/  LDL.LU R43, [R1+0x24c] ;  /* 0x00024c00012b7983 */ /* 0x000f220000300800 */
[C---:B---3--:R-:W-:Y:S06]  /*a63a0*/  HMMA.16816.F32 R28, R4.reuse, R12, R28 ;  /* 0x0000000c041c723c */ /* 0x048fec000000181c */
[----:B--2---:R-:W-:-:S15]  /*a63b0*/  HMMA.16816.F32 R12, R4, R14, R16 ;  /* 0x0000000e040c723c */ /* 0x004fde0000001810 */
[----:B------:R-:W-:-:S02]  /*a63c0*/  NOP ;  /* 0x0000000000007918 */ /* 0x000fc40000000000 */
[----:B------:R-:W-:Y:S04]  /*a63d0*/  STL.64 [R1+0x380], R28 ;  /* 0x0003801c01007387 */ /* 0x000fe80000100a00 */
[----:B------:R0:W-:Y:S04]  /*a63e0*/  STL.64 [R1+0x388], R30 ;  /* 0x0003881e01007387 */ /* 0x0001e80000100a00 */
[----:B0-----:R-:W2:Y:S04]  /*a63f0*/  LDL.LU.64 R30, [R1+0x5050] ;  /* 0x00505000011e7983 */ /* 0x001ea80000300a00 */
[----:B------:R-:W2:Y:S04]  /*a6400*/  LDL.LU.64 R28, [R1+0x5048] ;  /* 0x00504800011c7983 */ /* 0x000ea80000300a00 */
[----:B------:R-:W3:Y:S04]  /*a6410*/  LDL.LU.64 R18, [R1+0x5040] ;  /* 0x0050400001127983 */ /* 0x000ee80000300a00 */
[----:B------:R-:W5:Y:S04]  /*a6420*/  LDL.LU.64 R16, [R1+0x5038] ;  /* 0x0050380001107983 */ /* 0x000f680000300a00 */
[----:B------:R0:W-:Y:S04]  /*a6430*/  STL.64 [R1+0x360], R12 ;  /* 0x0003600c01007387 */ /* 0x0001e80000100a00 */
[----:B------:R1:W-:Y:S04]  /*a6440*/  STL.64 [R1+0x368], R14 ;  /* 0x0003680e01007387 */ /* 0x0003e80000100a00 */
[----:B0-----:R-:W2:Y:S04]  /*a6450*/  LDL.LU R12, [R1+0x190] ;  /* 0x00019000010c7983 */ /* 0x001ea80000300800 */
[----:B------:R-:W2:Y:S04]  /*a6460*/  LDL.LU R13, [R1+0x194] ;  /* 0x00019400010d7983 */ /* 0x000ea80000300800 */
[----:B-1----:R-:W2:Y:S01]  /*a6470*/  LDL.LU R14, [R1+0x198] ;  /* 0x00019800010e7983 */ /* 0x002ea20000300800 */
[----:B------:R-:W-:-:S03]  /*a6480*/  IMAD.MOV.U32 R15, RZ, RZ, R0 ;  /* 0x000000ffff0f7224 */ /* 0x000fc600078e0000 */
[----:B------:R-:W4:Y:S01]  /*a6490*/  LDL.LU R0, [R1+0x5030] ;  /* 0x0050300001007983 */ /* 0x000f220000300800 */
[C---:B-----5:R-:W-:Y:S06]  /*a64a0*/  HMMA.16816.F32 R56, R4.reuse, R16, R56 ;  /* 0x000000100438723c */ /* 0x060fec0000001838 */
[----:B---3--:R-:W-:-:S15]  /*a64b0*/  HMMA.16816.F32 R16, R4, R18, R20 ;  /* 0x000000120410723c */ /* 0x008fde0000001814 */
        /* <DEDUP_REMOVED lines=9> */
[----:B0-----:R-:W3:Y:S04]  /*a6550*/  LDL.LU R16, [R1+0x1b0] ;  /* 0x0001b00001107983 */ /* 0x001ee80000300800 */
[----:B------:R-:W3:Y:S04]  /*a6560*/  LDL.LU R17, [R1+0x1b4] ;  /* 0x0001b40001117983 */ /* 0x000ee80000300800 */
[----:B-1----:R-:W3:Y:S04]  /*a6570*/  LDL.LU R18, [R1+0x1b8] ;  /* 0x0001b80001127983 */ /* 0x002ee80000300800 */
[----:B------:R-:W3:Y:S01]  /*a6580*/  LDL.LU R19, [R1+0x1bc] ;  /* 0x0001bc0001137983 */ /* 0x000ee20000300800 */
[C---:B----4-:R-:W-:Y:S06]  /*a6590*/  HMMA.16816.F32 R52, R4.reuse, R20, R52 ;  /* 0x000000140434723c */ /* 0x050fec0000001834 */
[----:B--2---:R-:W-:-:S15]  /*a65a0*/  HMMA.16816.F32 R20, R4, R22, R24 ;  /* 0x000000160414723c */ /* 0x004fde0000001818 */
        /* <DEDUP_REMOVED lines=11> */
[----:B-1----:R-:W2:Y:S01]  /*a6660*/  LDL.LU R22, [R1+0x1d8] ;  /* 0x0001d80001167983 */ /* 0x002ea20000300800 */
[----:B------:R-:W-:-:S03]  /*a6670*/  IMAD.MOV.U32 R23, RZ, RZ, R0 ;  /* 0x000000ffff177224 */ /* 0x000fc600078e0000 */
[----:B------:R-:W4:Y:S01]  /*a6680*/  LDL.LU R0, [R1+0x4fe8] ;  /* 0x004fe80001007983 */ /* 0x000f220000300800 */
        /* <DEDUP_REMOVED lines=26> */
[----:B0-----:R-:W5:Y:S04]  /*a6830*/  LDL.LU R32, [R1+0x210] ;  /* 0x0002100001207983 */ /* 0x001f680000300800 */
[----:B------:R-:W5:Y:S04]  /*a6840*/  LDL.LU R33, [R1+0x214] ;  /* 0x0002140001217983 */ /* 0x000f680000300800 */
[----:B-1----:R-:W5:Y:S01]  /*a6850*/  LDL.LU R34, [R1+0x218] ;  /* 0x0002180001227983 */ /* 0x002f620000300800 */
[----:B---3--:R-:W-:-:S15]  /*a6860*/  HMMA.16816.F32 R40, R4, R36, R40 ;  /* 0x000000240428723c */ /* 0x008fde0000001828 */
[----:B------:R-:W-:-:S08]  /*a6870*/  NOP ;  /* 0x0000000000007918 */ /* 0x000fd00000000000 */
[----:B------:R-:W-:Y:S04]  /*a6880*/  STL.64 [R1+0x240], R40 ;  /* 0x0002402801007387 */ /* 0x000fe80000100a00 */
[----:B------:R0:W-:Y:S04]  /*a6890*/  STL.64 [R1+0x248], R42 ;  /* 0x0002482a01007387 */ /* 0x0001e80000100a00 */
[----:B0-----:R-:W3:Y:S04]  /*a68a0*/  LDL.LU.64 R42, [R1+0x4fa0] ;  /* 0x004fa000012a7983 */ /* 0x001ee80000300a00 */
[----:B------:R-:W3:Y:S01]  /*a68b0*/  LDL.LU.64 R40, [R1+0x4f98] ;  /* 0x004f980001287983 */ /* 0x000ee20000300a00 */
[----:B------:R-:W-:Y:S01]  /*a68c0*/  IMAD.MOV.U32 R35, RZ, RZ, R0 ;  /* 0x000000ffff237224 */ /* 0x000fe200078e0000 */
[C---:B----4-:R-:W-:Y:S06]  /*a68d0*/  HMMA.16816.F32 R16, R4.reuse, R44, R16 ;  /* 0x0000002c0410723c */ /* 0x050fec0000001810 */
[C---:B-----5:R-:W-:Y:S06]  /*a68e0*/  HMMA.16816.F32 R32, R4.reuse, R38, R32 ;  /* 0x000000260420723c */ /* 0x060fec0000001820 */
[C---:B--2---:R-:W-:Y:S06]  /*a68f0*/  HMMA.16816.F32 R12, R4.reuse, R46, R12 ;  /* 0x0000002e040c723c */ /* 0x044fec000000180c */
[----:B------:R-:W-:Y:S01]  /*a6900*/  HMMA.16816.F32 R8, R4, R48, R8 ;  /* 0x000000300408723c */ /* 0x000fe20000001808 */
[----:B------:R-:W-:-:S02]  /*a6910*/  F2FP.F16.E4M3.UNPACK_B R2, R60.H1 ;  /* 0x0000003cff02723e */ /* 0x000fc400030006ff */
[----:B------:R-:W-:-:S03]  /*a6920*/  F2FP.F16.E4M3.UNPACK_B R3, R61.H1 ;  /* 0x0000003dff03723e */ /* 0x000fc600030006ff */
[C---:B---3--:R-:W-:Y:S06]  /*a6930*/  HMMA.16816.F32 R24, R4.reuse, R40, R24 ;  /* 0x000000280418723c */ /* 0x048fec0000001818 */
[----:B------:R-:W-:-:S15]  /*a6940*/  HMMA.16816.F32 R20, R4, R42, R20 ;  /* 0x0000002a0414723c */ /* 0x000fde0000001814 */
[----:B------:R-:W-:-:S02]  /*a6950*/  NOP ;  /* 0x0000000000007918 */ /* 0x000fc40000000000 */
[----:B------:R-:W-:Y:S01]  /*a6960*/  STL.64 [R1+0x1f0], R24 ;  /* 0x0001f01801007387 */ /* 0x000fe20000100a00 */
[----:B------:R-:W-:-:S03]  /*a6970*/  IMAD.MOV.U32 R0, RZ, RZ, R27 ;  /* 0x000000ffff007224 */ /* 0x000fc600078e001b */
[----:B------:R-:W-:Y:S04]  /*a6980*/  STL.64 [R1+0x210], R32 ;  /* 0x0002102001007387 */ /* 0x000fe80000100a00 */
[----:B------:R-:W-:Y:S04]  /*a6990*/  STL.64 [R1+0x218], R34 ;  /* 0x0002182201007387 */ /* 0x000fe80000100a00 */
[----:B------:R-:W-:Y:S04]  /*a69a0*/  STL [R1+0x1f8], R26 ;  /* 0x0001f81a01007387 */ /* 0x000fe80000100800 */
[----:B------:R0:W-:Y:S04]  /*a69b0*/  STL [R1+0x4620], R0 ;  /* 0x0046200001007387 */ /* 0x0001e80000100800 */
[----:B------:R-:W-:Y:S04]  /*a69c0*/  STL.64 [R1+0x1b0], R16 ;  /* 0x0001b01001007387 */ /* 0x000fe80000100a00 */
[----:B------:R-:W-:Y:S04]  /*a69d0*/  STL.64 [R1+0x1d0], R20 ;  /* 0x0001d01401007387 */ /* 0x000fe80000100a00 */
[----:B------:R-:W-:Y:S04]  /*a69e0*/  STL.64 [R1+0x1d8], R22 ;  /* 0x0001d81601007387 */ /* 0x000fe80000100a00 */
[----:B------:R-:W-:Y:S01]  /*a69f0*/  STL [R1+0x1b8], R18 ;  /* 0x0001b81201007387 */ /* 0x000fe20000100800 */
[----:B0-----:R-:W-:-:S05]  /*a6a00*/  IMAD.MOV.U32 R0, RZ, RZ, R19 ;  /* 0x000000ffff007224 */ /* 0x001fca00078e0013 */
[----:B------:R0:W-:Y:S04]  /*a6a10*/  STL [R1+0x4668], R0 ;  /* 0x0046680001007387 */ /* 0x0001e80000100800 */
[----:B------:R-:W-:Y:S04]  /*a6a20*/  STL.64 [R1+0x190], R12 ;  /* 0x0001900c01007387 */ /* 0x000fe80000100a00 */
[----:B------:R-:W-:Y:S04]  /*a6a30*/  STL.64 [R1+0x198], R14 ;  /* 0x0001980e01007387 */ /* 0x000fe80000100a00 */
[----:B------:R-:W-:Y:S04]  /*a6a40*/  STL.64 [R1+0x170], R8 ;  /* 0x0001700801007387 */ /* 0x000fe80000100a00 */
[----:B------:R1:W-:Y:S01]  /*a6a50*/  STL [R1+0x178], R10 ;  /* 0x0001780a01007387 */ /* 0x0003e20000100800 */
[----:B0-----:R-:W-:-:S02]  /*a6a60*/  IMAD.MOV.U32 R0, RZ, RZ, R11 ;  /* 0x000000ffff007224 */ /* 0x001fc400078e000b */
[----:B-1----:R-:W-:Y:S03]  /*a6a70*/  HMMA.16816.F32 R8, R4, R50, R28 ;  /* 0x000000320408723c */ /* 0x002fe6000000181c */
[----:B------:R-:W-:Y:S01]  /*a6a80*/  STL [R1+0x4690], R0 ;  /* 0x0046900001007387 */ /* 0x000fe20000100800 */
[----:B------:R-:W-:Y:S02]  /*a6a90*/  IMAD R34, R57, 0x100, R56 ;  /* 0x0000010039227824 */ /* 0x000fe400078e0238 */
[----:B------:R-:W-:-:S15]  /*a6aa0*/  IMAD R35, R59, 0x100, R58 ;  /* 0x000001003b237824 */ /* 0x000fde00078e023a */
[----:B------:R-:W-:-:S02]  /*a6ab0*/  NOP ;  /* 0x0000000000007918 */ /* 0x000fc40000000000 */
[----:B------:R0:W-:Y:S04]  /*a6ac0*/  STL.64 [R1+0x160], R8 ;  /* 0x0001600801007387 */ /* 0x0001e80000100a00 */
[----:B------:R1:W-:Y:S04]  /*a6ad0*/  STL [R1+0x168], R10 ;  /* 0x0001680a01007387 */ /* 0x0003e80000100800 */
[----:B------:R-:W-:Y:S04]  /*a6ae0*/  STL [R1+0x130], R2 ;  /* 0x0001300201007387 */ /* 0x000fe80000100800 */
        /* <DEDUP_REMOVED lines=30> */
[----:B------:R-:W5:Y:S01]  /*a6cd0*/  LDL.LU R9, [R1+0x1e4] ;  /* 0x0001e40001097983 */ /* 0x000f620000300800 */
[----:B------:R-:W-:-:S03]  /*a6ce0*/  IMAD.MOV.U32 R0, RZ, RZ, R11 ;  /* 0x000000ffff007224 */ /* 0x000fc600078e000b */
[----:B-1----:R-:W5:Y:S04]  /*a6cf0*/  LDL.LU R10, [R1+0x1e8] ;  /* 0x0001e800010a7983 */ /* 0x002f680000300800 */
[----:B------:R-:W5:Y:S01]  /*a6d00*/  LDL.LU R11, [R1+0x1ec] ;  /* 0x0001ec00010b7983 */ /* 0x000f620000300800 */
[----:B------:R-:W-:-:S03]  /*a6d10*/  IMAD R32, R53, 0x100, R52 ;  /* 0x0000010035207824 */ /* 0x000fc600078e0234 */
[----:B------:R-:W5:Y:S04]  /*a6d20*/  LDL.LU R52, [R1+0x1c28] ;  /* 0x001c280001347983 */ /* 0x000f680000300800 */
[----:B------:R-:W5:Y:S01]  /*a6d30*/  LDL.LU R53, [R1+0x1c2c] ;  /* 0x001c2c0001357983 */ /* 0x000f620000300800 */
[----:B------:R-:W-:-:S03]  /*a6d40*/  IMAD R33, R55, 0x100, R54 ;  /* 0x0000010037217824 */ /* 0x000fc600078e0236 */
[----:B------:R-:W5:Y:S04]  /*a6d50*/  LDL.LU R54, [R1+0x1c38] ;  /* 0x001c380001367983 */ /* 0x000f680000300800 */
[----:B------:R-:W5:Y:S04]  /*a6d60*/  LDL.LU R55, [R1+0x1c3c] ;  /* 0x001c3c0001377983 */ /* 0x000f680000300800 */
[----:B------:R-:W-:Y:S01]  /*a6d70*/  STL [R1+0x4868], R0 ;  /* 0x0048680001007387 */ /* 0x000fe20000100800 */
[----:B------:R-:W-:Y:S02]  /*a6d80*/  F2FP.F16.E4M3.UNPACK_B R32, R32 ;  /* 0x00000020ff20723e */ /* 0x000fe400020006ff */
[----:B------:R-:W-:-:S02]  /*a6d90*/  F2FP.F16.E4M3.UNPACK_B R33, R33 ;  /* 0x00000021ff21723e */ /* 0x000fc400020006ff */
[----:B------:R-:W-:Y:S02]  /*a6da0*/  F2FP.F16.E4M3.UNPACK_B R34, R34 ;  /* 0x00000022ff22723e */ /* 0x000fe400020006ff */
[----:B------:R-:W-:Y:S01]  /*a6db0*/  F2FP.F16.E4M3.UNPACK_B R35, R35 ;  /* 0x00000023ff23723e */ /* 0x000fe200020006ff */
[----:B---3--:R-:W-:Y:S01]  /*a6dc0*/  HMMA.16816.F32 R4, R4, R60, R36 ;  /* 0x0000003c0404723c */ /* 0x008fe20000001824 */
[----:B------:R-:W3:Y:S04]  /*a6dd0*/  LDL.LU R60, [R1+0x1c48] ;  /* 0x001c4800013c7983 */ /* 0x000ee80000300800 */
[----:B------:R-:W3:Y:S01]  /*a6de0*/  LDL.LU R61, [R1+0x1c4c] ;  /* 0x001c4c00013d7983 */ /* 0x000ee20000300800 */
[----:B----4-:R-:W-:-:S15]  /*a6df0*/  F2FP.F16.E4M3.UNPACK_B R18, R28.H1 ;  /* 0x0000001cff12723e */ /* 0x010fde00030006ff */
[----:B------:R-:W-:-:S02]  /*a6e00*/  NOP ;  /* 0x0000000000007918 */ /* 0x000fc40000000000 */
[----:B------:R-:W-:Y:S04]  /*a6e10*/  STL.64 [R1+0x150], R4 ;  /* 0x0001500401007387 */ /* 0x000fe80000100a00 */
[----:B------:R2:W-:Y:S02]  /*a6e20*/  STL.64 [R1+0x158], R6 ;  /* 0x0001580601007387 */ /* 0x0005e40000100a00 */
[----:B--2---:R-:W-:Y:S01]  /*a6e30*/  HMMA.16816.F32 R4, R32, R2, R24 ;  /* 0x000000022004723c */ /* 0x004fe20000001818 */
[----:B-----5:R-:W-:-:S05]  /*a6e40*/  F2FP.F16.E4M3.UNPACK_B R19, R29.H1 ;  /* 0x0000001dff13723e */ /* 0x020fca00030006ff */
[----:B------:R-:W-:Y:S02]  /*a6e50*/  IMAD.MOV.U32 R29, RZ, RZ, R2 ;  /* 0x000000ffff1d7224 */ /* 0x000fe400078e0002 */
[----:B------:R-:W-:-:S15]  /*a6e60*/  IMAD.MOV.U32 R28, RZ, RZ, R3 ;  /* 0x000000ffff1c7224 */ /* 0x000fde00078e0003 */
[----:B------:R-:W-:Y:S04]  /*a6e70*/  STL.64 [R1+0x230], R4 ;  /* 0x0002300401007387 */ /* 0x000fe80000100a00 */
[----:B------:R0:W-:Y:S02]  /*a6e80*/  STL.64 [R1+0x238], R6 ;  /* 0x0002380601007387 */ /* 0x0001e40000100a00 */
[----:B0-----:R-:W-:Y:S01]  /*a6e90*/  HMMA.16816.F32 R4, R32, R18, R20 ;  /* 0x000000122004723c */ /* 0x001fe20000001814 */
[----:B------:R-:W-:Y:S02]  /*a6ea0*/  F2FP.F16.E4M3.UNPACK_B R2, R30.H1 ;  /* 0x0000001eff02723e */ /* 0x000fe400030006ff */
[----:B------:R-:W-:-:S03]  /*a6eb0*/  F2FP.F16.E4M3.UNPACK_B R3, R31.H1 ;  /* 0x0000001fff03723e */ /* 0x000fc600030006ff */
[----:B------:R-:W-:Y:S04]  /*a6ec0*/  STL.64 [R1+0x120], R18 ;  /* 0x0001201201007387 */ /* 0x000fe80000100a00 */
[----:B------:R-:W-:-:S13]  /*a6ed0*/  HMMA.16816.F32 R12, R32, R2, R12 ;  /* 0x00000002200c723c */ /* 0x000fda000000180c */
[----:B------:R0:W-:Y:S02]  /*a6ee0*/  STL.64 [R1+0x1a0], R4 ;  /* 0x0001a00401007387 */ /* 0x0001e40000100a00 */
[----:B0-----:R-:W-:Y:S02]  /*a6ef0*/  F2FP.F16.E4M3.UNPACK_B R4, R16.H1 ;  /* 0x00000010ff04723e */ /* 0x001fe400030006ff */
[----:B------:R-:W-:-:S07]  /*a6f00*/  F2FP.F16.E4M3.UNPACK_B R5, R17.H1 ;  /* 0x00000011ff05723e */ /* 0x000fce00030006ff */
[----:B------:R-:W-:Y:S01]  /*a6f10*/  HMMA.16816.F32 R8, R32, R4, R8 ;  /* 0x000000042008723c */ /* 0x000fe20000001808 */
[----:B------:R-:W-:Y:S02]  /*a6f20*/  IMAD.MOV.U32 R31, RZ, RZ, R18 ;  /* 0x000000ffff1f7224 */ /* 0x000fe400078e0012 */
[----:B------:R-:W-:Y:S01]  /*a6f30*/  IMAD.MOV.U32 R30, RZ, RZ, R19 ;  /* 0x000000ffff1e7224 */ /* 0x000fe200078e0013 */
[----:B------:R-:W-:Y:S04]  /*a6f40*/  STL.64 [R1+0x1a8], R6 ;  /* 0x0001a80601007387 */ /* 0x000fe80000100a00 */
[----:B------:R0:W-:Y:S01]  /*a6f50*/  STL.64 [R1+0x118], R2 ;  /* 0x0001180201007387 */ /* 0x0001e20000100a00 */
[----:B------:R-:W-:Y:S02]  /*a6f60*/  IMAD.MOV.U32 R47, RZ, RZ, R2 ;  /* 0x000000ffff2f7224 */ /* 0x000fe400078e0002 */
[----:B------:R-:W-:Y:S01]  /*a6f70*/  IMAD.MOV.U32 R46, RZ, RZ, R3 ;  /* 0x000000ffff2e7224 */ /* 0x000fe200078e0003 */
[----:B------:R-:W-:Y:S04]  /*a6f80*/  STL.64 [R1+0x4f78], R30 ;  /* 0x004f781e01007387 */ /* 0x000fe80000100a00 */
[----:B------:R-:W-:Y:S04]  /*a6f90*/  STL.64 [R1+0x4f70], R28 ;  /* 0x004f701c01007387 */ /* 0x000fe80000100a00 */
[----:B------:R-:W-:Y:S04]  /*a6fa0*/  STL.64 [R1+0x1c0], R12 ;  /* 0x0001c00c01007387 */ /* 0x000fe80000100a00 */
[----:B------:R-:W-:Y:S04]  /*a6fb0*/  STL.64 [R1+0x1c8], R14 ;  /* 0x0001c80e01007387 */ /* 0x000fe80000100a00 */
[----:B------:R-:W-:Y:S04]  /*a6fc0*/  STL.64 [R1+0x110], R4 ;  /* 0x0001100401007387 */ /* 0x000fe80000100a00 */
[----:B------:R-:W-:Y:S01]  /*a6fd0*/  STL.64 [R1+0x4f80], R46 ;  /* 0x004f802e01007387 */ /* 0x000fe20000100a00 */
[----:B0-----:R-:W-:-:S02]  /*a6fe0*/  F2FP.F16.E4M3.UNPACK_B R2, R52.H1 ;  /* 0x00000034ff02723e */ /* 0x001fc400030006ff */
[----:B------:R-:W-:-:S03]  /*a6ff0*/  F2FP.F16.E4M3.UNPACK_B R3, R53.H1 ;  /* 0x00000035ff03723e */ /* 0x000fc600030006ff */
[----:B------:R-:W-:Y:S04]  /*a7000*/  STL [R1+0x108], R2 ;  /* 0x0001080201007387 */ /* 0x000fe80000100800 */
[----:B------:R-:W-:Y:S04]  /*a7010*/  STL.64 [R1+0x1e0], R8 ;  /* 0x0001e00801007387 */ /* 0x000fe80000100a00 */
[----:B------:R0:W-:Y:S02]  /*a7020*/  STL.64 [R1+0x1e8], R10 ;  /* 0x0001e80a01007387 */ /* 0x0001e40000100a00 */
[----:B0-----:R-:W-:Y:S01]  /*a7030*/  HMMA.16816.F32 R8, R32, R2, R56 ;  /* 0x000000022008723c */ /* 0x001fe20000001838 */
[----:B------:R-:W-:Y:S01]  /*a7040*/  IMAD.MOV.U32 R0, RZ, RZ, R5 ;  /* 0x000000ffff007224 */ /* 0x000fe200078e0005 */
[----:B------:R-:W-:-:S02]  /*a7050*/  F2FP.F16.E4M3.UNPACK_B R6, R54.H1 ;  /* 0x00000036ff06723e */ /* 0x000fc400030006ff */
[----:B------:R-:W-:Y:S02]  /*a7060*/  F2FP.F16.E4M3.UNPACK_B R7, R55.H1 ;  /* 0x00000037ff07723e */ /* 0x000fe400030006ff */
[----:B------:R0:W-:Y:S04]  /*a7070*/  STL [R1+0x4f18], R0 ;  /* 0x004f180001007387 */ /* 0x0001e80000100800 */
[----:B------:R-:W-:Y:S04]  /*a7080*/  STL [R1+0x10c], R3 ;  /* 0x00010c0301007387 */ /* 0x000fe80000100800 */
[----:B------:R-:W-:Y:S01]  /*a7090*/  STL [R1+0x100], R6 ;  /* 0x0001000601007387 */ /* 0x000fe20000100800 */
[----:B0-----:R-:W-:-:S08]  /*a70a0*/  IMAD.MOV.U32 R0, RZ, RZ, R3 ;  /* 0x000000ffff007224 */ /* 0x001fd000078e0003 */
[----:B------:R0:W-:Y:S04]  /*a70b0*/  STL.64 [R1+0x200], R8 ;  /* 0x0002000801007387 */ /* 0x0001e80000100a00 */
[----:B------:R1:W-:Y:S04]  /*a70c0*/  STL.64 [R1+0x208], R10 ;  /* 0x0002080a01007387 */ /* 0x0003e80000100a00 */
[----:B------:R2:W-:Y:S04]  /*a70d0*/  STL [R1+0x4f1c], R0 ;  /* 0x004f1c0001007387 */ /* 0x0005e80000100800 */
[----:B------:R-:W-:Y:S04]  /*a70e0*/  STL [R1+0x104], R7 ;  /* 0x0001040701007387 */ /* 0x000fe80000100800 */
[----:B0-----:R-:W4:Y:S04]  /*a70f0*/  LDL.LU R8, [R1+0x2d0] ;  /* 0x0002d00001087983 */ /* 0x001f280000300800 */
[----:B------:R-:W4:Y:S01]  /*a7100*/  LDL.LU R9, [R1+0x2d4] ;  /* 0x0002d40001097983 */ /* 0x000f220000300800 */
[----:B---3--:R-:W-:-:S02]  /*a7110*/  F2FP.F16.E4M3.UNPACK_B R4, R60.H1 ;  /* 0x0000003cff04723e */ /* 0x008fc400030006ff */
[----:B------:R-:W-:-:S03]  /*a7120*/  F2FP.F16.E4M3.UNPACK_B R5, R61.H1 ;  /* 0x0000003dff05723e */ /* 0x000fc600030006ff */
[----:B------:R-:W-:Y:S04]  /*a7130*/  STL [R1+0xf8], R4 ;  /* 0x0000f80401007387 */ /* 0x000fe80000100800 */
[----:B-1----:R-:W4:Y:S04]  /*a7140*/  LDL.LU R10, [R1+0x2d8] ;  /* 0x0002d800010a7983 */ /* 0x002f280000300800 */
[----:B------:R-:W-:Y:S04]  /*a7150*/  STL [R1+0xfc], R5 ;  /* 0x0000fc0501007387 */ /* 0x000fe80000100800 */
        /* <DEDUP_REMOVED lines=39> */
[----:B--2---:R-:W-:-:S05]  /*a73d0*/  IMAD.MOV.U32 R0, RZ, RZ, R7 ;  /* 0x000000ffff007224 */ /* 0x004fca00078e0007 */
[----:B------:R0:W-:Y:S02]  /*a73e0*/  STL [R1+0x4f20], R0 ;  /* 0x004f200001007387 */ /* 0x0001e40000100800 */
[----:B0-----:R-:W-:Y:S01]  /*a73f0*/  IMAD.MOV.U32 R0, RZ, RZ, R5 ;  /* 0x000000ffff007224 */ /* 0x001fe200078e0005 */
[----:B-----5:R-:W-:Y:S07]  /*a7400*/  HMMA.16816.F32 R28, R32, R6, R48 ;  /* 0x00000006201c723c */ /* 0x020fee0000001830 */
[----:B----4-:R-:W-:-:S02]  /*a7410*/  F2FP.F16.E4M3.UNPACK_B R6, R40.H1 ;  /* 0x00000028ff06723e */ /* 0x010fc400030006ff */
[----:B---3--:R-:W-:-:S07]  /*a7420*/  F2FP.F16.E4M3.UNPACK_B R7, R41.H1 ;  /* 0x00000029ff07723e */ /* 0x008fce00030006ff */
[C---:B------:R-:W-:Y:S07]  /*a7430*/  HMMA.16816.F32 R24, R32.reuse, R6, R24 ;  /* 0x000000062018723c */ /* 0x040fee0000001818 */
[----:B------:R-:W-:Y:S04]  /*a7440*/  STL.64 [R1+0x220], R28 ;  /* 0x0002201c01007387 */ /* 0x000fe80000100a00 */
[----:B------:R0:W-:Y:S02]  /*a7450*/  STL.64 [R1+0x228], R30 ;  /* 0x0002281e01007387 */ /* 0x0001e40000100a00 */
[----:B0-----:R-:W-:Y:S02]  /*a7460*/  HMMA.16816.F32 R28, R32, R4, R36 ;  /* 0x00000004201c723c */ /* 0x001fe40000001824 */
[----:B------:R-:W-:Y:S05]  /*a7470*/  STL [R1+0xf0], R6 ;  /* 0x0000f00601007387 */ /* 0x000fea0000100800 */
[----:B------:R-:W-:-:S02]  /*a7480*/  F2FP.F16.E4M3.UNPACK_B R4, R18.H1 ;  /* 0x00000012ff04723e */ /* 0x000fc400030006ff */
[----:B------:R-:W-:Y:S02]  /*a7490*/  F2FP.F16.E4M3.UNPACK_B R5, R19.H1 ;  /* 0x00000013ff05723e */ /* 0x000fe400030006ff */
[----:B------:R-:W-:Y:S02]  /*a74a0*/  F2FP.F16.E4M3.UNPACK_B R2, R2.H1 ;  /* 0x00000002ff02723e */ /* 0x000fe400030006ff */
[----:B------:R-:W-:-:S03]  /*a74b0*/  F2FP.F16.E4M3.UNPACK_B R3, R3.H1 ;  /* 0x00000003ff03723e */ /* 0x000fc600030006ff */
[C---:B------:R-:W-:Y:S07]  /*a74c0*/  HMMA.16816.F32 R20, R32.reuse, R4, R20 ;  /* 0x000000042014723c */ /* 0x040fee0000001814 */
[----:B------:R-:W-:Y:S04]  /*a74d0*/  STL.64 [R1+0x250], R28 ;  /* 0x0002501c01007387 */ /* 0x000fe80000100a00 */
[----:B------:R-:W-:Y:S04]  /*a74e0*/  STL.64 [R1+0x258], R30 ;  /* 0x0002581e01007387 */ /* 0x000fe80000100a00 */
[----:B------:R0:W-:Y:S04]  /*a74f0*/  STL [R1+0x4f24], R0 ;  /* 0x004f240001007387 */ /* 0x0001e80000100800 */
[----:B------:R-:W-:Y:S04]  /*a7500*/  STL [R1+0xf4], R7 ;  /* 0x0000f40701007387 */ /* 0x000fe80000100800 */
[----:B------:R1:W-:Y:S04]  /*a7510*/  STL [R1+0xe8], R4 ;  /* 0x0000e80401007387 */ /* 0x0003e80000100800 */
[----:B------:R-:W-:Y:S04]  /*a7520*/  STL.64 [R1+0x270], R24 ;  /* 0x0002701801007387 */ /* 0x000fe80000100a00 */
[----:B------:R-:W-:Y:S04]  /*a7530*/  STL.64 [R1+0x278], R26 ;  /* 0x0002781a01007387 */ /* 0x000fe80000100a00 */
[----:B------:R2:W-:Y:S01]  /*a7540*/  STL [R1+0xec], R5 ;  /* 0x0000ec0501007387 */ /* 0x0005e20000100800 */
[----:B------:R-:W-:Y:S01]  /*a7550*/  HMMA.16816.F32 R12, R32, R2, R12 ;  /* 0x00000002200c723c */ /* 0x000fe2000000180c */
[----:B0-----:R-:W-:Y:S01]  /*a7560*/  IMAD.MOV.U32 R0, RZ, RZ, R5 ;  /* 0x000000ffff007224 */ /* 0x001fe200078e0005 */
[----:B-1----:R-:W-:-:S02]  /*a7570*/  F2FP.F16.E4M3.UNPACK_B R4, R16.H1 ;  /* 0x00000010ff04723e */ /* 0x002fc400030006ff */
[----:B--2---:R-:W-:-:S07]  /*a7580*/  F2FP.F16.E4M3.UNPACK_B R5, R17.H1 ;  /* 0x00000011ff05723e */ /* 0x004fce00030006ff */
[----:B------:R-:W-:Y:S01]  /*a7590*/  HMMA.16816.F32 R8, R32, R4, R8 ;  /* 0x000000042008723c */ /* 0x000fe20000001808 */
[----:B------:R0:W-:Y:S04]  /*a75a0*/  STL [R1+0xe0], R2 ;  /* 0x0000e00201007387 */ /* 0x0001e80000100800 */
[----:B------:R-:W-:Y:S04]  /*a75b0*/  STL.64 [R1+0x290], R20 ;  /* 0x0002901401007387 */ /* 0x000fe80000100a00 */
[----:B------:R-:W-:Y:S04]  /*a75c0*/  STL.64 [R1+0x298], R22 ;  /* 0x0002981601007387 */ /* 0x000fe80000100a00 */
[----:B------:R1:W-:Y:S04]  /*a75d0*/  STL [R1+0x4f28], R0 ;  /* 0x004f280001007387 */ /* 0x0003e80000100800 */
[----:B------:R2:W-:Y:S04]  /*a75e0*/  STL [R1+0xe4], R3 ;  /* 0x0000e40301007387 */ /* 0x0005e80000100800 */
[----:B------:R-:W-:Y:S04]  /*a75f0*/  STL [R1+0xd8], R4 ;  /* 0x0000d80401007387 */ /* 0x000fe80000100800 */
[----:B------:R-:W-:Y:S04]  /*a7600*/  STL.64 [R1+0x2b0], R12 ;  /* 0x0002b00c01007387 */ /* 0x000fe80000100a00 */
[----:B------:R-:W-:Y:S01]  /*a7610*/  STL.64 [R1+0x2b8], R14 ;  /* 0x0002b80e01007387 */ /* 0x000fe20000100a00 */
[----:B0-----:R-:W-:Y:S01]  /*a7620*/  F2FP.F16.E4M3.UNPACK_B R2, R52.H1 ;  /* 0x00000034ff02723e */ /* 0x001fe200030006ff */
[----:B-1----:R-:W-:Y:S01]  /*a7630*/  IMAD.MOV.U32 R0, RZ, RZ, R3 ;  /* 0x000000ffff007224 */ /* 0x002fe200078e0003 */
[----:B--2---:R-:W-:-:S04]  /*a7640*/  F2FP.F16.E4M3.UNPACK_B R3, R53.H1 ;  /* 0x00000035ff03723e */ /* 0x004fc800030006ff */
[----:B------:R-:W-:Y:S04]  /*a7650*/  STL [R1+0x4f2c], R0 ;  /* 0x004f2c0001007387 */ /* 0x000fe80000100800 */
        /* <DEDUP_REMOVED lines=8> */
[----:B------:R-:W-:Y:S04]  /*a76e0*/  STL [R1+0x4f30], R0 ;  /* 0x004f300001007387 */ /* 0x000fe80000100800 */
[----:B------:R-:W-:Y:S04]  /*a76f0*/  STL [R1+0xd4], R3 ;  /* 0x0000d40301007387 */ /* 0x000fe80000100800 */
[----:B------:R-:W-:Y:S01]  /*a7700*/  STL [R1+0xc8], R6 ;  /* 0x0000c80601007387 */ /* 0x000fe20000100800 */
[----:B------:R-:W-:-:S02]  /*a7710*/  F2FP.F16.E4M3.UNPACK_B R4, R60.H1 ;  /* 0x0000003cff04723e */ /* 0x000fc400030006ff */
[----:B------:R-:W-:-:S06]  /*a7720*/  F2FP.F16.E4M3.UNPACK_B R5, R61.H1 ;  /* 0x0000003dff05723e */ /* 0x000fcc00030006ff */
[----:B------:R0:W-:Y:S04]  /*a7730*/  STL.64 [R1+0x2f0], R8 ;  /* 0x0002f00801007387 */ /* 0x0001e80000100a00 */
[----:B------:R1:W-:Y:S04]  /*a7740*/  STL.64 [R1+0x2f8], R10 ;  /* 0x0002f80a01007387 */ /* 0x0003e80000100a00 */
[----:B------:R-:W-:Y:S04]  /*a7750*/  STL [R1+0xcc], R7 ;  /* 0x0000cc0701007387 */ /* 0x000fe80000100800 */
[----:B------:R-:W2:Y:S04]  /*a7760*/  LDL.LU R12, [R1+0x1cf8] ;  /* 0x001cf800010c7983 */ /* 0x000ea80000300800 */
[----:B0-----:R-:W3:Y:S04]  /*a7770*/  LDL.LU R8, [R1+0x390] ;  /* 0x0003900001087983 */ /* 0x001ee80000300800 */
[----:B------:R-:W-:Y:S04]  /*a7780*/  STL [R1+0xc0], R4 ;  /* 0x0000c00401007387 */ /* 0x000fe80000100800 */
[----:B------:R-:W3:Y:S04]  /*a7790*/  LDL.LU R9, [R1+0x394] ;  /* 0x0003940001097983 */ /* 0x000ee80000300800 */
[----:B------:R-:W-:Y:S04]  /*a77a0*/  STL [R1+0xc4], R5 ;  /* 0x0000c40501007387 */ /* 0x000fe80000100800 */
[----:B-1----:R-:W3:Y:S04]  /*a77b0*/  LDL.LU R10, [R1+0x398] ;  /* 0x00039800010a7983 */ /* 0x002ee80000300800 */
        /* <DEDUP_REMOVED lines=36> */
[----:B------:R-:W-:-:S05]  /*a7a00*/  IMAD.MOV.U32 R0, RZ, RZ, R7 ;  /* 0x000000ffff007224 */ /* 0x000fca00078e0007 */
[----:B------:R0:W-:Y:S02]  /*a7a10*/  STL [R1+0x4f34], R0 ;  /* 0x004f340001007387 */ /* 0x0001e40000100800 */
[----:B0-----:R-:W-:Y:S01]  /*a7a20*/  IMAD.MOV.U32 R0, RZ, RZ, R5 ;  /* 0x000000ffff007224 */ /* 0x001fe200078e0005 */
[----:B----4-:R-:W-:-:S15]  /*a7a30*/  HMMA.16816.F32 R28, R32, R6, R40 ;  /* 0x00000006201c723c */ /* 0x010fde0000001828 */
[----:B------:R-:W-:-:S08]  /*a7a40*/  NOP ;  /* 0x0000000000007918 */ /* 0x000fd00000000000 */
[----:B------:R-:W-:Y:S04]  /*a7a50*/  STL.64 [R1+0x310], R28 ;  /* 0x0003101c01007387 */ /* 0x000fe80000100a00 */
[----:B------:R3:W-:Y:S02]  /*a7a60*/  STL.64 [R1+0x318], R30 ;  /* 0x0003181e01007387 */ /* 0x0007e40000100a00 */
[----:B---3--:R-:W-:Y:S01]  /*a7a70*/  HMMA.16816.F32 R28, R32, R4, R36 ;  /* 0x00000004201c723c */ /* 0x008fe20000001824 */
[----:B-----5:R-:W-:Y:S02]  /*a7a80*/  F2FP.F16.E4M3.UNPACK_B R6, R26.H1 ;  /* 0x0000001aff06723e */ /* 0x020fe400030006ff */
[----:B--2---:R-:W-:-:S03]  /*a7a90*/  F2FP.F16.E4M3.UNPACK_B R7, R27.H1 ;  /* 0x0000001bff07723e */ /* 0x004fc600030006ff */
[----:B------:R0:W-:Y:S01]  /*a7aa0*/  STL [R1+0xb8], R6 ;  /* 0x0000b80601007387 */ /* 0x0001e20000100800 */
[----:B------:R-:W-:Y:S02]  /*a7ab0*/  F2FP.F16.E4M3.UNPACK_B R4, R24.H1 ;  /* 0x00000018ff04723e */ /* 0x000fe400030006ff */
[----:B------:R-:W-:Y:S01]  /*a7ac0*/  F2FP.F16.E4M3.UNPACK_B R5, R25.H1 ;  /* 0x00000019ff05723e */ /* 0x000fe200030006ff */
[----:B------:R-:W-:Y:S07]  /*a7ad0*/  HMMA.16816.F32 R20, R32, R6, R20 ;  /* 0x000000062014723c */ /* 0x000fee0000001814 */
[----:B0-----:R-:W-:-:S06]  /*a7ae0*/  F2FP.F16.E4M3.UNPACK_B R6, R14.H1 ;  /* 0x0000000eff06723e */ /* 0x001fcc00030006ff */
[----:B------:R-:W-:Y:S04]  /*a7af0*/  STL.64 [R1+0x330], R28 ;  /* 0x0003301c01007387 */ /* 0x000fe80000100a00 */
[----:B------:R-:W-:Y:S04]  /*a7b00*/  STL.64 [R1+0x338], R30 ;  /* 0x0003381e01007387 */ /* 0x000fe80000100a00 */
[----:B------:R0:W-:Y:S04]  /*a7b10*/  STL [R1+0x4f38], R0 ;  /* 0x004f380001007387 */ /* 0x0001e80000100800 */
[----:B------:R1:W-:Y:S01]  /*a7b20*/  STL [R1+0xbc], R7 ;  /* 0x0000bc0701007387 */ /* 0x0003e20000100800 */
[----:B------:R-:W-:Y:S01]  /*a7b30*/  HMMA.16816.F32 R16, R32, R4, R16 ;  /* 0x000000042010723c */ /* 0x000fe20000001810 */
[----:B0-----:R-:W-:Y:S01]  /*a7b40*/  IMAD.MOV.U32 R0, RZ, RZ, R7 ;  /* 0x000000ffff007224 */ /* 0x001fe200078e0007 */
[----:B-1----:R-:W-:-:S07]  /*a7b50*/  F2FP.F16.E4M3.UNPACK_B R7, R15.H1 ;  /* 0x0000000fff07723e */ /* 0x002fce00030006ff */
[----:B------:R-:W-:Y:S01]  /*a7b60*/  HMMA.16816.F32 R8, R32, R6, R8 ;  /* 0x000000062008723c */ /* 0x000fe20000001808 */
[----:B------:R0:W-:Y:S04]  /*a7b70*/  STL [R1+0xb0], R4 ;  /* 0x0000b00401007387 */ /* 0x0001e80000100800 */
[----:B------:R-:W-:Y:S04]  /*a7b80*/  STL.64 [R1+0x350], R20 ;  /* 0x0003501401007387 */ /* 0x000fe80000100a00 */
[----:B------:R-:W-:Y:S04]  /*a7b90*/  STL.64 [R1+0x358], R22 ;  /* 0x0003581601007387 */ /* 0x000fe80000100a00 */
[----:B------:R-:W-:Y:S04]  /*a7ba0*/  STL [R1+0x4f3c], R0 ;  /* 0x004f3c0001007387 */ /* 0x000fe80000100800 */
[----:B------:R1:W-:Y:S04]  /*a7bb0*/  STL [R1+0xb4], R5 ;  /* 0x0000b40501007387 */ /* 0x0003e80000100800 */
[----:B------:R-:W-:Y:S04]  /*a7bc0*/  STL [R1+0xa8], R6 ;  /* 0x0000a80601007387 */ /* 0x000fe80000100800 */
[----:B------:R-:W-:Y:S04]  /*a7bd0*/  STL.64 [R1+0x440], R16 ;  /* 0x0004401001007387 */ /* 0x000fe80000100a00 */
[----:B------:R-:W-:Y:S01]  /*a7be0*/  STL.64 [R1+0x448], R18 ;  /* 0x0004481201007387 */ /* 0x000fe20000100a00 */
[----:B0-----:R-:W-:-:S03]  /*a7bf0*/  F2FP.F16.E4M3.UNPACK_B R4, R12.H1 ;  /* 0x0000000cff04723e */ /* 0x001fc600030006ff */
[----:B------:R-:W-:Y:S01]  /*a7c00*/  STL [R1+0xac], R7 ;  /* 0x0000ac0701007387 */ /* 0x000fe20000100800 */
[----:B-1----:R-:W-:-:S03]  /*a7c10*/  F2FP.F16.E4M3.UNPACK_B R5, R13.H1 ;  /* 0x0000000dff05723e */ /* 0x002fc600030006ff */
        /* <DEDUP_REMOVED lines=9> */
[----:B------:R-:W-:Y:S09]  /*a7cb0*/  STL [R1+0x98], R2 ;  /* 0x0000980201007387 */ /* 0x000ff20000100800 */
        /* <DEDUP_REMOVED lines=9> */
[----:B------:R0:W-:Y:S04]  /*a7d50*/  STL.64 [R1+0x5b0], R8 ;  /* 0x0005b00801007387 */ /* 0x0001e80000100a00 */
[----:B------:R1:W-:Y:S04]  /*a7d60*/  STL.64 [R1+0x5b8], R10 ;  /* 0x0005b80a01007387 */ /* 0x0003e80000100a00 */
[----:B------:R-:W2:Y:S04]  /*a7d70*/  LDL.LU R2, [R1+0x1d78] ;  /* 0x001d780001027983 */ /* 0x000ea80000300800 */
[----:B------:R-:W-:Y:S04]  /*a7d80*/  STL [R1+0x94], R7 ;  /* 0x0000940701007387 */ /* 0x000fe80000100800 */
        /* <DEDUP_REMOVED lines=42> */
[----:B------:R-:W-:Y:S01]  /*a8030*/  STL [R1+0x4f48], R0 ;  /* 0x004f480001007387 */ /* 0x000fe20000100800 */
[----:B---3--:R-:W-:Y:S01]  /*a8040*/  HMMA.16816.F32 R28, R32, R6, R40 ;  /* 0x00000006201c723c */ /* 0x008fe20000001828 */
[----:B-----5:R-:W-:-:S02]  /*a8050*/  F2FP.F16.E4M3.UNPACK_B R4, R44.H1 ;  /* 0x0000002cff04723e */ /* 0x020fc400030006ff */
[----:B--2---:R-:W-:-:S03]  /*a8060*/  F2FP.F16.E4M3.UNPACK_B R5, R45.H1 ;  /* 0x0000002dff05723e */ /* 0x004fc600030006ff */
[----:B------:R-:W-:-:S15]  /*a8070*/  STL [R1+0x88], R4 ;  /* 0x0000880401007387 */ /* 0x000fde0000100800 */
[----:B------:R-:W-:-:S02]  /*a8080*/  NOP ;  /* 0x0000000000007918 */ /* 0x000fc40000000000 */
[----:B------:R-:W-:Y:S04]  /*a8090*/  STL.64 [R1+0x600], R28 ;  /* 0x0006001c01007387 */ /* 0x000fe80000100a00 */
[----:B------:R4:W-:Y:S02]  /*a80a0*/  STL.64 [R1+0x608], R30 ;  /* 0x0006081e01007387 */ /* 0x0009e40000100a00 */
[----:B----4-:R-:W-:Y:S01]  /*a80b0*/  HMMA.16816.F32 R28, R32, R4, R36 ;  /* 0x00000004201c723c */ /* 0x010fe20000001824 */
[----:B------:R-:W-:Y:S02]  /*a80c0*/  F2FP.F16.E4M3.UNPACK_B R6, R26.H1 ;  /* 0x0000001aff06723e */ /* 0x000fe400030006ff */
[----:B------:R-:W-:-:S03]  /*a80d0*/  F2FP.F16.E4M3.UNPACK_B R7, R27.H1 ;  /* 0x0000001bff07723e */ /* 0x000fc600030006ff */
[----:B------:R-:W-:Y:S01]  /*a80e0*/  IMAD.MOV.U32 R0, RZ, RZ, R5 ;  /* 0x000000ffff007224 */ /* 0x000fe200078e0005 */
[----:B------:R0:W-:Y:S04]  /*a80f0*/  STL [R1+0x8c], R5 ;  /* 0x00008c0501007387 */ /* 0x0001e80000100800 */
[----:B------:R1:W-:Y:S01]  /*a8100*/  STL [R1+0x80], R6 ;  /* 0x0000800601007387 */ /* 0x0003e20000100800 */
[----:B------:R-:W-:Y:S01]  /*a8110*/  F2FP.F16.E4M3.UNPACK_B R4, R24.H1 ;  /* 0x00000018ff04723e */ /* 0x000fe200030006ff */
[----:B------:R-:W-:Y:S01]  /*a8120*/  HMMA.16816.F32 R20, R32, R6, R20 ;  /* 0x000000062014723c */ /* 0x000fe20000001814 */
[----:B0-----:R-:W-:-:S06]  /*a8130*/  F2FP.F16.E4M3.UNPACK_B R5, R25.H1 ;  /* 0x00000019ff05723e */ /* 0x001fcc00030006ff */
[----:B-1----:R-:W-:-:S03]  /*a8140*/  F2FP.F16.E4M3.UNPACK_B R6, R14.H1 ;  /* 0x0000000eff06723e */ /* 0x002fc600030006ff */
        /* <DEDUP_REMOVED lines=28> */
[----:B------:R-:W-:Y:S01]  /*a8310*/  STL [R1+0x60], R2 ;  /* 0x0000600201007387 */ /* 0x000fe20000100800 */
[----:B------:R-:W-:-:S12]  /*a8320*/  IMAD.MOV.U32 R0, RZ, RZ, R5 ;  /* 0x000000ffff007224 */ /* 0x000fd800078e0005 */
[----:B------:R-:W-:Y:S04]  /*a8330*/  STL.64 [R1+0x4a0], R8 ;  /* 0x0004a00801007387 */ /* 0x000fe80000100a00 */
[----:B------:R0:W-:Y:S02]  /*a8340*/  STL.64 [R1+0x4a8], R10 ;  /* 0x0004a80a01007387 */ /* 0x0001e40000100a00 */
[----:B0-----:R-:W-:Y:S01]  /*a8350*/  HMMA.16816.F32 R8, R32, R2, R56 ;  /* 0x000000022008723c */ /* 0x001fe20000001838 */
[----:B------:R-:W-:Y:S01]  /*a8360*/  F2FP.F16.E4M3.UNPACK_B R4, R60.H1 ;  /* 0x0000003cff04723e */ /* 0x000fe200030006ff */
[----:B------:R-:W-:Y:S04]  /*a8370*/  STL [R1+0x4f58], R0 ;  /* 0x004f580001007387 */ /* 0x000fe80000100800 */
[----:B------:R-:W-:Y:S01]  /*a8380*/  STL [R1+0x64], R3 ;  /* 0x0000640301007387 */ /* 0x000fe20000100800 */
[----:B------:R-:W-:-:S03]  /*a8390*/  F2FP.F16.E4M3.UNPACK_B R5, R61.H1 ;  /* 0x0000003dff05723e */ /* 0x000fc600030006ff */
[----:B------:R-:W-:-:S13]  /*a83a0*/  STL [R1+0x58], R4 ;  /* 0x0000580401007387 */ /* 0x000fda0000100800 */
        /* <DEDUP_REMOVED lines=8> */
[----:B0-----:R-:W4:Y:S04]  /*a8430*/  LDL.LU R8, [R1+0x5a0] ;  /* 0x0005a00001087983 */ /* 0x001f280000300800 */
[----:B------:R-:W4:Y:S04]  /*a8440*/  LDL.LU R9, [R1+0x5a4] ;  /* 0x0005a40001097983 */ /* 0x000f280000300800 */
[----:B-1----:R-:W4:Y:S04]  /*a8450*/  LDL.LU R10, [R1+0x5a8] ;  /* 0x0005a800010a7983 */ /* 0x002f280000300800 */
        /* <DEDUP_REMOVED lines=32> */
[----:B------:R-:W-:-:S03]  /*a8660*/  IMAD.MOV.U32 R0, RZ, RZ, R3 ;  /* 0x000000ffff007224 */ /* 0x000fc600078e0003 */
        /* <DEDUP_REMOVED lines=9> */
[----:B--2---:R-:W-:Y:S01]  /*a8700*/  HMMA.16816.F32 R28, R32, R4, R48 ;  /* 0x00000004201c723c */ /* 0x004fe20000001830 */
[----:B---3--:R-:W-:-:S02]  /*a8710*/  F2FP.F16.E4M3.UNPACK_B R6, R6.H1 ;  /* 0x00000006ff06723e */ /* 0x008fc400030006ff */
[----:B----4-:R-:W-:-:S03]  /*a8720*/  F2FP.F16.E4M3.UNPACK_B R7, R7.H1 ;  /* 0x00000007ff07723e */ /* 0x010fc600030006ff */
[----:B------:R-:W-:-:S15]  /*a8730*/  STL [R1+0x50], R6 ;  /* 0x0000500601007387 */ /* 0x000fde0000100800 */
[----:B------:R-:W-:-:S02]  /*a8740*/  NOP ;  /* 0x0000000000007918 */ /* 0x000fc40000000000 */
[----:B------:R-:W-:Y:S04]  /*a8750*/  STL.64 [R1+0x4e0], R28 ;  /* 0x0004e01c01007387 */ /* 0x000fe80000100a00 */
[----:B------:R5:W-:Y:S02]  /*a8760*/  STL.64 [R1+0x4e8], R30 ;  /* 0x0004e81e01007387 */ /* 0x000be40000100a00 */
[----:B-----5:R-:W-:Y:S01]  /*a8770*/  HMMA.16816.F32 R28, R32, R6, R40 ;  /* 0x00000006201c723c */ /* 0x020fe20000001828 */
[----:B------:R-:W-:Y:S02]  /*a8780*/  F2FP.F16.E4M3.UNPACK_B R4, R44.H1 ;  /* 0x0000002cff04723e */ /* 0x000fe400030006ff */
[----:B------:R-:W-:-:S03]  /*a8790*/  F2FP.F16.E4M3.UNPACK_B R5, R45.H1 ;  /* 0x0000002dff05723e */ /* 0x000fc600030006ff */
[----:B------:R-:W-:Y:S04]  /*a87a0*/  STL [R1+0x54], R7 ;  /* 0x0000540701007387 */ /* 0x000fe80000100800 */
[----:B------:R-:W-:Y:S01]  /*a87b0*/  STL [R1+0x48], R4 ;  /* 0x0000480401007387 */ /* 0x000fe20000100800 */
[----:B------:R-:W-:-:S12]  /*a87c0*/  IMAD.MOV.U32 R0, RZ, RZ, R7 ;  /* 0x000000ffff007224 */ /* 0x000fd800078e0007 */
[----:B------:R-:W-:Y:S04]  /*a87d0*/  STL.64 [R1+0x500], R28 ;  /* 0x0005001c01007387 */ /* 0x000fe80000100a00 */
[----:B------:R0:W-:Y:S02]  /*a87e0*/  STL.64 [R1+0x508], R30 ;  /* 0x0005081e01007387 */ /* 0x0001e40000100a00 */
[C---:B0-----:R-:W-:Y:S01]  /*a87f0*/  HMMA.16816.F32 R28, R32.reuse, R4, R36 ;  /* 0x00000004201c723c */ /* 0x041fe20000001824 */
[----:B------:R-:W-:Y:S02]  /*a8800*/  F2FP.F16.E4M3.UNPACK_B R6, R26.H1 ;  /* 0x0000001aff06723e */ /* 0x000fe400030006ff */
[----:B------:R-:W-:Y:S01]  /*a8810*/  F2FP.F16.E4M3.UNPACK_B R7, R27.H1 ;  /* 0x0000001bff07723e */ /* 0x000fe200030006ff */
[----:B------:R-:W-:Y:S04]  /*a8820*/  STL [R1+0x4f60], R0 ;  /* 0x004f600001007387 */ /* 0x000fe80000100800 */
[----:B------:R0:W-:Y:S04]  /*a8830*/  STL [R1+0x4c], R5 ;  /* 0x00004c0501007387 */ /* 0x0001e80000100800 */
[----:B------:R1:W-:Y:S01]  /*a8840*/  STL [R1+0x40], R6 ;  /* 0x0000400601007387 */ /* 0x0003e20000100800 */
[----:B------:R-:W-:Y:S01]  /*a8850*/  F2FP.F16.E4M3.UNPACK_B R4, R24.H1 ;  /* 0x00000018ff04723e */ /* 0x000fe200030006ff */
[----:B------:R-:W-:Y:S01]  /*a8860*/  HMMA.16816.F32 R20, R32, R6, R20 ;  /* 0x000000062014723c */ /* 0x000fe20000001814 */
[----:B0-----:R-:W-:-:S05]  /*a8870*/  F2FP.F16.E4M3.UNPACK_B R5, R25.H1 ;  /* 0x00000019ff05723e */ /* 0x001fca00030006ff */
[----:B------:R-:W-:Y:S01]  /*a8880*/  IMAD.MOV.U32 R0, RZ, RZ, R7 ;  /* 0x000000ffff007224 */ /* 0x000fe200078e0007 */
[----:B-1----:R-:W-:Y:S02]  /*a8890*/  F2FP.F16.E4M3.UNPACK_B R6, R14.H1 ;  /* 0x0000000eff06723e */ /* 0x002fe400030006ff */
[----:B------:R-:W-:Y:S04]  /*a88a0*/  STL.64 [R1+0x530], R28 ;  /* 0x0005301c01007387 */ /* 0x000fe80000100a00 */
[----:B------:R-:W-:Y:S04]  /*a88b0*/  STL.64 [R1+0x538], R30 ;  /* 0x0005381e01007387 */ /* 0x000fe80000100a00 */
[----:B------:R0:W-:Y:S01]  /*a88c0*/  STL [R1+0x44], R7 ;  /* 0x0000440701007387 */ /* 0x0001e20000100800 */
[----:B------:R-:W-:Y:S01]  /*a88d0*/  HMMA.16816.F32 R16, R32, R4, R16 ;  /* 0x000000042010723c */ /* 0x000fe20000001810 */
[----:B0-----:R-:W-:-:S07]  /*a88e0*/  F2FP.F16.E4M3.UNPACK_B R7, R15.H1 ;  /* 0x0000000fff07723e */ /* 0x001fce00030006ff */
        /* <DEDUP_REMOVED lines=14> */
[----:B------:R-:W-:Y:S04]  /*a89d0*/  STL.64 [R1+0x5a8], R10 ;  /* 0x0005a80a01007387 */ /* 0x000fe80000100a00 */
[----:B------:R0:W-:Y:S02]  /*a89e0*/  STL [R1+0x2c], R5 ;  /* 0x00002c0501007387 */ /* 0x0001e40000100800 */
[----:B0-----:R-:W-:Y:S01]  /*a89f0*/  HMMA.16816.F32 R4, R32, R4, R52 ;  /* 0x000000042004723c */ /* 0x001fe20000001834 */
[----:B------:R-:W-:-:S02]  /*a8a00*/  F2FP.F16.E4M3.UNPACK_B R2, R2.H1 ;  /* 0x00000002ff02723e */ /* 0x000fc400030006ff */
[----:B------:R-:W-:-:S03]  /*a8a10*/  F2FP.F16.E4M3.UNPACK_B R3, R3.H1 ;  /* 0x00000003ff03723e */ /* 0x000fc600030006ff */
[----:B------:R-:W-:-:S15]  /*a8a20*/  STL [R1+0x20], R2 ;  /* 0x0000200201007387 */ /* 0x000fde0000100800 */
[----:B------:R-:W-:-:S02]  /*a8a30*/  NOP ;  /* 0x0000000000007918 */ /* 0x000fc40000000000 */
[----:B------:R-:W-:Y:S04]  /*a8a40*/  STL.64 [R1+0x5d0], R4 ;  /* 0x0005d00401007387 */ /* 0x000fe80000100a00 */
[----:B------:R0:W-:Y:S02]  /*a8a50*/  STL.64 [R1+0x5d8], R6 ;  /* 0x0005d80601007387 */ /* 0x0001e40000100a00 */
[----:B0-----:R-:W-:Y:S01]  /*a8a60*/  HMMA.16816.F32 R4, R32, R2, R56 ;  /* 0x000000022004723c */ /* 0x001fe20000001838 */
[----:B------:R-:W-:-:S05]  /*a8a70*/  F2FP.F16.E4M3.UNPACK_B R28, R60.H1 ;  /* 0x0000003cff1c723e */ /* 0x000fca00030006ff */
[----:B------:R-:W-:Y:S01]  /*a8a80*/  STL [R1+0x24], R3 ;  /* 0x0000240301007387 */ /* 0x000fe20000100800 */
[----:B------:R-:W-:-:S03]  /*a8a90*/  F2FP.F16.E4M3.UNPACK_B R29, R61.H1 ;  /* 0x0000003dff1d723e */ /* 0x000fc600030006ff */
[----:B------:R-:W2:-:S13]  /*a8aa0*/  LDL.LU R16, [R1+0x710] ;  /* 0x0007100001107983 */ /* 0x000e9a0000300800 */
[----:B------:R0:W-:Y:S04]  /*a8ab0*/  STL.64 [R1+0x5f0], R4 ;  /* 0x0005f00401007387 */ /* 0x0001e80000100a00 */
[----:B------:R-:W-:Y:S04]  /*a8ac0*/  STL.64 [R1+0x5f8], R6 ;  /* 0x0005f80601007387 */ /* 0x000fe80000100a00 */
[----:B------:R-:W-:Y:S04]  /*a8ad0*/  STL [R1+0x18], R28 ;  /* 0x0000181c01007387 */ /* 0x000fe80000100800 */
[----:B------:R-:W2:Y:S04]  /*a8ae0*/  LDL.LU R17, [R1+0x714] ;  /* 0x0007140001117983 */ /* 0x000ea80000300800 */
[----:B------:R-:W-:Y:S04]  /*a8af0*/  STL [R1+0x1c], R29 ;  /* 0x00001c1d01007387 */ /* 0x000fe80000100800 */
[----:B------:R-:W3:Y:S04]  /*a8b00*/  LDL.LU R18, [R1+0x718] ;  /* 0x0007180001127983 */ /* 0x000ee80000300800 */
[----:B------:R-:W3:Y:S04]  /*a8b10*/  LDL.LU R19, [R1+0x71c] ;  /* 0x00071c0001137983 */ /* 0x000ee80000300800 */
[----:B---3--:R-:W-:Y:S04]  /*a8b20*/  STL.64 [R1+0x4f90], R18 ;  /* 0x004f901201007387 */ /* 0x008fe80000100a00 */
[----:B--2---:R1:W-:Y:S04]  /*a8b30*/  STL.64 [R1+0x4f88], R16 ;  /* 0x004f881001007387 */ /* 0x0043e80000100a00 */
        /* <DEDUP_REMOVED lines=50> */
[----:B----4-:R-:W-:Y:S03]  /*a8e60*/  HMMA.16816.F32 R28, R32, R28, R16 ;  /* 0x0000001c201c723c */ /* 0x010fe60000001810 */
[----:B------:R-:W4:Y:S04]  /*a8e70*/  LDL.LU.64 R18, [R1+0x4f90] ;  /* 0x004f900001127983 */ /* 0x000f280000300a00 */
[----:B------:R-:W4:Y:S01]  /*a8e80*/  LDL.LU.64 R16, [R1+0x4f88] ;  /* 0x004f880001107983 */ /* 0x000f220000300a00 */
[----:B--2---:R-:W-:-:S02]  /*a8e90*/  F2FP.F16.E4M3.UNPACK_B R4, R4.H1 ;  /* 0x00000004ff04723e */ /* 0x004fc400030006ff */
[----:B---3--:R-:W-:-:S03]  /*a8ea0*/  F2FP.F16.E4M3.UNPACK_B R5, R5.H1 ;  /* 0x00000005ff05723e */ /* 0x008fc600030006ff */
[----:B------:R-:W-:Y:S10]  /*a8eb0*/  STL [R1+0x10], R4 ;  /* 0x0000100401007387 */ /* 0x000ff40000100800 */
[----:B------:R-:W-:Y:S04]  /*a8ec0*/  STL.64 [R1+0x620], R28 ;  /* 0x0006201c01007387 */ /* 0x000fe80000100a00 */
[----:B------:R5:W-:Y:S02]  /*a8ed0*/  STL.64 [R1+0x628], R30 ;  /* 0x0006281e01007387 */ /* 0x000be40000100a00 */
[----:B-----5:R-:W-:Y:S01]  /*a8ee0*/  HMMA.16816.F32 R28, R32, R4, R48 ;  /* 0x00000004201c723c */ /* 0x020fe20000001830 */
[----:B------:R-:W-:-:S02]  /*a8ef0*/  F2FP.F16.E4M3.UNPACK_B R6, R6.H1 ;  /* 0x00000006ff06723e */ /* 0x000fc400030006ff */
[----:B------:R-:W-:-:S03]  /*a8f00*/  F2FP.F16.E4M3.UNPACK_B R7, R7.H1 ;  /* 0x00000007ff07723e */ /* 0x000fc600030006ff */
[----:B------:R-:W-:Y:S04]  /*a8f10*/  STL [R1+0x14], R5 ;  /* 0x0000140501007387 */ /* 0x000fe80000100800 */
[----:B------:R-:W-:-:S13]  /*a8f20*/  STL [R1+0x8], R6 ;  /* 0x0000080601007387 */ /* 0x000fda0000100800 */
[----:B------:R-:W-:Y:S04]  /*a8f30*/  STL.64 [R1+0x640], R28 ;  /* 0x0006401c01007387 */ /* 0x000fe80000100a00 */
[----:B------:R0:W-:Y:S02]  /*a8f40*/  STL.64 [R1+0x648], R30 ;  /* 0x0006481e01007387 */ /* 0x0001e40000100a00 */
[----:B0-----:R-:W-:Y:S01]  /*a8f50*/  HMMA.16816.F32 R28, R32, R6, R40 ;  /* 0x00000006201c723c */ /* 0x001fe20000001828 */
[----:B------:R-:W-:Y:S02]  /*a8f60*/  F2FP.F16.E4M3.UNPACK_B R4, R44.H1 ;  /* 0x0000002cff04723e */ /* 0x000fe400030006ff */
[----:B------:R-:W-:-:S03]  /*a8f70*/  F2FP.F16.E4M3.UNPACK_B R5, R45.H1 ;  /* 0x0000002dff05723e */ /* 0x000fc600030006ff */
[----:B------:R-:W-:Y:S04]  /*a8f80*/  STL [R1+0xc], R7 ;  /* 0x00000c0701007387 */ /* 0x000fe80000100800 */
[----:B------:R-:W-:-:S13]  /*a8f90*/  STL [R1], R4 ;  /* 0x0000000401007387 */ /* 0x000fda0000100800 */
[----:B------:R-:W-:Y:S04]  /*a8fa0*/  STL.64 [R1+0x670], R28 ;  /* 0x0006701c01007387 */ /* 0x000fe80000100a00 */
[----:B------:R-:W-:Y:S04]  /*a8fb0*/  STL.64 [R1+0x678], R30 ;  /* 0x0006781e01007387 */ /* 0x000fe80000100a00 */
[----:B------:R0:W-:Y:S02]  /*a8fc0*/  STL [R1+0x4], R5 ;  /* 0x0000040501007387 */ /* 0x0001e40000100800 */
[----:B0-----:R-:W-:Y:S01]  /*a8fd0*/  HMMA.16816.F32 R4, R32, R4, R36 ;  /* 0x000000042004723c */ /* 0x001fe20000001824 */
[----:B------:R-:W-:-:S02]  /*a8fe0*/  F2FP.F16.E4M3.UNPACK_B R60, R60.H1 ;  /* 0x0000003cff3c723e */ /* 0x000fc400030006ff */
[----:B------:R-:W-:Y:S02]  /*a8ff0*/  F2FP.F16.E4M3.UNPACK_B R61, R61.H1 ;  /* 0x0000003dff3d723e */ /* 0x000fe400030006ff */
[----:B------:R-:W-:-:S15]  /*a9000*/  F2FP.F16.E4M3.UNPACK_B R58, R58.H1 ;  /* 0x0000003aff3a723e */ /* 0x000fde00030006ff */
[----:B------:R-:W-:-:S03]  /*a9010*/  NOP ;  /* 0x0000000000007918 */ /* 0x000fc60000000000 */
[----:B------:R-:W-:Y:S04]  /*a9020*/  STL.64 [R1+0x690], R4 ;  /* 0x0006900401007387 */ /* 0x000fe80000100a00 */
[----:B------:R0:W-:Y:S02]  /*a9030*/  STL.64 [R1+0x698], R6 ;  /* 0x0006980601007387 */ /* 0x0001e40000100a00 */
[----:B0-----:R-:W-:Y:S01]  /*a9040*/  HMMA.16816.F32 R4, R32, R60, R24 ;  /* 0x0000003c2004723c */ /* 0x001fe20000001818 */
[----:B------:R-:W-:-:S05]  /*a9050*/  F2FP.F16.E4M3.UNPACK_B R59, R59.H1 ;  /* 0x0000003bff3b723e */ /* 0x000fca00030006ff */
[----:B------:R-:W-:Y:S01]  /*a9060*/  STL.64 [R1+0x4ca8], R60 ;  /* 0x004ca83c01007387 */ /* 0x000fe20000100a00 */
[----:B------:R-:W-:-:S15]  /*a9070*/  F2FP.F16.E4M3.UNPACK_B R56, R56.H1 ;  /* 0x00000038ff38723e */ /* 0x000fde00030006ff */
[----:B------:R-:W-:-:S01]  /*a9080*/  NOP ;  /* 0x0000000000007918 */ /* 0x000fc20000000000 */
[----:B------:R-:W-:Y:S04]  /*a9090*/  STL.64 [R1+0x6c0], R4 ;  /* 0x0006c00401007387 */ /* 0x000fe80000100a00 */
[----:B------:R0:W-:Y:S02]  /*a90a0*/  STL.64 [R1+0x6c8], R6 ;  /* 0x0006c80601007387 */ /* 0x0001e40000100a00 */
[----:B0-----:R-:W-:Y:S01]  /*a90b0*/  HMMA.16816.F32 R4, R32, R58, R20 ;  /* 0x0000003a2004723c */ /* 0x001fe20000001814 */
[----:B------:R-:W-:Y:S02]  /*a90c0*/  F2FP.F16.E4M3.UNPACK_B R57, R57.H1 ;  /* 0x00000039ff39723e */ /* 0x000fe400030006ff */
[----:B------:R-:W-:Y:S02]  /*a90d0*/  F2FP.F16.E4M3.UNPACK_B R54, R54.H1 ;  /* 0x00000036ff36723e */ /* 0x000fe400030006ff */
[----:B------:R-:W-:-:S02]  /*a90e0*/  F2FP.F16.E4M3.UNPACK_B R55, R55.H1 ;  /* 0x00000037ff37723e */ /* 0x000fc400030006ff */
[----:B------:R-:W-:Y:S02]  /*a90f0*/  F2FP.F16.E4M3.UNPACK_B R2, R2.H1 ;  /* 0x00000002ff02723e */ /* 0x000fe400030006ff */
[----:B------:R-:W-:-:S03]  /*a9100*/  F2FP.F16.E4M3.UNPACK_B R3, R3.H1 ;  /* 0x00000003ff03723e */ /* 0x000fc600030006ff */
[C---:B------:R-:W-:Y:S06]  /*a9110*/  HMMA.16816.F32 R12, R32.reuse, R54, R12 ;  /* 0x00000036200c723c */ /* 0x040fec000000180c */
[C---:B------:R-:W-:Y:S05]  /*a9120*/  HMMA.16816.F32 R8, R32.reuse, R2, R8 ;  /* 0x000000022008723c */ /* 0x040fea0000001808 */
[----:B------:R-:W-:Y:S04]  /*a9130*/  STL.64 [R1+0x6e0], R4 ;  /* 0x0006e00401007387 */ /* 0x000fe80000100a00 */
[----:B------:R4:W-:Y:S04]  /*a9140*/  STL.64 [R1+0x6e8], R6 ;  /* 0x0006e80601007387 */ /* 0x0009e80000100a00 */
[----:B------:R-:W-:Y:S04]  /*a9150*/  STL.64 [R1+0x4ca0], R58 ;  /* 0x004ca03a01007387 */ /* 0x000fe80000100a00 */
[----:B------:R0:W-:Y:S01]  /*a9160*/  STL.64 [R1+0x4c98], R56 ;  /* 0x004c983801007387 */ /* 0x0001e20000100a00 */
[----:B----4-:R-:W-:-:S15]  /*a9170*/  HMMA.16816.F32 R4, R32, R56, R16 ;  /* 0x000000382004723c */ /* 0x010fde0000001810 */
[----:B------:R-:W-:-:S08]  /*a9180*/  NOP ;  /* 0x0000000000007918 */ /* 0x000fd00000000000 */
[----:B------:R-:W-:Y:S04]  /*a9190*/  STL.64 [R1+0x6f0], R4 ;  /* 0x0006f00401007387 */ /* 0x000fe80000100a00 */
[----:B------:R1:W-:Y:S04]  /*a91a0*/  STL.64 [R1+0x6f8], R6 ;  /* 0x0006f80601007387 */ /* 0x0003e80000100a00 */
[----:B------:R-:W-:Y:S04]  /*a91b0*/  STL [R1+0x4f68], R55 ;  /* 0x004f683701007387 */ /* 0x000fe80000100800 */
[----:B------:R-:W-:Y:S04]  /*a91c0*/  STL.64 [R1+0x710], R12 ;  /* 0x0007100c01007387 */ /* 0x000fe80000100a00 */
[----:B------:R-:W-:Y:S04]  /*a91d0*/  STL.64 [R1+0x718], R14 ;  /* 0x0007180e01007387 */ /* 0x000fe80000100a00 */
[----:B------:R-:W2:Y:S04]  /*a91e0*/  LDL.LU R20, [R1+0x830] ;  /* 0x0008300001147983 */ /* 0x000ea80000300800 */
[----:B------:R3:W-:Y:S04]  /*a91f0*/  STL.64 [R1+0x730], R8 ;  /* 0x0007300801007387 */ /* 0x0007e80000100a00 */
[----:B------:R4:W-:Y:S04]  /*a9200*/  STL.64 [R1+0x738], R10 ;  /* 0x0007380a01007387 */ /* 0x0009e80000100a00 */
[----:B------:R-:W2:Y:S04]  /*a9210*/  LDL.LU R21, [R1+0x834] ;  /* 0x0008340001157983 */ /* 0x000ea80000300800 */
[----:B------:R-:W2:Y:S04]  /*a9220*/  LDL.LU R22, [R1+0x838] ;  /* 0x0008380001167983 */ /* 0x000ea80000300800 */
[----:B------:R-:W2:Y:S04]  /*a9230*/  LDL.LU R23, [R1+0x83c] ;  /* 0x00083c0001177983 */ /* 0x000ea80000300800 */
        /* <DEDUP_REMOVED lines=8> */
[----:B0-----:R-:W5:Y:S04]  /*a92c0*/  LDL.LU R56, [R1+0x770] ;  /* 0x0007700001387983 */ /* 0x001f680000300800 */
[----:B------:R-:W5:Y:S04]  /*a92d0*/  LDL.LU R57, [R1+0x774] ;  /* 0x0007740001397983 */ /* 0x000f680000300800 */
[----:B------:R-:W5:Y:S04]  /*a92e0*/  LDL.LU R58, [R1+0x778] ;  /* 0x00077800013a7983 */ /* 0x000f680000300800 */
[----:B------:R-:W5:Y:S04]  /*a92f0*/  LDL.LU R59, [R1+0x77c] ;  /* 0x00077c00013b7983 */ /* 0x000f680000300800 */
[----:B-1----:R-:W2:Y:S04]  /*a9300*/  LDL.LU R6, [R1+0x1ea8] ;  /* 0x001ea80001067983 */ /* 0x002ea80000300800 */
[----:B------:R-:W2:Y:S04]  /*a9310*/  LDL.LU R7, [R1+0x1eac] ;  /* 0x001eac0001077983 */ /* 0x000ea80000300800 */
[----:B---3--:R-:W3:Y:S04]  /*a9320*/  LDL.LU R8, [R1+0x1eb8] ;  /* 0x001eb80001087983 */ /* 0x008ee80000300800 */
[----:B------:R-:W3:Y:S04]  /*a9330*/  LDL.LU R9, [R1+0x1ebc] ;  /* 0x001ebc0001097983 */ /* 0x000ee80000300800 */
[----:B------:R-:W3:Y:S04]  /*a9340*/  LDL.LU R44, [R1+0x790] ;  /* 0x00079000012c7983 */ /* 0x000ee80000300800 */
[----:B------:R-:W3:Y:S04]  /*a9350*/  LDL.LU R45, [R1+0x794] ;  /* 0x00079400012d7983 */ /* 0x000ee80000300800 */
[----:B------:R-:W3:Y:S04]  /*a9360*/  LDL.LU R46, [R1+0x798] ;  /* 0x00079800012e7983 */ /* 0x000ee80000300800 */
[----:B------:R-:W3:Y:S04]  /*a9370*/  LDL.LU R47, [R1+0x79c] ;  /* 0x00079c00012f7983 */ /* 0x000ee80000300800 */
        /* <DEDUP_REMOVED lines=19> */
[----:B------:R-:W-:Y:S01]  /*a94b0*/  F2FP.F16.E4M3.UNPACK_B R5, R53.H1 ;  /* 0x00000035ff05723e */ /* 0x000fe200030006ff */
[----:B------:R-:W4:Y:S04]  /*a94c0*/  LDL.LU R52, [R1+0x1f18] ;  /* 0x001f180001347983 */ /* 0x000f280000300800 */
[----:B------:R-:W4:Y:S04]  /*a94d0*/  LDL.LU R53, [R1+0x1f1c] ;  /* 0x001f1c0001357983 */ /* 0x000f280000300800 */
[----:B------:R-:W4:Y:S04]  /*a94e0*/  LDL.LU R24, [R1+0x850] ;  /* 0x0008500001187983 */ /* 0x000f280000300800 */
[----:B------:R-:W4:Y:S04]  /*a94f0*/  LDL.LU R25, [R1+0x854] ;  /* 0x0008540001197983 */ /* 0x000f280000300800 */
[----:B------:R-:W4:Y:S04]  /*a9500*/  LDL.LU R26, [R1+0x858] ;  /* 0x00085800011a7983 */ /* 0x000f280000300800 */
[----:B------:R-:W4:Y:S04]  /*a9510*/  LDL.LU R27, [R1+0x85c] ;  /* 0x00085c00011b7983 */ /* 0x000f280000300800 */
[----:B------:R-:W-:Y:S01]  /*a9520*/  STL.64 [R1+0x4cf0], R2 ;  /* 0x004cf00201007387 */ /* 0x000fe20000100a00 */
[----:B-----5:R-:W-:Y:S01]  /*a9530*/  HMMA.16816.F32 R56, R32, R4, R56 ;  /* 0x000000042038723c */ /* 0x020fe20000001838 */
[----:B--2---:R-:W-:-:S02]  /*a9540*/  F2FP.F16.E4M3.UNPACK_B R6, R6.H1 ;  /* 0x00000006ff06723e */ /* 0x004fc400030006ff */
[----:B------:R-:W-:Y:S02]  /*a9550*/  F2FP.F16.E4M3.UNPACK_B R7, R7.H1 ;  /* 0x00000007ff07723e */ /* 0x000fe400030006ff */
[----:B---3--:R-:W-:Y:S02]  /*a9560*/  F2FP.F16.E4M3.UNPACK_B R8, R8.H1 ;  /* 0x00000008ff08723e */ /* 0x008fe400030006ff */
[----:B------:R-:W-:-:S03]  /*a9570*/  F2FP.F16.E4M3.UNPACK_B R9, R9.H1 ;  /* 0x00000009ff09723e */ /* 0x000fc600030006ff */
[----:B------:R-:W-:-:S13]  /*a9580*/  HMMA.16816.F32 R44, R32, R6, R44 ;  /* 0x00000006202c723c */ /* 0x000fda000000182c */
[----:B------:R-:W-:Y:S04]  /*a9590*/  STL.64 [R1+0x750], R56 ;  /* 0x0007503801007387 */ /* 0x000fe80000100a00 */
[----:B------:R-:W-:Y:S04]  /*a95a0*/  STL.64 [R1+0x758], R58 ;  /* 0x0007583a01007387 */ /* 0x000fe80000100a00 */
[----:B------:R-:W-:Y:S04]  /*a95b0*/  STL.64 [R1+0x4c90], R6 ;  /* 0x004c900601007387 */ /* 0x000fe80000100a00 */
[----:B------:R0:W-:Y:S02]  /*a95c0*/  STL.64 [R1+0x4c88], R4 ;  /* 0x004c880401007387 */ /* 0x0001e40000100a00 */
[----:B0-----:R-:W-:Y:S01]  /*a95d0*/  HMMA.16816.F32 R4, R32, R8, R28 ;  /* 0x000000082004723c */ /* 0x001fe2000000181c */
[----:B----4-:R-:W-:-:S02]  /*a95e0*/  F2FP.F16.E4M3.UNPACK_B R10, R10.H1 ;  /* 0x0000000aff0a723e */ /* 0x010fc400030006ff */
        /* <DEDUP_REMOVED lines=14> */
[----:B------:R-:W-:Y:S02]  /*a96d0*/  F2FP.F16.E4M3.UNPACK_B R15, R15.H1 ;  /* 0x0000000fff0f723e */ /* 0x000fe400030006ff */
[----:B------:R-:W-:-:S15]  /*a96e0*/  F2FP.F16.E4M3.UNPACK_B R16, R16.H1 ;  /* 0x00000010ff10723e */ /* 0x000fde00030006ff */
[----:B------:R-:W-:-:S03]  /*a96f0*/  NOP ;  /* 0x0000000000007918 */ /* 0x000fc60000000000 */
[----:B------:R-:W-:Y:S04]  /*a9700*/  STL.64 [R1+0x7f0], R4 ;  /* 0x0007f00401007387 */ /* 0x000fe80000100a00 */
[----:B------:R0:W-:Y:S02]  /*a9710*/  STL.64 [R1+0x7f8], R6 ;  /* 0x0007f80601007387 */ /* 0x0001e40000100a00 */
[----:B0-----:R-:W-:Y:S01]  /*a9720*/  HMMA.16816.F32 R4, R32, R14, R36 ;  /* 0x0000000e2004723c */ /* 0x001fe20000001824 */
[----:B------:R-:W-:-:S05]  /*a9730*/  F2FP.F16.E4M3.UNPACK_B R17, R17.H1 ;  /* 0x00000011ff11723e */ /* 0x000fca00030006ff */
        /* <DEDUP_REMOVED lines=55> */
[----:B------:R-:W-:-:S03]  /*a9ab0*/  F2FP.F16.E4M3.UNPACK_B R20, R52.H1 ;  /* 0x00000034ff14723e */ /* 0x000fc600030006ff */
[----:B------:R-:W5:Y:S01]  /*a9ac0*/  LDL.LU R59, [R1+0x94c] ;  /* 0x00094c00013b7983 */ /* 0x000f620000300800 */
[----:B------:R-:W-:-:S03]  /*a9ad0*/  F2FP.F16.E4M3.UNPACK_B R21, R53.H1 ;  /* 0x00000035ff15723e */ /* 0x000fc600030006ff */
[----:B------:R-:W5:Y:S04]  /*a9ae0*/  LDL.LU R52, [R1+0x1f98] ;  /* 0x001f980001347983 */ /* 0x000f680000300800 */
[----:B------:R-:W5:Y:S04]  /*a9af0*/  LDL.LU R53, [R1+0x1f9c] ;  /* 0x001f9c0001357983 */ /* 0x000f680000300800 */
[----:B------:R-:W-:Y:S04]  /*a9b00*/  STL.64 [R1+0x4c80], R18 ;  /* 0x004c801201007387 */ /* 0x000fe80000100a00 */
[----:B------:R0:W-:Y:S04]  /*a9b10*/  STL.64 [R1+0x4c78], R16 ;  /* 0x004c781001007387 */ /* 0x0001e80000100a00 */
[----:B0-----:R-:W5:Y:S04]  /*a9b20*/  LDL.LU R16, [R1+0x8b0] ;  /* 0x0008b00001107983 */ /* 0x001f680000300800 */
[----:B------:R-:W5:Y:S04]  /*a9b30*/  LDL.LU R17, [R1+0x8b4] ;  /* 0x0008b40001117983 */ /* 0x000f680000300800 */
[----:B------:R-:W5:Y:S04]  /*a9b40*/  LDL.LU R18, [R1+0x8b8] ;  /* 0x0008b80001127983 */ /* 0x000f680000300800 */
[----:B------:R-:W5:Y:S01]  /*a9b50*/  LDL.LU R19, [R1+0x8bc] ;  /* 0x0008bc0001137983 */ /* 0x000f620000300800 */
[----:B--2---:R-:W-:-:S02]  /*a9b60*/  F2FP.F16.E4M3.UNPACK_B R22, R22.H1 ;  /* 0x00000016ff16723e */ /* 0x004fc400030006ff */
[----:B---3--:R-:W-:Y:S01]  /*a9b70*/  F2FP.F16.E4M3.UNPACK_B R23, R23.H1 ;  /* 0x00000017ff17723e */ /* 0x008fe200030006ff */
[C---:B----4-:R-:W-:Y:S06]  /*a9b80*/  HMMA.16816.F32 R44, R32.reuse, R20, R44 ;  /* 0x00000014202c723c */ /* 0x050fec000000182c */
[----:B-----5:R-:W-:-:S15]  /*a9b90*/  HMMA.16816.F32 R28, R32, R22, R28 ;  /* 0x00000016201c723c */ /* 0x020fde000000181c */
[----:B------:R-:W-:-:S02]  /*a9ba0*/  NOP ;  /* 0x0000000000007918 */ /* 0x000fc40000000000 */
[----:B------:R-:W-:Y:S04]  /*a9bb0*/  STL.64 [R1+0x8d0], R44 ;  /* 0x0008d02c01007387 */ /* 0x000fe80000100a00 */
[----:B------:R0:W-:Y:S04]  /*a9bc0*/  STL.64 [R1+0x8d8], R46 ;  /* 0x0008d82e01007387 */ /* 0x0001e80000100a00 */
[----:B0-----:R-:W2:Y:S04]  /*a9bd0*/  LDL.LU.64 R46, [R1+0x4f80] ;  /* 0x004f8000012e7983 */ /* 0x001ea80000300a00 */
[----:B------:R-:W-:Y:S04]  /*a9be0*/  STL.64 [R1+0x890], R28 ;  /* 0x0008901c01007387 */ /* 0x000fe80000100a00 */
[----:B------:R0:W-:Y:S04]  /*a9bf0*/  STL.64 [R1+0x898], R30 ;  /* 0x0008981e01007387 */ /* 0x0001e80000100a00 */
[----:B0-----:R-:W3:Y:S04]  /*a9c00*/  LDL.LU.64 R30, [R1+0x4f78] ;  /* 0x004f7800011e7983 */ /* 0x001ee80000300a00 */
[----:B------:R-:W4:Y:S01]  /*a9c10*/  LDL.LU.64 R28, [R1+0x4f70] ;  /* 0x004f7000011c7983 */ /* 0x000f220000300a00 */
[----:B------:R-:W-:-:S02]  /*a9c20*/  F2FP.F16.E4M3.UNPACK_B R24, R24.H1 ;  /* 0x00000018ff18723e */ /* 0x000fc400030006ff */
[----:B------:R-:W-:Y:S02]  /*a9c30*/  F2FP.F16.E4M3.UNPACK_B R25, R25.H1 ;  /* 0x00000019ff19723e */ /* 0x000fe400030006ff */
[----:B------:R-:W-:Y:S02]  /*a9c40*/  F2FP.F16.E4M3.UNPACK_B R26, R26.H1 ;  /* 0x0000001aff1a723e */ /* 0x000fe400030006ff */
[----:B------:R-:W-:Y:S02]  /*a9c50*/  F2FP.F16.E4M3.UNPACK_B R27, R27.H1 ;  /* 0x0000001bff1b723e */ /* 0x000fe400030006ff */
[----:B------:R-:W-:Y:S02]  /*a9c60*/  F2FP.F16.E4M3.UNPACK_B R36, R36.H1 ;  /* 0x00000024ff24723e */ /* 0x000fe400030006ff */
[----:B------:R-:W-:Y:S01]  /*a9c70*/  F2FP.F16.E4M3.UNPACK_B R37, R37.H1 ;  /* 0x00000025ff25723e */ /* 0x000fe200030006ff */
[----:B------:R-:W-:Y:S01]  /*a9c80*/  HMMA.16816.F32 R16, R32, R24, R16 ;  /* 0x000000182010723c */ /* 0x000fe20000001810 */
[----:B------:R-:W-:-:S02]  /*a9c90*/  F2FP.F16.E4M3.UNPACK_B R38, R38.H1 ;  /* 0x00000026ff26723e */ /* 0x000fc400030006ff */
[----:B------:R-:W-:-:S03]  /*a9ca0*/  F2FP.F16.E4M3.UNPACK_B R39, R39.H1 ;  /* 0x00000027ff27723e */ /* 0x000fc600030006ff */
[C---:B------:R-:W-:Y:S06]  /*a9cb0*/  HMMA.16816.F32 R12, R32.reuse, R26, R12 ;  /* 0x0000001a200c723c */ /* 0x040fec000000180c */
[C---:B------:R-:W-:Y:S06]  /*a9cc0*/  HMMA.16816.F32 R8, R32.reuse, R36, R8 ;  /* 0x000000242008723c */ /* 0x040fec0000001808 */
[----:B------:R-:W-:Y:S01]  /*a9cd0*/  HMMA.16816.F32 R4, R32, R38, R4 ;  /* 0x000000262004723c */ /* 0x000fe20000001804 */
[----:B------:R-:W-:Y:S04]  /*a9ce0*/  STL.64 [R1+0x4c60], R22 ;  /* 0x004c601601007387 */ /* 0x000fe80000100a00 */
[----:B------:R-:W-:Y:S01]  /*a9cf0*/  STL.64 [R1+0x4c58], R20 ;  /* 0x004c581401007387 */ /* 0x000fe20000100a00 */
[----:B------:R-:W-:-:S02]  /*a9d00*/  F2FP.F16.E4M3.UNPACK_B R40, R40.H1 ;  /* 0x00000028ff28723e */ /* 0x000fc400030006ff */
[----:B------:R-:W-:Y:S01]  /*a9d10*/  F2FP.F16.E4M3.UNPACK_B R41, R41.H1 ;  /* 0x00000029ff29723e */ /* 0x000fe200030006ff */
        /* <DEDUP_REMOVED lines=18> */
[----:B0-----:R-:W-:-:S15]  /*a9e40*/  HMMA.16816.F32 R4, R32, R42, R48 ;  /* 0x0000002a2004723c */ /* 0x001fde0000001830 */
[----:B------:R-:W-:-:S08]  /*a9e50*/  NOP ;  /* 0x0000000000007918 */ /* 0x000fd00000000000 */
        /* <DEDUP_REMOVED lines=15> */
[----:B----4-:R-:W-:-:S03]  /*a9f50*/  IMAD.MOV.U32 R11, RZ, RZ, R28 ;  /* 0x000000ffff0b7224 */ /* 0x010fc600078e001c */
[----:B------:R-:W5:Y:S01]  /*a9f60*/  LDL.LU R28, [R1+0x456c] ;  /* 0x00456c00011c7983 */ /* 0x000f620000300800 */
[----:B------:R-:W-:-:S03]  /*a9f70*/  IMAD.MOV.U32 R10, RZ, RZ, R29 ;  /* 0x000000ffff0a7224 */ /* 0x000fc600078e001d */
[----:B------:R-:W4:Y:S04]  /*a9f80*/  LDL.LU R0, [R1+0x4578] ;  /* 0x0045780001007983 */ /* 0x000f280000300800 */
[----:B------:R-:W4:Y:S01]  /*a9f90*/  LDL.LU R29, [R1+0x4574] ;  /* 0x00457400011d7983 */ /* 0x000f220000300800 */
[----:B---3--:R-:W-:-:S03]  /*a9fa0*/  IMAD.MOV.U32 R3, RZ, RZ, R30 ;  /* 0x000000ffff037224 */ /* 0x008fc600078e001e */
[----:B------:R-:W3:Y:S01]  /*a9fb0*/  LDL.LU R8, [R1+0x4580] ;  /* 0x0045800001087983 */ /* 0x000ee20000300800 */
[----:B--2---:R-:W-:-:S03]  /*a9fc0*/  IMAD.MOV.U32 R61, RZ, RZ, R46 ;  /* 0x000000ffff3d7224 */ /* 0x004fc600078e002e */
[----:B------:R-:W3:Y:S01]  /*a9fd0*/  LDL.LU R30, [R1+0x457c] ;  /* 0x00457c00011e7983 */ /* 0x000ee20000300800 */
[----:B------:R-:W-:-:S03]  /*a9fe0*/  IMAD.MOV.U32 R60, RZ, RZ, R47 ;  /* 0x000000ffff3c7224 */ /* 0x000fc600078e002f */
[----:B------:R-:W2:Y:S04]  /*a9ff0*/  LDL.LU R46, [R1+0x1fa8] ;  /* 0x001fa800012e7983 */ /* 0x000ea80000300800 */
[----:B------:R-:W3:Y:S01]  /*aa000*/  LDL.LU R47, [R1+0x1fac] ;  /* 0x001fac00012f7983 */ /* 0x000ee20000300800 */
[----:B------:R-:W-:-:S03]  /*aa010*/  IMAD.MOV.U32 R2, RZ, RZ, R31 ;  /* 0x000000ffff027224 */ /* 0x000fc600078e001f */
[----:B------:R-:W3:Y:S04]  /*aa020*/  LDL.LU R9, [R1+0x4588] ;  /* 0x0045880001097983 */ /* 0x000ee80000300800 */
[----:B------:R-:W3:Y:S04]  /*aa030*/  LDL.LU R31, [R1+0x4584] ;  /* 0x00458400011f7983 */ /* 0x000ee80000300800 */
[----:B------:R-:W3:Y:S04]  /*aa040*/  LDL.LU R48, [R1+0x1fb8] ;  /* 0x001fb80001307983 */ /* 0x000ee80000300800 */
[----:B------:R-:W3:Y:S04]  /*aa050*/  LDL.LU R49, [R1+0x1fbc] ;  /* 0x001fbc0001317983 */ /* 0x000ee80000300800 */
[----:B------:R-:W3:Y:S01]  /*aa060*/  LDL.LU R50, [R1+0x1fc8] ;  /* 0x001fc80001327983 */ /* 0x000ee20000300800 */
[----:B------:R-:W-:-:S03]  /*aa070*/  F2FP.F16.E4M3.UNPACK_B R44, R52.H1 ;  /* 0x00000034ff2c723e */ /* 0x000fc600030006ff */
[----:B------:R-:W3:Y:S01]  /*aa080*/  LDL.LU R51, [R1+0x1fcc] ;  /* 0x001fcc0001337983 */ /* 0x000ee20000300800 */
[----:B------:R-:W-:-:S03]  /*aa090*/  F2FP.F16.E4M3.UNPACK_B R45, R53.H1 ;  /* 0x00000035ff2d723e */ /* 0x000fc600030006ff */
        /* <DEDUP_REMOVED lines=18> */
[----:B------:R-:W-:Y:S04]  /*aa1c0*/  STL.64 [R1+0x4c30], R42 ;  /* 0x004c302a01007387 */ /* 0x000fe80000100a00 */
[----:B------:R0:W-:Y:S04]  /*aa1d0*/  STL.64 [R1+0x4c28], R40 ;  /* 0x004c282801007387 */ /* 0x0001e80000100a00 */
[----:B0-----:R-:W3:Y:S04]  /*aa1e0*/  LDL.LU R40, [R1+0x990] ;  /* 0x0009900001287983 */ /* 0x001ee80000300800 */
[----:B------:R-:W3:Y:S04]  /*aa1f0*/  LDL.LU R41, [R1+0x994] ;  /* 0x0009940001297983 */ /* 0x000ee80000300800 */
[----:B------:R-:W3:Y:S04]  /*aa200*/  LDL.LU R42, [R1+0x998] ;  /* 0x00099800012a7983 */ /* 0x000ee80000300800 */
[----:B------:R-:W3:Y:S01]  /*aa210*/  LDL.LU R43, [R1+0x99c] ;  /* 0x00099c00012b7983 */ /* 0x000ee20000300800 */
[----:B-----5:R-:W-:-:S03]  /*aa220*/  IMAD R28, R28, 0x100, R55 ;  /* 0x000001001c1c7824 */ /* 0x020fc600078e0237 */
[----:B------:R-:W5:Y:S01]  /*aa230*/  LDL.LU R55, [R1+0x4f68] ;  /* 0x004f680001377983 */ /* 0x000f620000300800 */
[----:B----4-:R-:W-:-:S03]  /*aa240*/  IMAD R29, R29, 0x100, R0 ;  /* 0x000001001d1d7824 */ /* 0x010fc600078e0200 */
[----:B------:R-:W4:Y:S01]  /*aa250*/  LDL.LU R0, [R1+0x4f64] ;  /* 0x004f640001007983 */ /* 0x000f220000300800 */
[----:B--2---:R-:W-:Y:S02]  /*aa260*/  F2FP.F16.E4M3.UNPACK_B R46, R46.H1 ;  /* 0x0000002eff2e723e */ /* 0x004fe400030006ff */
[----:B---3--:R-:W-:Y:S02]  /*aa270*/  F2FP.F16.E4M3.UNPACK_B R47, R47.H1 ;  /* 0x0000002fff2f723e */ /* 0x008fe400030006ff */
[----:B------:R-:W-:Y:S02]  /*aa280*/  F2FP.F16.E4M3.UNPACK_B R48, R48.H1 ;  /* 0x00000030ff30723e */ /* 0x000fe400030006ff */
[----:B------:R-:W-:Y:S02]  /*aa290*/  F2FP.F16.E4M3.UNPACK_B R49, R49.H1 ;  /* 0x00000031ff31723e */ /* 0x000fe400030006ff */
[----:B------:R-:W-:Y:S01]  /*aa2a0*/  F2FP.F16.E4M3.UNPACK_B R50, R50.H1 ;  /* 0x00000032ff32723e */ /* 0x000fe200030006ff */
[----:B------:R-:W-:Y:S01]  /*aa2b0*/  IMAD R30, R30, 0x100, R8 ;  /* 0x000001001e1e7824 */ /* 0x000fe200078e0208 */
[----:B------:R-:W-:Y:S01]  /*aa2c0*/  F2FP.F16.E4M3.UNPACK_B R51, R51.H1 ;  /* 0x00000033ff33723e */ /* 0x000fe200030006ff */
[----:B------:R-:W-:Y:S01]  /*aa2d0*/  IMAD R31, R31, 0x100, R9 ;  /* 0x000001001f1f7824 */ /* 0x000fe200078e0209 */
[C---:B------:R-:W-:Y:S06]  /*aa2e0*/  HMMA.16816.F32 R36, R32.reuse, R46, R36 ;  /* 0x0000002e2024723c */ /* 0x040fec0000001824 */
[----:B------:R-:W-:Y:S01]  /*aa2f0*/  HMMA.16816.F32 R24, R32, R48, R24 ;  /* 0x000000302018723c */ /* 0x000fe20000001818 */
[----:B------:R-:W-:-:S02]  /*aa300*/  F2FP.F16.E4M3.UNPACK_B R52, R52.H1 ;  /* 0x00000034ff34723e */ /* 0x000fc400030006ff */
[----:B------:R-:W-:Y:S02]  /*aa310*/  F2FP.F16.E4M3.UNPACK_B R53, R53.H1 ;  /* 0x00000035ff35723e */ /* 0x000fe400030006ff */
[----:B------:R-:W-:Y:S02]  /*aa320*/  F2FP.F16.E4M3.UNPACK_B R28, R28 ;  /* 0x0000001cff1c723e */ /* 0x000fe400020006ff */
[----:B------:R-:W-:Y:S02]  /*aa330*/  F2FP.F16.E4M3.UNPACK_B R29, R29 ;  /* 0x0000001dff1d723e */ /* 0x000fe400020006ff */
[----:B------:R-:W-:Y:S02]  /*aa340*/  F2FP.F16.E4M3.UNPACK_B R30, R30 ;  /* 0x0000001eff1e723e */ /* 0x000fe400020006ff */
[----:B------:R-:W-:Y:S01]  /*aa350*/  F2FP.F16.E4M3.UNPACK_B R31, R31 ;  /* 0x0000001fff1f723e */ /* 0x000fe200020006ff */
[C---:B------:R-:W-:Y:S06]  /*aa360*/  HMMA.16816.F32 R20, R32.reuse, R50, R20 ;  /* 0x000000322014723c */ /* 0x040fec0000001814 */
[----:B------:R-:W-:Y:S06]  /*aa370*/  HMMA.16816.F32 R16, R32, R52, R16 ;  /* 0x000000342010723c */ /* 0x000fec0000001810 */
[----:B------:R-:W-:Y:S06]  /*aa380*/  HMMA.16816.F32 R12, R28, R10, R12 ;  /* 0x0000000a1c0c723c */ /* 0x000fec000000180c */
[----:B------:R-:W-:Y:S06]  /*aa390*/  HMMA.16816.F32 R40, R32, R44, R40 ;  /* 0x0000002c2028723c */ /* 0x000fec0000001828 */
[C---:B------:R-:W-:Y:S06]  /*aa3a0*/  HMMA.16816.F32 R8, R28.reuse, R2, R4 ;  /* 0x000000021c08723c */ /* 0x040fec0000001804 */
[----:B------:R-:W-:Y:S11]  /*aa3b0*/  HMMA.16816.F32 R4, R28, R60, R56 ;  /* 0x0000003c1c04723c */ /* 0x000ff60000001838 */
        /* <DEDUP_REMOVED lines=12> */
[----:B-----5:R-:W-:Y:S04]  /*aa480*/  STL.64 [R1+0x4cd8], R54 ;  /* 0x004cd83601007387 */ /* 0x020fe80000100a00 */
[----:B------:R-:W-:Y:S04]  /*aa490*/  STL.64 [R1+0x4cd0], R52 ;  /* 0x004cd03401007387 */ /* 0x000fe80000100a00 */
[----:B------:R-:W-:Y:S04]  /*aa4a0*/  STL.64 [R1+0x1190], R16 ;  /* 0x0011901001007387 */ /* 0x000fe80000100a00 */
[----:B------:R-:W-:Y:S04]  /*aa4b0*/  STL.64 [R1+0x1198], R18 ;  /* 0x0011981201007387 */ /* 0x000fe80000100a00 */
[----:B------:R-:W-:Y:S04]  /*aa4c0*/  STL.64 [R1+0x1180], R12 ;  /* 0x0011800c01007387 */ /* 0x000fe80000100a00 */
[----:B------:R-:W-:Y:S04]  /*aa4d0*/  STL.64 [R1+0x1188], R14 ;  /* 0x0011880e01007387 */ /* 0x000fe80000100a00 */
[----:B------:R-:W2:Y:S04]  /*aa4e0*/  LDL R60, [R1+0x40] ;  /* 0x00004000013c7983 */ /* 0x000ea80000100800 */
[----:B------:R-:W-:Y:S04]  /*aa4f0*/  STL.64 [R1+0x1170], R8 ;  /* 0x0011700801007387 */ /* 0x000fe80000100a00 */
[----:B------:R-:W-:Y:S04]  /*aa500*/  STL.64 [R1+0x1178], R10 ;  /* 0x0011780a01007387 */ /* 0x000fe80000100a00 */
[----:B------:R0:W-:Y:S04]  /*aa510*/  STL.64 [R1+0x1160], R4 ;  /* 0x0011600401007387 */ /* 0x0001e80000100a00 */
[----:B------:R1:W-:Y:S01]  /*aa520*/  STL.64 [R1+0x1168], R6 ;  /* 0x0011680601007387 */ /* 0x0003e20000100a00 */
[----:B----4-:R-:W-:-:S03]  /*aa530*/  IMAD.MOV.U32 R61, RZ, RZ, R0 ;  /* 0x000000ffff3d7224 */ /* 0x010fc600078e0000 */
[----:B------:R-:W3:Y:S04]  /*aa540*/  LDL.LU R0, [R1+0x4f60] ;  /* 0x004f600001007983 */ /* 0x000ee80000300800 */
[----:B0-----:R-:W4:Y:S04]  /*aa550*/  LDL.LU R4, [R1+0xfc0] ;  /* 0x000fc00001047983 */ /* 0x001f280000300800 */
[----:B------:R-:W4:Y:S04]  /*aa560*/  LDL.LU R5, [R1+0xfc4] ;  /* 0x000fc40001057983 */ /* 0x000f280000300800 */
[----:B-1----:R-:W5:Y:S04]  /*aa570*/  LDL.LU R6, [R1+0xfc8] ;  /* 0x000fc80001067983 */ /* 0x002f680000300800 */
[----:B------:R-:W5:Y:S01]  /*aa580*/  LDL.LU R7, [R1+0xfcc] ;  /* 0x000fcc0001077983 */ /* 0x000f620000300800 */
[----:B---3--:R-:W-:-:S03]  /*aa590*/  IMAD.MOV.U32 R11, RZ, RZ, R0 ;  /* 0x000000ffff0b7224 */ /* 0x008fc600078e0000 */
[----:B-----5:R-:W-:Y:S04]  /*aa5a0*/  STL.64 [R1+0x4d70], R6 ;  /* 0x004d700601007387 */ /* 0x020fe80000100a00 */
[----:B----4-:R0:W-:Y:S04]  /*aa5b0*/  STL.64 [R1+0x4d68], R4 ;  /* 0x004d680401007387 */ /* 0x0101e80000100a00 */
        /* <DEDUP_REMOVED lines=11> */
[----:B------:R-:W5:Y:S04]  /*aa670*/  LDL.LU R24, [R1+0xff0] ;  /* 0x000ff00001187983 */ /* 0x000f680000300800 */
[----:B------:R-:W5:Y:S04]  /*aa680*/  LDL.LU R25, [R1+0xff4] ;  /* 0x000ff40001197983 */ /* 0x000f680000300800 */
[----:B------:R-:W3:Y:S04]  /*aa690*/  LDL.LU R26, [R1+0xff8] ;  /* 0x000ff800011a7983 */ /* 0x000ee80000300800 */
[----:B------:R-:W3:Y:S04]  /*aa6a0*/  LDL.LU R27, [R1+0xffc] ;  /* 0x000ffc00011b7983 */ /* 0x000ee80000300800 */
[----:B---3--:R-:W-:Y:S04]  /*aa6b0*/  STL.64 [R1+0x4d90], R26 ;  /* 0x004d901a01007387 */ /* 0x008fe80000100a00 */
[----:B-----5:R-:W-:Y:S04]  /*aa6c0*/  STL.64 [R1+0x4d88], R24 ;  /* 0x004d881801007387 */ /* 0x020fe80000100a00 */
[----:B------:R-:W3:Y:S01]  /*aa6d0*/  LDL R20, [R1+0x68] ;  /* 0x0000680001147983 */ /* 0x000ee20000100800 */
[----:B----4-:R-:W-:-:S03]  /*aa6e0*/  IMAD.MOV.U32 R21, RZ, RZ, R0 ;  /* 0x000000ffff157224 */ /* 0x010fc600078e0000 */
[----:B------:R-:W4:Y:S04]  /*aa6f0*/  LDL.LU R0, [R1+0x4f54] ;  /* 0x004f540001007983 */ /* 0x000f280000300800 */
[----:B--2---:R-:W-:Y:S04]  /*aa700*/  STL.64 [R1+0x4da0], R22 ;  /* 0x004da01601007387 */ /* 0x004fe80000100a00 */
[----:B---3--:R2:W-:Y:S04]  /*aa710*/  STL.64 [R1+0x4d98], R20 ;  /* 0x004d981401007387 */ /* 0x0085e80000100a00 */
[----:B------:R-:W3:Y:S04]  /*aa720*/  LDL.LU R36, [R1+0x1000] ;  /* 0x0010000001247983 */ /* 0x000ee80000300800 */
[----:B------:R-:W3:Y:S04]  /*aa730*/  LDL.LU R37, [R1+0x1004] ;  /* 0x0010040001257983 */ /* 0x000ee80000300800 */
[----:B------:R-:W5:Y:S04]  /*aa740*/  LDL.LU R38, [R1+0x1008] ;  /* 0x0010080001267983 */ /* 0x000f680000300800 */
[----:B------:R-:W5:Y:S01]  /*aa750*/  LDL.LU R39, [R1+0x100c] ;  /* 0x00100c0001277983 */ /* 0x000f620000300800 */
[----:B----4-:R-:W-:-:S03]  /*aa760*/  IMAD.MOV.U32 R41, RZ, RZ, R0 ;  /* 0x000000ffff297224 */ /* 0x010fc600078e0000 */
[----:B-----5:R4:W-:Y:S04]  /*aa770*/  STL.64 [R1+0x4db0], R38 ;  /* 0x004db02601007387 */ /* 0x0209e80000100a00 */
[----:B---3--:R-:W-:Y:S04]  /*aa780*/  STL.64 [R1+0x4da8], R36 ;  /* 0x004da82401007387 */ /* 0x008fe80000100a00 */
[----:B------:R-:W3:Y:S04]  /*aa790*/  LDL R42, [R1+0x70] ;  /* 0x00007000012a7983 */ /* 0x000ee80000100800 */
[----:B------:R-:W3:Y:S04]  /*aa7a0*/  LDL R43, [R1+0x74] ;  /* 0x00007400012b7983 */ /* 0x000ee80000100800 */
[----:B------:R-:W5:Y:S04]  /*aa7b0*/  LDL R40, [R1+0x78] ;  /* 0x0000780001287983 */ /* 0x000f680000100800 */
[----:B------:R-:W2:Y:S04]  /*aa7c0*/  LDL.LU R0, [R1+0x4f50] ;  /* 0x004f500001007983 */ /* 0x000ea80000300800 */
[----:B---3--:R-:W-:Y:S04]  /*aa7d0*/  STL.64 [R1+0x4dc0], R42 ;  /* 0x004dc02a01007387 */ /* 0x008fe80000100a00 */
[----:B-----5:R3:W-:Y:S04]  /*aa7e0*/  STL.64 [R1+0x4db8], R40 ;  /* 0x004db82801007387 */ /* 0x0207e80000100a00 */
[----:B------:R-:W5:Y:S04]  /*aa7f0*/  LDL.LU R48, [R1+0x1020] ;  /* 0x0010200001307983 */ /* 0x000f680000300800 */
[----:B------:R-:W5:Y:S04]  /*aa800*/  LDL.LU R49, [R1+0x1024] ;  /* 0x0010240001317983 */ /* 0x000f680000300800 */
[----:B------:R-:W4:Y:S04]  /*aa810*/  LDL.LU R50, [R1+0x1028] ;  /* 0x0010280001327983 */ /* 0x000f280000300800 */
[----:B------:R-:W4:Y:S01]  /*aa820*/  LDL.LU R51, [R1+0x102c] ;  /* 0x00102c0001337983 */ /* 0x000f220000300800 */
[----:B--2---:R-:W-:-:S03]  /*aa830*/  IMAD.MOV.U32 R35, RZ, RZ, R0 ;  /* 0x000000ffff237224 */ /* 0x004fc600078e0000 */
[----:B----4-:R-:W-:Y:S04]  /*aa840*/  STL.64 [R1+0x4dd0], R50 ;  /* 0x004dd03201007387 */ /* 0x010fe80000100a00 */
[----:B-----5:R2:W-:Y:S04]  /*aa850*/  STL.64 [R1+0x4dc8], R48 ;  /* 0x004dc83001007387 */ /* 0x0205e80000100a00 */
[----:B------:R-:W4:Y:S04]  /*aa860*/  LDL R34, [R1+0x80] ;  /* 0x0000800001227983 */ /* 0x000f280000100800 */
[----:B------:R-:W5:Y:S04]  /*aa870*/  LDL.LU R0, [R1+0x4f4c] ;  /* 0x004f4c0001007983 */ /* 0x000f680000300800 */
[----:B------:R-:W3:Y:S04]  /*aa880*/  LDL.LU R52, [R1+0x1030] ;  /* 0x0010300001347983 */ /* 0x000ee80000300800 */
[----:B------:R-:W3:Y:S04]  /*aa890*/  LDL.LU R53, [R1+0x1034] ;  /* 0x0010340001357983 */ /* 0x000ee80000300800 */
[----:B------:R-:W2:Y:S04]  /*aa8a0*/  LDL.LU R54, [R1+0x1038] ;  /* 0x0010380001367983 */ /* 0x000ea80000300800 */
[----:B------:R-:W2:Y:S04]  /*aa8b0*/  LDL.LU R55, [R1+0x103c] ;  /* 0x00103c0001377983 */ /* 0x000ea80000300800 */
[----:B--2---:R-:W-:Y:S04]  /*aa8c0*/  STL.64 [R1+0x4de0], R54 ;  /* 0x004de03601007387 */ /* 0x004fe80000100a00 */
[----:B---3--:R2:W-:Y:S04]  /*aa8d0*/  STL.64 [R1+0x4dd8], R52 ;  /* 0x004dd83401007387 */ /* 0x0085e80000100a00 */
[----:B------:R-:W3:Y:S01]  /*aa8e0*/  LDL R32, [R1+0x88] ;  /* 0x0000880001207983 */ /* 0x000ee20000100800 */
[----:B-----5:R-:W-:-:S03]  /*aa8f0*/  IMAD.MOV.U32 R33, RZ, RZ, R0 ;  /* 0x000000ffff217224 */ /* 0x020fc600078e0000 */
[----:B------:R-:W1:Y:S04]  /*aa900*/  LDL.LU R0, [R1+0x4f48] ;  /* 0x004f480001007983 */ /* 0x000e680000300800 */
[----:B----4-:R-:W-:Y:S04]  /*aa910*/  STL.64 [R1+0x4df0], R34 ;  /* 0x004df02201007387 */ /* 0x010fe80000100a00 */
[----:B---3--:R-:W-:Y:S04]  /*aa920*/  STL.64 [R1+0x4de8], R32 ;  /* 0x004de82001007387 */ /* 0x008fe80000100a00 */
[----:B0-----:R-:W3:Y:S04]  /*aa930*/  LDL.LU R4, [R1+0x1040] ;  /* 0x0010400001047983 */ /* 0x001ee80000300800 */
[----:B------:R-:W3:Y:S04]  /*aa940*/  LDL.LU R5, [R1+0x1044] ;  /* 0x0010440001057983 */ /* 0x000ee80000300800 */
[----:B------:R-:W4:Y:S04]  /*aa950*/  LDL.LU R6, [R1+0x1048] ;  /* 0x0010480001067983 */ /* 0x000f280000300800 */
[----:B------:R-:W4:Y:S01]  /*aa960*/  LDL.LU R7, [R1+0x104c] ;  /* 0x00104c0001077983 */ /* 0x000f220000300800 */
[----:B-1----:R-:W-:-:S03]  /*aa970*/  IMAD.MOV.U32 R17, RZ, RZ, R0 ;  /* 0x000000ffff117224 */ /* 0x002fc600078e0000 */
[----:B----4-:R-:W-:Y:S04]  /*aa980*/  STL.64 [R1+0x4e00], R6 ;  /* 0x004e000601007387 */ /* 0x010fe80000100a00 */
[----:B---3--:R0:W-:Y:S04]  /*aa990*/  STL.64 [R1+0x4df8], R4 ;  /* 0x004df80401007387 */ /* 0x0081e80000100a00 */
[----:B------:R-:W3:Y:S04]  /*aa9a0*/  LDL R18, [R1+0x90] ;  /* 0x0000900001127983 */ /* 0x000ee80000100800 */
[----:B------:R-:W3:Y:S04]  /*aa9b0*/  LDL R19, [R1+0x94] ;  /* 0x0000940001137983 */ /* 0x000ee80000100800 */
[----:B------:R-:W4:Y:S04]  /*aa9c0*/  LDL R16, [R1+0x98] ;  /* 0x0000980001107983 */ /* 0x000f280000100800 */
[----:B------:R-:W5:Y:S04]  /*aa9d0*/  LDL.LU R0, [R1+0x4f44] ;  /* 0x004f440001007983 */ /* 0x000f680000300800 */
[----:B---3--:R1:W-:Y:S04]  /*aa9e0*/  STL.64 [R1+0x4e10], R18 ;  /* 0x004e101201007387 */ /* 0x0083e80000100a00 */
[----:B----4-:R-:W-:Y:S04]  /*aa9f0*/  STL.64 [R1+0x4e08], R16 ;  /* 0x004e081001007387 */ /* 0x010fe80000100a00 */
[----:B------:R-:W3:Y:S04]  /*aaa00*/  LDL.LU R20, [R1+0x1060] ;  /* 0x0010600001147983 */ /* 0x000ee80000300800 */
[----:B------:R-:W3:Y:S04]  /*aaa10*/  LDL.LU R21, [R1+0x1064] ;  /* 0x0010640001157983 */ /* 0x000ee80000300800 */
[----:B------:R-:W4:Y:S04]  /*aaa20*/  LDL.LU R22, [R1+0x1068] ;  /* 0x0010680001167983 */ /* 0x000f280000300800 */
[----:B------:R-:W4:Y:S01]  /*aaa30*/  LDL.LU R23, [R1+0x106c] ;  /* 0x00106c0001177983 */ /* 0x000f220000300800 */
[----:B-----5:R-:W-:-:S03]  /*aaa40*/  IMAD.MOV.U32 R39, RZ, RZ, R0 ;  /* 0x000000ffff277224 */ /* 0x020fc600078e0000 */
[----:B----4-:R-:W-:Y:S04]  /*aaa50*/  STL.64 [R1+0x4e20], R22 ;  /* 0x004e201601007387 */ /* 0x010fe80000100a00 */
[----:B---3--:R3:W-:Y:S04]  /*aaa60*/  STL.64 [R1+0x4e18], R20 ;  /* 0x004e181401007387 */ /* 0x0087e80000100a00 */
[----:B------:R-:W4:Y:S04]  /*aaa70*/  LDL R38, [R1+0xa0] ;  /* 0x0000a00001267983 */ /* 0x000f280000100800 */
[----:B------:R-:W5:Y:S04]  /*aaa80*/  LDL.LU R0, [R1+0x4f40] ;  /* 0x004f400001007983 */ /* 0x000f680000300800 */
[----:B------:R-:W2:Y:S04]  /*aaa90*/  LDL.LU R40, [R1+0x1070] ;  /* 0x0010700001287983 */ /* 0x000ea80000300800 */
[----:B------:R-:W2:Y:S04]  /*aaaa0*/  LDL.LU R41, [R1+0x1074] ;  /* 0x0010740001297983 */ /* 0x000ea80000300800 */
[----:B------:R-:W3:Y:S04]  /*aaab0*/  LDL.LU R42, [R1+0x1078] ;  /* 0x00107800012a7983 */ /* 0x000ee80000300800 */
[----:B------:R-:W3:Y:S04]  /*aaac0*/  LDL.LU R43, [R1+0x107c] ;  /* 0x00107c00012b7983 */ /* 0x000ee80000300800 */
[----:B---3--:R-:W-:Y:S04]  /*aaad0*/  STL.64 [R1+0x4e30], R42 ;  /* 0x004e302a01007387 */ /* 0x008fe80000100a00 */
[----:B--2---:R2:W-:Y:S04]  /*aaae0*/  STL.64 [R1+0x4e28], R40 ;  /* 0x004e282801007387 */ /* 0x0045e80000100a00 */
[----:B------:R-:W3:Y:S01]  /*aaaf0*/  LDL R36, [R1+0xa8] ;  /* 0x0000a80001247983 */ /* 0x000ee20000100800 */
[----:B-----5:R-:W-:-:S03]  /*aab00*/  IMAD.MOV.U32 R37, RZ, RZ, R0 ;  /* 0x000000ffff257224 */ /* 0x020fc600078e0000 */
[----:B------:R-:W5:Y:S04]  /*aab10*/  LDL.LU R0, [R1+0x4f3c] ;  /* 0x004f3c0001007983 */ /* 0x000f680000300800 */
[----:B----4-:R-:W-:Y:S04]  /*aab20*/  STL.64 [R1+0x4e40], R38 ;  /* 0x004e402601007387 */ /* 0x010fe80000100a00 */
[----:B---3--:R3:W-:Y:S04]  /*aab30*/  STL.64 [R1+0x4e38], R36 ;  /* 0x004e382401007387 */ /* 0x0087e80000100a00 */
[----:B------:R-:W4:Y:S04]  /*aab40*/  LDL.LU R48, [R1+0x1080] ;  /* 0x0010800001307983 */ /* 0x000f280000300800 */
[----:B------:R-:W4:Y:S04]  /*aab50*/  LDL.LU R49, [R1+0x1084] ;  /* 0x0010840001317983 */ /* 0x000f280000300800 */
[----:B------:R-:W2:Y:S04]  /*aab60*/  LDL.LU R50, [R1+0x1088] ;  /* 0x0010880001327983 */ /* 0x000ea80000300800 */
[----:B------:R-:W2:Y:S01]  /*aab70*/  LDL.LU R51, [R1+0x108c] ;  /* 0x00108c0001337983 */ /* 0x000ea20000300800 */
[----:B-----5:R-:W-:-:S03]  /*aab80*/  IMAD.MOV.U32 R53, RZ, RZ, R0 ;  /* 0x000000ffff357224 */ /* 0x020fc600078e0000 */
[----:B--2---:R-:W-:Y:S04]  /*aab90*/  STL.64 [R1+0x4e50], R50 ;  /* 0x004e503201007387 */ /* 0x004fe80000100a00 */
        /* <DEDUP_REMOVED lines=12> */
[----:B-----5:R0:W-:Y:S04]  /*aac60*/  STL.64 [R1+0x4e70], R6 ;  /* 0x004e700601007387 */ /* 0x0201e80000100a00 */
[----:B----4-:R-:W-:Y:S04]  /*aac70*/  STL.64 [R1+0x4e68], R4 ;  /* 0x004e680401007387 */ /* 0x010fe80000100a00 */
        /* <DEDUP_REMOVED lines=8> */
[----:B------:R-:W2:Y:S01]  /*aad00*/  LDL R16, [R1+0xc8] ;  /* 0x0000c80001107983 */ /* 0x000ea20000100800 */
[----:B-----5:R-:W-:-:S03]  /*aad10*/  IMAD.MOV.U32 R17, RZ, RZ, R0 ;  /* 0x000000ffff117224 */ /* 0x020fc600078e0000 */
[----:B------:R-:W3:Y:S04]  /*aad20*/  LDL.LU R0, [R1+0x4f30] ;  /* 0x004f300001007983 */ /* 0x000ee80000300800 */
[----:B----4-:R-:W-:Y:S04]  /*aad30*/  STL.64 [R1+0x4e90], R18 ;  /* 0x004e901201007387 */ /* 0x010fe80000100a00 */
[----:B--2---:R2:W-:Y:S04]  /*aad40*/  STL.64 [R1+0x4e88], R16 ;  /* 0x004e881001007387 */ /* 0x0045e80000100a00 */
        /* <DEDUP_REMOVED lines=8> */
[----:B------:R-:W4:Y:S04]  /*aadd0*/  LDL R39, [R1+0xd4] ;  /* 0x0000d40001277983 */ /* 0x000f280000100800 */
[----:B------:R-:W5:Y:S04]  /*aade0*/  LDL R36, [R1+0xd8] ;  /* 0x0000d80001247983 */ /* 0x000f680000100800 */
[----:B------:R-:W0:Y:S04]  /*aadf0*/  LDL.LU R0, [R1+0x4f2c] ;  /* 0x004f2c0001007983 */ /* 0x000e280000300800 */
[----:B----4-:R-:W-:Y:S04]  /*aae00*/  STL.64 [R1+0x4eb0], R38 ;  /* 0x004eb02601007387 */ /* 0x010fe80000100a00 */
[----:B-----5:R-:W-:Y:S04]  /*aae10*/  STL.64 [R1+0x4ea8], R36 ;  /* 0x004ea82401007387 */ /* 0x020fe80000100a00 */
[----:B------:R-:W4:Y:S04]  /*aae20*/  LDL.LU R52, [R1+0x10e0] ;  /* 0x0010e00001347983 */ /* 0x000f280000300800 */
[----:B------:R-:W4:Y:S04]  /*aae30*/  LDL.LU R53, [R1+0x10e4] ;  /* 0x0010e40001357983 */ /* 0x000f280000300800 */
[----:B------:R-:W5:Y:S04]  /*aae40*/  LDL.LU R54, [R1+0x10e8] ;  /* 0x0010e80001367983 */ /* 0x000f680000300800 */
[----:B------:R-:W5:Y:S01]  /*aae50*/  LDL.LU R55, [R1+0x10ec] ;  /* 0x0010ec0001377983 */ /* 0x000f620000300800 */
[----:B0-----:R-:W-:-:S03]  /*aae60*/  IMAD.MOV.U32 R7, RZ, RZ, R0 ;  /* 0x000000ffff077224 */ /* 0x001fc600078e0000 */
[----:B-----5:R-:W-:Y:S04]  /*aae70*/  STL.64 [R1+0x4ec0], R54 ;  /* 0x004ec03601007387 */ /* 0x020fe80000100a00 */
[----:B----4-:R0:W-:Y:S04]  /*aae80*/  STL.64 [R1+0x4eb8], R52 ;  /* 0x004eb83401007387 */ /* 0x0101e80000100a00 */
[----:B------:R-:W4:Y:S04]  /*aae90*/  LDL R6, [R1+0xe0] ;  /* 0x0000e00001067983 */ /* 0x000f280000100800 */
[----:B------:R-:W5:Y:S04]  /*aaea0*/  LDL.LU R0, [R1+0x4f28] ;  /* 0x004f280001007983 */ /* 0x000f680000300800 */
[----:B-1----:R-:W2:Y:S04]  /*aaeb0*/  LDL.LU R20, [R1+0x10f0] ;  /* 0x0010f00001147983 */ /* 0x002ea80000300800 */
[----:B------:R-:W2:Y:S04]  /*aaec0*/  LDL.LU R21, [R1+0x10f4] ;  /* 0x0010f40001157983 */ /* 0x000ea80000300800 */
[----:B------:R-:W3:Y:S04]  /*aaed0*/  LDL.LU R22, [R1+0x10f8] ;  /* 0x0010f80001167983 */ /* 0x000ee80000300800 */
[----:B------:R-:W3:Y:S04]  /*aaee0*/  LDL.LU R23, [R1+0x10fc] ;  /* 0x0010fc0001177983 */ /* 0x000ee80000300800 */
[----:B---3--:R1:W-:Y:S04]  /*aaef0*/  STL.64 [R1+0x4ed0], R22 ;  /* 0x004ed01601007387 */ /* 0x0083e80000100a00 */
[----:B--2---:R-:W-:Y:S04]  /*aaf00*/  STL.64 [R1+0x4ec8], R20 ;  /* 0x004ec81401007387 */ /* 0x004fe80000100a00 */
        /* <DEDUP_REMOVED lines=15> */
[----:B------:R-:W1:Y:S04]  /*ab000*/  LDL.LU R0, [R1+0x4f20] ;  /* 0x004f200001007983 */ /* 0x000e680000300800 */
[----:B----4-:R4:W-:Y:S04]  /*ab010*/  STL.64 [R1+0x4f00], R42 ;  /* 0x004f002a01007387 */ /* 0x0109e80000100a00 */
[----:B-----5:R-:W-:Y:S04]  /*ab020*/  STL.64 [R1+0x4ef8], R40 ;  /* 0x004ef82801007387 */ /* 0x020fe80000100a00 */
[----:B0-----:R-:W5:Y:S04]  /*ab030*/  LDL.LU R52, [R1+0x1120] ;  /* 0x0011200001347983 */ /* 0x001f680000300800 */
[----:B------:R-:W5:Y:S04]  /*ab040*/  LDL.LU R53, [R1+0x1124] ;  /* 0x0011240001357983 */ /* 0x000f680000300800 */
[----:B------:R-:W2:Y:S04]  /*ab050*/  LDL.LU R54, [R1+0x1128] ;  /* 0x0011280001367983 */ /* 0x000ea80000300800 */
[----:B------:R-:W2:Y:S01]  /*ab060*/  LDL.LU R55, [R1+0x112c] ;  /* 0x00112c0001377983 */ /* 0x000ea20000300800 */
[----:B-1----:R-:W-:-:S03]  /*ab070*/  IMAD.MOV.U32 R23, RZ, RZ, R0 ;  /* 0x000000ffff177224 */ /* 0x002fc600078e0000 */
[----:B--2---:R-:W-:Y:S04]  /*ab080*/  STL.64 [R1+0x4f10], R54 ;  /* 0x004f103601007387 */ /* 0x004fe80000100a00 */
[----:B-----5:R0:W-:Y:S04]  /*ab090*/  STL.64 [R1+0x4f08], R52 ;  /* 0x004f083401007387 */ /* 0x0201e80000100a00 */
[----:B------:R-:W2:Y:S04]  /*ab0a0*/  LDL R22, [R1+0x100] ;  /* 0x0001000001167983 */ /* 0x000ea80000100800 */
[----:B------:R-:W5:Y:S04]  /*ab0b0*/  LDL.LU R0, [R1+0x4f1c] ;  /* 0x004f1c0001007983 */ /* 0x000f680000300800 */
[----:B------:R-:W2:Y:S04]  /*ab0c0*/  LDL.LU R4, [R1+0x1130] ;  /* 0x0011300001047983 */ /* 0x000ea80000300800 */
[----:B------:R-:W2:Y:S04]  /*ab0d0*/  LDL.LU R5, [R1+0x1134] ;  /* 0x0011340001057983 */ /* 0x000ea80000300800 */
[----:B------:R-:W2:Y:S04]  /*ab0e0*/  LDL.LU R6, [R1+0x1138] ;  /* 0x0011380001067983 */ /* 0x000ea80000300800 */
[----:B------:R-:W2:Y:S04]  /*ab0f0*/  LDL.LU R7, [R1+0x113c] ;  /* 0x00113c0001077983 */ /* 0x000ea80000300800 */
[----:B------:R-:W2:Y:S01]  /*ab100*/  LDL R20, [R1+0x108] ;  /* 0x0001080001147983 */ /* 0x000ea20000100800 */
[----:B-----5:R-:W-:-:S03]  /*ab110*/  IMAD.MOV.U32 R21, RZ, RZ, R0 ;  /* 0x000000ffff157224 */ /* 0x020fc600078e0000 */
[----:B------:R-:W5:Y:S04]  /*ab120*/  LDL.LU R0, [R1+0x4f18] ;  /* 0x004f180001007983 */ /* 0x000f680000300800 */
[----:B---3--:R-:W2:Y:S04]  /*ab130*/  LDL.LU R16, [R1+0x1140] ;  /* 0x0011400001107983 */ /* 0x008ea80000300800 */
[----:B------:R-:W2:Y:S04]  /*ab140*/  LDL.LU R17, [R1+0x1144] ;  /* 0x0011440001117983 */ /* 0x000ea80000300800 */
[----:B------:R-:W2:Y:S04]  /*ab150*/  LDL.LU R18, [R1+0x1148] ;  /* 0x0011480001127983 */ /* 0x000ea80000300800 */
[----:B------:R-:W2:Y:S04]  /*ab160*/  LDL.LU R19, [R1+0x114c] ;  /* 0x00114c0001137983 */ /* 0x000ea80000300800 */
[----:B----4-:R-:W3:Y:S04]  /*ab170*/  LDL R42, [R1+0x110] ;  /* 0x00011000012a7983 */ /* 0x010ee80000100800 */
[----:B0-----:R-:W3:Y:S04]  /*ab180*/  LDL.LU R52, [R1+0x1150] ;  /* 0x0011500001347983 */ /* 0x001ee80000300800 */
        /* <DEDUP_REMOVED lines=32> */
[----:B------:R-:W4:Y:S01]  /*ab390*/  LDL.LU R59, [R1+0xfbc] ;  /* 0x000fbc00013b7983 */ /* 0x000f220000300800 */
[----:B-----5:R-:W-:-:S07]  /*ab3a0*/  IMAD.MOV.U32 R43, RZ, RZ, R0 ;  /* 0x000000ffff2b7224 */ /* 0x020fce00078e0000 */
[----:B---3--:R-:W-:Y:S01]  /*ab3b0*/  HMMA.16816.F32 R40, R28, R42, R52 ;  /* 0x0000002a1c28723c */ /* 0x008fe20000001834 */
[----:B------:R-:W3:Y:S04]  /*ab3c0*/  LDL.LU.64 R54, [R1+0x4f10] ;  /* 0x004f100001367983 */ /* 0x000ee80000300a00 */
[----:B------:R-:W3:-:S15]  /*ab3d0*/  LDL.LU.64 R52, [R1+0x4f08] ;  /* 0x004f080001347983 */ /* 0x000ede0000300a00 */
[----:B------:R-:W-:-:S03]  /*ab3e0*/  NOP ;  /* 0x0000000000007918 */ /* 0x000fc60000000000 */
[----:B------:R-:W-:Y:S04]  /*ab3f0*/  STL.64 [R1+0x1150], R40 ;  /* 0x0011502801007387 */ /* 0x000fe80000100a00 */
[----:B------:R0:W-:Y:S04]  /*ab400*/  STL.64 [R1+0x1158], R42 ;  /* 0x0011582a01007387 */ /* 0x0001e80000100a00 */
[----:B0-----:R-:W4:Y:S04]  /*ab410*/  LDL.LU.64 R42, [R1+0x4f00] ;  /* 0x004f0000012a7983 */ /* 0x001f280000300a00 */
[----:B------:R-:W3:Y:S01]  /*ab420*/  LDL.LU.64 R40, [R1+0x4ef8] ;  /* 0x004ef80001287983 */ /* 0x000ee20000300a00 */
[C---:B--2---:R-:W-:Y:S06]  /*ab430*/  HMMA.16816.F32 R16, R28.reuse, R20, R16 ;  /* 0x000000141c10723c */ /* 0x044fec0000001810 */
[----:B------:R-:W-:-:S15]  /*ab440*/  HMMA.16816.F32 R20, R28, R22, R4 ;  /* 0x000000161c14723c */ /* 0x000fde0000001804 */
        /* <DEDUP_REMOVED lines=11> */
[C---:B---3--:R-:W-:Y:S06]  /*ab500*/  HMMA.16816.F32 R52, R28.reuse, R40, R52 ;  /* 0x000000281c34723c */ /* 0x048fec0000001834 */
[----:B----4-:R-:W-:-:S15]  /*ab510*/  HMMA.16816.F32 R40, R28, R42, R36 ;  /* 0x0000002a1c28723c */ /* 0x010fde0000001824 */
[----:B------:R-:W-:-:S02]  /*ab520*/  NOP ;  /* 0x0000000000007918 */ /* 0x000fc40000000000 */
[----:B------:R-:W-:Y:S04]  /*ab530*/  STL.64 [R1+0x1120], R52 ;  /* 0x0011203401007387 */ /* 0x000fe80000100a00 */
[----:B------:R0:W-:Y:S04]  /*ab540*/  STL.64 [R1+0x1128], R54 ;  /* 0x0011283601007387 */ /* 0x0001e80000100a00 */
[----:B0-----:R-:W3:Y:S04]  /*ab550*/  LDL.LU.64 R54, [R1+0x4ec0] ;  /* 0x004ec00001367983 */ /* 0x001ee80000300a00 */
[----:B------:R-:W3:Y:S04]  /*ab560*/  LDL.LU.64 R52, [R1+0x4eb8] ;  /* 0x004eb80001347983 */ /* 0x000ee80000300a00 */
[----:B------:R-:W4:Y:S04]  /*ab570*/  LDL.LU.64 R38, [R1+0x4eb0] ;  /* 0x004eb00001267983 */ /* 0x000f280000300a00 */
[----:B------:R-:W3:Y:S01]  /*ab580*/  LDL.LU.64 R36, [R1+0x4ea8] ;  /* 0x004ea80001247983 */ /* 0x000ee20000300a00 */
[C---:B--2---:R-:W-:Y:S03]  /*ab590*/  HMMA.16816.F32 R16, R28.reuse, R4, R16 ;  /* 0x000000041c10723c */ /* 0x044fe60000001810 */
[----:B------:R-:W-:Y:S04]  /*ab5a0*/  STL.64 [R1+0x1110], R40 ;  /* 0x0011102801007387 */ /* 0x000fe80000100a00 */
[----:B------:R0:W-:Y:S04]  /*ab5b0*/  STL.64 [R1+0x1118], R42 ;  /* 0x0011182a01007387 */ /* 0x0001e80000100a00 */
[----:B0-----:R-:W2:Y:S01]  /*ab5c0*/  LDL.LU.64 R42, [R1+0x4ea0] ;  /* 0x004ea000012a7983 */ /* 0x001ea20000300a00 */
[C---:B-----5:R-:W-:Y:S03]  /*ab5d0*/  HMMA.16816.F32 R4, R28.reuse, R6, R20 ;  /* 0x000000061c04723c */ /* 0x060fe60000001814 */
[----:B------:R-:W2:Y:S08]  /*ab5e0*/  LDL.LU.64 R40, [R1+0x4e98] ;  /* 0x004e980001287983 */ /* 0x000eb00000300a00 */
[----:B------:R-:W-:Y:S04]  /*ab5f0*/  STL.64 [R1+0x1100], R16 ;  /* 0x0011001001007387 */ /* 0x000fe80000100a00 */
[----:B------:R0:W-:Y:S04]  /*ab600*/  STL.64 [R1+0x1108], R18 ;  /* 0x0011081201007387 */ /* 0x0001e80000100a00 */
[----:B0-----:R-:W5:Y:S04]  /*ab610*/  LDL.LU.64 R18, [R1+0x4e90] ;  /* 0x004e900001127983 */ /* 0x001f680000300a00 */
[----:B------:R-:W2:Y:S04]  /*ab620*/  LDL.LU.64 R16, [R1+0x4e88] ;  /* 0x004e880001107983 */ /* 0x000ea80000300a00 */
[----:B------:R-:W5:Y:S04]  /*ab630*/  LDL.LU.64 R22, [R1+0x4e80] ;  /* 0x004e800001167983 */ /* 0x000f680000300a00 */
[----:B------:R-:W5:Y:S04]  /*ab640*/  LDL.LU.64 R20, [R1+0x4e78] ;  /* 0x004e780001147983 */ /* 0x000f680000300a00 */
[----:B------:R-:W-:Y:S04]  /*ab650*/  STL.64 [R1+0x10f0], R4 ;  /* 0x0010f00401007387 */ /* 0x000fe80000100a00 */
[----:B------:R0:W-:Y:S04]  /*ab660*/  STL.64 [R1+0x10f8], R6 ;  /* 0x0010f80601007387 */ /* 0x0001e80000100a00 */
[----:B0-----:R-:W5:Y:S04]  /*ab670*/  LDL.LU.64 R6, [R1+0x4e70] ;  /* 0x004e700001067983 */ /* 0x001f680000300a00 */
[----:B------:R-:W5:Y:S01]  /*ab680*/  LDL.LU.64 R4, [R1+0x4e68] ;  /* 0x004e680001047983 */ /* 0x000f620000300a00 */
[----:B---3--:R-:W-:-:S15]  /*ab690*/  HMMA.16816.F32 R52, R28, R36, R52 ;  /* 0x000000241c34723c */ /* 0x008fde0000001834 */
[----:B------:R-:W-:-:S08]  /*ab6a0*/  NOP ;  /* 0x0000000000007918 */ /* 0x000fd00000000000 */
[----:B------:R-:W-:Y:S04]  /*ab6b0*/  STL.64 [R1+0x10e0], R52 ;  /* 0x0010e03401007387 */ /* 0x000fe80000100a00 */
[----:B------:R0:W-:Y:S04]  /*ab6c0*/  STL.64 [R1+0x10e8], R54 ;  /* 0x0010e83601007387 */ /* 0x0001e80000100a00 */
[----:B0-----:R-:W3:Y:S04]  /*ab6d0*/  LDL.LU.64 R54, [R1+0x4e60] ;  /* 0x004e600001367983 */ /* 0x001ee80000300a00 */
[----:B------:R-:W3:Y:S01]  /*ab6e0*/  LDL.LU.64 R52, [R1+0x4e58] ;  /* 0x004e580001347983 */ /* 0x000ee20000300a00 */
[C---:B----4-:R-:W-:Y:S06]  /*ab6f0*/  HMMA.16816.F32 R36, R28.reuse, R38, R48 ;  /* 0x000000261c24723c */ /* 0x050fec0000001830 */
[C---:B--2---:R-:W-:Y:S06]  /*ab700*/  HMMA.16816.F32 R40, R28.reuse, R16, R40 ;  /* 0x000000101c28723c */ /* 0x044fec0000001828 */
[C---:B-----5:R-:W-:Y:S01]  /*ab710*/  HMMA.16816.F32 R16, R28.reuse, R18, R20 ;  /* 0x000000121c10723c */ /* 0x060fe20000001814 */
[----:B------:R-:W2:Y:S04]  /*ab720*/  LDL.LU.64 R50, [R1+0x4e50] ;  /* 0x004e500001327983 */ /* 0x000ea80000300a00 */
[----:B------:R-:W2:Y:S06]  /*ab730*/  LDL.LU.64 R48, [R1+0x4e48] ;  /* 0x004e480001307983 */ /* 0x000eac0000300a00 */
[----:B------:R-:W-:Y:S04]  /*ab740*/  STL.64 [R1+0x10d0], R36 ;  /* 0x0010d02401007387 */ /* 0x000fe80000100a00 */
[----:B------:R0:W-:Y:S04]  /*ab750*/  STL.64 [R1+0x10d8], R38 ;  /* 0x0010d82601007387 */ /* 0x0001e80000100a00 */
[----:B0-----:R-:W4:Y:S04]  /*ab760*/  LDL.LU.64 R38, [R1+0x4e40] ;  /* 0x004e400001267983 */ /* 0x001f280000300a00 */
[----:B------:R-:W2:Y:S04]  /*ab770*/  LDL.LU.64 R36, [R1+0x4e38] ;  /* 0x004e380001247983 */ /* 0x000ea80000300a00 */
[----:B------:R-:W-:Y:S04]  /*ab780*/  STL.64 [R1+0x10c0], R40 ;  /* 0x0010c02801007387 */ /* 0x000fe80000100a00 */
[----:B------:R0:W-:Y:S04]  /*ab790*/  STL.64 [R1+0x10c8], R42 ;  /* 0x0010c82a01007387 */ /* 0x0001e80000100a00 */
[----:B0-----:R-:W4:Y:S04]  /*ab7a0*/  LDL.LU.64 R42, [R1+0x4e30] ;  /* 0x004e3000012a7983 */ /* 0x001f280000300a00 */
[----:B------:R-:W4:Y:S04]  /*ab7b0*/  LDL.LU.64 R40, [R1+0x4e28] ;  /* 0x004e280001287983 */ /* 0x000f280000300a00 */
[----:B------:R-:W5:Y:S04]  /*ab7c0*/  LDL.LU.64 R22, [R1+0x4e20] ;  /* 0x004e200001167983 */ /* 0x000f680000300a00 */
[----:B------:R-:W5:Y:S04]  /*ab7d0*/  LDL.LU.64 R20, [R1+0x4e18] ;  /* 0x004e180001147983 */ /* 0x000f680000300a00 */
[----:B------:R-:W-:Y:S04]  /*ab7e0*/  STL.64 [R1+0x10b0], R16 ;  /* 0x0010b01001007387 */ /* 0x000fe80000100a00 */
[----:B------:R0:W-:Y:S04]  /*ab7f0*/  STL.64 [R1+0x10b8], R18 ;  /* 0x0010b81201007387 */ /* 0x0001e80000100a00 */
[----:B0-----:R-:W5:Y:S04]  /*ab800*/  LDL.LU.64 R18, [R1+0x4e10] ;  /* 0x004e100001127983 */ /* 0x001f680000300a00 */
[----:B------:R-:W5:Y:S01]  /*ab810*/  LDL.LU.64 R16, [R1+0x4e08] ;  /* 0x004e080001107983 */ /* 0x000f620000300a00 */
[C---:B---3--:R-:W-:Y:S06]  /*ab820*/  HMMA.16816.F32 R4, R28.reuse, R52, R4 ;  /* 0x000000341c04723c */ /* 0x048fec0000001804 */
[----:B------:R-:W-:-:S15]  /*ab830*/  HMMA.16816.F32 R52, R28, R54, R32 ;  /* 0x000000361c34723c */ /* 0x000fde0000001820 */
[----:B------:R-:W-:-:S02]  /*ab840*/  NOP ;  /* 0x0000000000007918 */ /* 0x000fc40000000000 */
[----:B------:R-:W-:Y:S04]  /*ab850*/  STL.64 [R1+0x10a0], R4 ;  /* 0x0010a00401007387 */ /* 0x000fe80000100a00 */
[----:B------:R0:W-:Y:S04]  /*ab860*/  STL.64 [R1+0x10a8], R6 ;  /* 0x0010a80601007387 */ /* 0x0001e80000100a00 */
[----:B0-----:R-:W3:Y:S04]  /*ab870*/  LDL.LU.64 R6, [R1+0x4e00] ;  /* 0x004e000001067983 */ /* 0x001ee80000300a00 */
[----:B------:R-:W3:Y:S04]  /*ab880*/  LDL.LU.64 R4, [R1+0x4df8] ;  /* 0x004df80001047983 */ /* 0x000ee80000300a00 */
[----:B------:R-:W3:Y:S04]  /*ab890*/  LDL.LU.64 R34, [R1+0x4df0] ;  /* 0x004df00001227983 */ /* 0x000ee80000300a00 */
[----:B------:R-:W3:Y:S01]  /*ab8a0*/  LDL.LU.64 R32, [R1+0x4de8] ;  /* 0x004de80001207983 */ /* 0x000ee20000300a00 */
[C---:B--2---:R-:W-:Y:S03]  /*ab8b0*/  HMMA.16816.F32 R48, R28.reuse, R36, R48 ;  /* 0x000000241c30723c */ /* 0x044fe60000001830 */
[----:B------:R-:W-:Y:S04]  /*ab8c0*/  STL.64 [R1+0x1090], R52 ;  /* 0x0010903401007387 */ /* 0x000fe80000100a00 */
[----:B------:R0:W-:Y:S01]  /*ab8d0*/  STL.64 [R1+0x1098], R54 ;  /* 0x0010983601007387 */ /* 0x0001e20000100a00 */
[C---:B----4-:R-:W-:Y:S03]  /*ab8e0*/  HMMA.16816.F32 R36, R28.reuse, R38, R40 ;  /* 0x000000261c24723c */ /* 0x050fe60000001828 */
[----:B0-----:R-:W2:Y:S04]  /*ab8f0*/  LDL.LU.64 R54, [R1+0x4de0] ;  /* 0x004de00001367983 */ /* 0x001ea80000300a00 */
[----:B------:R-:W2:Y:S01]  /*ab900*/  LDL.LU.64 R52, [R1+0x4dd8] ;  /* 0x004dd80001347983 */ /* 0x000ea20000300a00 */
[C---:B-----5:R-:W-:Y:S06]  /*ab910*/  HMMA.16816.F32 R20, R28.reuse, R16, R20 ;  /* 0x000000101c14723c */ /* 0x060fec0000001814 */
[C---:B------:R-:W-:Y:S01]  /*ab920*/  HMMA.16816.F32 R16, R28.reuse, R18, R24 ;  /* 0x000000121c10723c */ /* 0x040fe20000001818 */
        /* <DEDUP_REMOVED lines=9> */
[----:B------:R-:W5:Y:S04]  /*ab9c0*/  LDL.LU.64 R36, [R1+0x4da8] ;  /* 0x004da80001247983 */ /* 0x000f680000300a00 */
        /* <DEDUP_REMOVED lines=16> */
[C---:B--2---:R-:W-:Y:S06]  /*abad0*/  HMMA.16816.F32 R32, R28.reuse, R34, R52 ;  /* 0x000000221c20723c */ /* 0x044fec0000001834 */
[C---:B----4-:R-:W-:Y:S06]  /*abae0*/  HMMA.16816.F32 R48, R28.reuse, R40, R48 ;  /* 0x000000281c30723c */ /* 0x050fec0000001830 */
[----:B-----5:R-:W-:Y:S01]  /*abaf0*/  HMMA.16816.F32 R40, R28, R42, R44 ;  /* 0x0000002a1c28723c */ /* 0x020fe2000000182c */
[----:B------:R-:W-:-:S10]  /*abb00*/  IMAD.MOV.U32 R0, RZ, RZ, R9 ;  /* 0x000000ffff007224 */ /* 0x000fd400078e0009 */
[----:B------:R-:W-:Y:S04]  /*abb10*/  STL.64 [R1+0x1030], R32 ;  /* 0x0010302001007387 */ /* 0x000fe80000100a00 */
[----:B------:R0:W-:Y:S02]  /*abb20*/  STL.64 [R1+0x1038], R34 ;  /* 0x0010382201007387 */ /* 0x0001e40000100a00 */
[C---:B0-----:R-:W-:Y:S06]  /*abb30*/  HMMA.16816.F32 R32, R28.reuse, R20, R36 ;  /* 0x000000141c20723c */ /* 0x041fec0000001824 */
[C---:B------:R-:W-:Y:S01]  /*abb40*/  HMMA.16816.F32 R20, R28.reuse, R22, R24 ;  /* 0x000000161c14723c */ /* 0x040fe20000001818 */
[----:B------:R-:W-:Y:S04]  /*abb50*/  STL.64 [R1+0x1020], R48 ;  /* 0x0010203001007387 */ /* 0x000fe80000100a00 */
[----:B------:R-:W-:Y:S01]  /*abb60*/  STL.64 [R1+0x1028], R50 ;  /* 0x0010283201007387 */ /* 0x000fe20000100a00 */
[C---:B------:R-:W-:Y:S06]  /*abb70*/  HMMA.16816.F32 R16, R28.reuse, R8, R16 ;  /* 0x000000081c10723c */ /* 0x040fec0000001810 */
[----:B------:R-:W-:Y:S01]  /*abb80*/  HMMA.16816.F32 R8, R28, R10, R12 ;  /* 0x0000000a1c08723c */ /* 0x000fe2000000180c */
[----:B------:R-:W-:Y:S04]  /*abb90*/  STL.64 [R1+0x1010], R40 ;  /* 0x0010102801007387 */ /* 0x000fe80000100a00 */
[----:B------:R-:W-:Y:S04]  /*abba0*/  STL.64 [R1+0x1018], R42 ;  /* 0x0010182a01007387 */ /* 0x000fe80000100a00 */
[----:B------:R-:W-:Y:S04]  /*abbb0*/  STL.64 [R1+0x1000], R32 ;  /* 0x0010002001007387 */ /* 0x000fe80000100a00 */
[----:B------:R-:W-:Y:S04]  /*abbc0*/  STL.64 [R1+0x1008], R34 ;  /* 0x0010082201007387 */ /* 0x000fe80000100a00 */
[----:B------:R-:W-:Y:S04]  /*abbd0*/  STL.64 [R1+0xff0], R20 ;  /* 0x000ff01401007387 */ /* 0x000fe80000100a00 */
[----:B------:R-:W-:Y:S04]  /*abbe0*/  STL.64 [R1+0xff8], R22 ;  /* 0x000ff81601007387 */ /* 0x000fe80000100a00 */
[----:B------:R0:W-:Y:S02]  /*abbf0*/  STL [R1+0x4bb8], R0 ;  /* 0x004bb80001007387 */ /* 0x0001e40000100800 */
[----:B0-----:R-:W-:-:S02]  /*abc00*/  IMAD.MOV.U32 R0, RZ, RZ, R3 ;  /* 0x000000ffff007224 */ /* 0x001fc400078e0003 */
[----:B------:R-:W-:Y:S04]  /*abc10*/  STL.64 [R1+0xfe0], R16 ;  /* 0x000fe01001007387 */ /* 0x000fe80000100a00 */
[----:B------:R-:W-:Y:S04]  /*abc20*/  STL.64 [R1+0xfe8], R18 ;  /* 0x000fe81201007387 */ /* 0x000fe80000100a00 */
[----:B------:R-:W-:Y:S04]  /*abc30*/  STL.64 [R1+0xfd0], R8 ;  /* 0x000fd00801007387 */ /* 0x000fe80000100a00 */
[----:B------:R-:W-:Y:S04]  /*abc40*/  STL.64 [R1+0xfd8], R10 ;  /* 0x000fd80a01007387 */ /* 0x000fe80000100a00 */
[----:B------:R-:W-:Y:S01]  /*abc50*/  STL [R1+0x4bbc], R0 ;  /* 0x004bbc0001007387 */ /* 0x000fe20000100800 */
[----:B---3--:R-:W-:-:S15]  /*abc60*/  HMMA.16816.F32 R4, R28, R2, R4 ;  /* 0x000000021c04723c */ /* 0x008fde0000001804 */
[----:B------:R-:W-:-:S08]  /*abc70*/  NOP ;  /* 0x0000000000007918 */ /* 0x000fd00000000000 */
        /* <DEDUP_REMOVED lines=8> */
[----:B------:R-:W3:Y:S04]  /*abd00*/  LDL.LU R22, [R1+0xea8] ;  /* 0x000ea80001167983 */ /* 0x000ee80000300800 */
[----:B------:R-:W3:Y:S04]  /*abd10*/  LDL.LU R23, [R1+0xeac] ;  /* 0x000eac0001177983 */ /* 0x000ee80000300800 */
[----:B---3--:R-:W-:Y:S04]  /*abd20*/  STL.64 [R1+0x4ce8], R22 ;  /* 0x004ce81601007387 */ /* 0x008fe80000100a00 */
        /* <DEDUP_REMOVED lines=19> */
[----:B0-----:R-:W5:Y:S04]  /*abe60*/  LDL.LU R4, [R1+0xf10] ;  /* 0x000f100001047983 */ /* 0x001f680000300800 */
[----:B------:R-:W5:Y:S04]  /*abe70*/  LDL.LU R5, [R1+0xf14] ;  /* 0x000f140001057983 */ /* 0x000f680000300800 */
[----:B-1----:R-:W2:Y:S04]  /*abe80*/  LDL.LU R6, [R1+0xf18] ;  /* 0x000f180001067983 */ /* 0x002ea80000300800 */
[----:B------:R-:W2:Y:S04]  /*abe90*/  LDL.LU R7, [R1+0xf1c] ;  /* 0x000f1c0001077983 */ /* 0x000ea80000300800 */
[----:B--2---:R-:W-:Y:S04]  /*abea0*/  STL.64 [R1+0x4d30], R6 ;  /* 0x004d300601007387 */ /* 0x004fe80000100a00 */
[----:B-----5:R0:W-:Y:S04]  /*abeb0*/  STL.64 [R1+0x4d28], R4 ;  /* 0x004d280401007387 */ /* 0x0201e80000100a00 */
[----:B------:R-:W2:Y:S04]  /*abec0*/  LDL.LU R8, [R1+0xf30] ;  /* 0x000f300001087983 */ /* 0x000ea80000300800 */
[----:B------:R-:W2:Y:S04]  /*abed0*/  LDL.LU R9, [R1+0xf34] ;  /* 0x000f340001097983 */ /* 0x000ea80000300800 */
[----:B------:R-:W5:Y:S04]  /*abee0*/  LDL.LU R10, [R1+0xf38] ;  /* 0x000f3800010a7983 */ /* 0x000f680000300800 */
[----:B------:R-:W5:Y:S04]  /*abef0*/  LDL.LU R11, [R1+0xf3c] ;  /* 0x000f3c00010b7983 */ /* 0x000f680000300800 */
[----:B-----5:R1:W-:Y:S04]  /*abf00*/  STL.64 [R1+0x4d40], R10 ;  /* 0x004d400a01007387 */ /* 0x0203e80000100a00 */
[----:B--2---:R-:W-:Y:S04]  /*abf10*/  STL.64 [R1+0x4d38], R8 ;  /* 0x004d380801007387 */ /* 0x004fe80000100a00 */
[----:B------:R-:W2:Y:S04]  /*abf20*/  LDL R14, [R1+0x8] ;  /* 0x00000800010e7983 */ /* 0x000ea80000100800 */
[----:B------:R-:W2:Y:S04]  /*abf30*/  LDL R15, [R1+0xc] ;  /* 0x00000c00010f7983 */ /* 0x000ea80000100800 */
[----:B------:R-:W5:Y:S04]  /*abf40*/  LDL.LU R52, [R1+0xf40] ;  /* 0x000f400001347983 */ /* 0x000f680000300800 */
[----:B------:R-:W5:Y:S04]  /*abf50*/  LDL.LU R53, [R1+0xf44] ;  /* 0x000f440001357983 */ /* 0x000f680000300800 */
[----:B------:R-:W4:Y:S04]  /*abf60*/  LDL.LU R54, [R1+0xf48] ;  /* 0x000f480001367983 */ /* 0x000f280000300800 */
[----:B------:R-:W4:Y:S04]  /*abf70*/  LDL.LU R55, [R1+0xf4c] ;  /* 0x000f4c0001377983 */ /* 0x000f280000300800 */
[----:B----4-:R-:W-:Y:S04]  /*abf80*/  STL.64 [R1+0x4d50], R54 ;  /* 0x004d503601007387 */ /* 0x010fe80000100a00 */
[----:B-----5:R-:W-:Y:S04]  /*abf90*/  STL.64 [R1+0x4d48], R52 ;  /* 0x004d483401007387 */ /* 0x020fe80000100a00 */
[----:B------:R-:W4:Y:S04]  /*abfa0*/  LDL R12, [R1+0x10] ;  /* 0x00001000010c7983 */ /* 0x000f280000100800 */
[----:B------:R-:W4:Y:S04]  /*abfb0*/  LDL R13, [R1+0x14] ;  /* 0x00001400010d7983 */ /* 0x000f280000100800 */
[----:B--2---:R-:W-:Y:S04]  /*abfc0*/  STL.64 [R1+0x4d60], R14 ;  /* 0x004d600e01007387 */ /* 0x004fe80000100a00 */
[----:B----4-:R2:W-:Y:S04]  /*abfd0*/  STL.64 [R1+0x4d58], R12 ;  /* 0x004d580c01007387 */ /* 0x0105e80000100a00 */
[----:B------:R-:W4:Y:S04]  /*abfe0*/  LDL.LU R36, [R1+0xf60] ;  /* 0x000f600001247983 */ /* 0x000f280000300800 */
[----:B------:R-:W4:Y:S04]  /*abff0*/  LDL.LU R37, [R1+0xf64] ;  /* 0x000f640001257983 */ /* 0x000f280000300800 */
[----:B------:R-:W4:Y:S04]  /*ac000*/  LDL.LU R38, [R1+0xf68] ;  /* 0x000f680001267983 */ /* 0x000f280000300800 */
[----:B------:R-:W4:Y:S04]  /*ac010*/  LDL.LU R39, [R1+0xf6c] ;  /* 0x000f6c0001277983 */ /* 0x000f280000300800 */
[----:B------:R-:W5:Y:S04]  /*ac020*/  LDL R42, [R1+0x20] ;  /* 0x00002000012a7983 */ /* 0x000f680000100800 */
[----:B------:R-:W5:Y:S04]  /*ac030*/  LDL R43, [R1+0x24] ;  /* 0x00002400012b7983 */ /* 0x000f680000100800 */
[----:B---3--:R-:W5:Y:S04]  /*ac040*/  LDL.LU R48, [R1+0xf70] ;  /* 0x000f700001307983 */ /* 0x008f680000300800 */
[----:B------:R-:W5:Y:S04]  /*ac050*/  LDL.LU R49, [R1+0xf74] ;  /* 0x000f740001317983 */ /* 0x000f680000300800 */
[----:B------:R-:W5:Y:S04]  /*ac060*/  LDL.LU R50, [R1+0xf78] ;  /* 0x000f780001327983 */ /* 0x000f680000300800 */
[----:B------:R-:W5:Y:S04]  /*ac070*/  LDL.LU R51, [R1+0xf7c] ;  /* 0x000f7c0001337983 */ /* 0x000f680000300800 */
[----:B0-----:R-:W3:Y:S04]  /*ac080*/  LDL.LU R4, [R1+0xf80] ;  /* 0x000f800001047983 */ /* 0x001ee80000300800 */
[----:B------:R-:W3:Y:S04]  /*ac090*/  LDL.LU R5, [R1+0xf84] ;  /* 0x000f840001057983 */ /* 0x000ee80000300800 */
[----:B------:R-:W3:Y:S04]  /*ac0a0*/  LDL.LU R6, [R1+0xf88] ;  /* 0x000f880001067983 */ /* 0x000ee80000300800 */
[----:B------:R-:W3:Y:S04]  /*ac0b0*/  LDL.LU R7, [R1+0xf8c] ;  /* 0x000f8c0001077983 */ /* 0x000ee80000300800 */
[----:B-1----:R-:W4:Y:S04]  /*ac0c0*/  LDL R10, [R1+0x30] ;  /* 0x00003000010a7983 */ /* 0x002f280000100800 */
[----:B------:R-:W4:Y:S04]  /*ac0d0*/  LDL R11, [R1+0x34] ;  /* 0x00003400010b7983 */ /* 0x000f280000100800 */
[----:B--2---:R-:W2:Y:S04]  /*ac0e0*/  LDL.LU R12, [R1+0xfa0] ;  /* 0x000fa000010c7983 */ /* 0x004ea80000300800 */
[----:B------:R-:W2:Y:S04]  /*ac0f0*/  LDL.LU R13, [R1+0xfa4] ;  /* 0x000fa400010d7983 */ /* 0x000ea80000300800 */
[----:B------:R-:W2:Y:S04]  /*ac100*/  LDL.LU R14, [R1+0xfa8] ;  /* 0x000fa800010e7983 */ /* 0x000ea80000300800 */
[----:B------:R-:W2:Y:S04]  /*ac110*/  LDL.LU R15, [R1+0xfac] ;  /* 0x000fac00010f7983 */ /* 0x000ea80000300800 */
[----:B------:R-:W2:Y:S04]  /*ac120*/  LDL.64 R8, [R1+0x38] ;  /* 0x0000380001087983 */ /* 0x000ea80000100a00 */
[----:B------:R-:W4:Y:S04]  /*ac130*/  LDL.LU R52, [R1+0xf90] ;  /* 0x000f900001347983 */ /* 0x000f280000300800 */
[----:B------:R-:W4:Y:S04]  /*ac140*/  LDL.LU R53, [R1+0xf94] ;  /* 0x000f940001357983 */ /* 0x000f280000300800 */
[----:B------:R-:W4:Y:S04]  /*ac150*/  LDL.LU R54, [R1+0xf98] ;  /* 0x000f980001367983 */ /* 0x000f280000300800 */
[----:B------:R-:W4:Y:S04]  /*ac160*/  LDL.LU R55, [R1+0xf9c] ;  /* 0x000f9c0001377983 */ /* 0x000f280000300800 */
[----:B------:R-:W3:Y:S04]  /*ac170*/  LDL.64 R40, [R1+0x28] ;  /* 0x0000280001287983 */ /* 0x000ee80000100a00 */
[----:B------:R-:W5:Y:S04]  /*ac180*/  LDL.64 R2, [R1+0x18] ;  /* 0x0000180001027983 */ /* 0x000f680000100a00 */
[----:B------:R-:W5:Y:S04]  /*ac190*/  LDL.LU R20, [R1+0xf50] ;  /* 0x000f500001147983 */ /* 0x000f680000300800 */
[----:B------:R-:W5:Y:S04]  /*ac1a0*/  LDL.LU R21, [R1+0xf54] ;  /* 0x000f540001157983 */ /* 0x000f680000300800 */
[----:B------:R-:W5:Y:S04]  /*ac1b0*/  LDL.LU R22, [R1+0xf58] ;  /* 0x000f580001167983 */ /* 0x000f680000300800 */
[----:B------:R-:W5:Y:S04]  /*ac1c0*/  LDL.LU R23, [R1+0xf5c] ;  /* 0x000f5c0001177983 */ /* 0x000f680000300800 */
[----:B------:R-:W5:Y:S04]  /*ac1d0*/  LDL.64 R60, [R1] ;  /* 0x00000000013c7983 */ /* 0x000f680000100a00 */
        /* <DEDUP_REMOVED lines=20> */
[----:B--2---:R-:W-:Y:S06]  /*ac320*/  HMMA.16816.F32 R12, R28, R8, R12 ;  /* 0x000000081c0c723c */ /* 0x004fec000000180c */
[----:B------:R-:W-:-:S02]  /*ac330*/  IMAD.MOV.U32 R0, RZ, RZ, R9 ;  /* 0x000000ffff007224 */ /* 0x000fc400078e0009 */
[----:B----4-:R-:W-:-:S15]  /*ac340*/  HMMA.16816.F32 R8, R28, R10, R52 ;  /* 0x0000000a1c08723c */ /* 0x010fde0000001834 */
[----:B------:R-:W-:Y:S04]  /*ac350*/  STL.64 [R1+0xfa0], R12 ;  /* 0x000fa00c01007387 */ /* 0x000fe80000100a00 */
[----:B------:R0:W-:Y:S04]  /*ac360*/  STL.64 [R1+0xfa8], R14 ;  /* 0x000fa80e01007387 */ /* 0x0001e80000100a00 */
[----:B0-----:R-:W2:Y:S04]  /*ac370*/  LDL.LU.64 R14, [R1+0x4d60] ;  /* 0x004d6000010e7983 */ /* 0x001ea80000300a00 */
[----:B------:R-:W4:Y:S04]  /*ac380*/  LDL.LU.64 R12, [R1+0x4d58] ;  /* 0x004d5800010c7983 */ /* 0x000f280000300a00 */
[----:B------:R-:W-:Y:S04]  /*ac390*/  STL [R1+0x4bc0], R0 ;  /* 0x004bc00001007387 */ /* 0x000fe80000100800 */
[----:B------:R-:W2:Y:S04]  /*ac3a0*/  LDL.LU.64 R54, [R1+0x4d50] ;  /* 0x004d500001367983 */ /* 0x000ea80000300a00 */
[----:B------:R-:W2:Y:S04]  /*ac3b0*/  LDL.LU.64 R52, [R1+0x4d48] ;  /* 0x004d480001347983 */ /* 0x000ea80000300a00 */
[----:B------:R-:W-:Y:S04]  /*ac3c0*/  STL.64 [R1+0xf90], R8 ;  /* 0x000f900801007387 */ /* 0x000fe80000100a00 */
[----:B------:R0:W-:Y:S04]  /*ac3d0*/  STL.64 [R1+0xf98], R10 ;  /* 0x000f980a01007387 */ /* 0x0001e80000100a00 */
[----:B0-----:R-:W2:Y:S04]  /*ac3e0*/  LDL.LU.64 R10, [R1+0x4d40] ;  /* 0x004d4000010a7983 */ /* 0x001ea80000300a00 */
[----:B------:R-:W2:Y:S01]  /*ac3f0*/  LDL.LU.64 R8, [R1+0x4d38] ;  /* 0x004d380001087983 */ /* 0x000ea20000300a00 */
[----:B---3--:R-:W-:Y:S06]  /*ac400*/  HMMA.16816.F32 R4, R28, R40, R4 ;  /* 0x000000281c04723c */ /* 0x008fec0000001804 */
[----:B------:R-:W-:-:S02]  /*ac410*/  IMAD.MOV.U32 R0, RZ, RZ, R41 ;  /* 0x000000ffff007224 */ /* 0x000fc400078e0029 */
[C---:B-----5:R-:W-:Y:S06]  /*ac420*/  HMMA.16816.F32 R40, R28.reuse, R42, R48 ;  /* 0x0000002a1c28723c */ /* 0x060fec0000001830 */
[----:B------:R-:W-:Y:S09]  /*ac430*/  HMMA.16816.F32 R36, R28, R2, R36 ;  /* 0x000000021c24723c */ /* 0x000ff20000001824 */
[----:B------:R-:W-:Y:S04]  /*ac440*/  STL.64 [R1+0xf80], R4 ;  /* 0x000f800401007387 */ /* 0x000fe80000100a00 */
[----:B------:R0:W-:Y:S04]  /*ac450*/  STL.64 [R1+0xf88], R6 ;  /* 0x000f880601007387 */ /* 0x0001e80000100a00 */
[----:B0-----:R-:W3:Y:S04]  /*ac460*/  LDL.LU.64 R6, [R1+0x4d30] ;  /* 0x004d300001067983 */ /* 0x001ee80000300a00 */
[----:B------:R-:W3:Y:S04]  /*ac470*/  LDL.LU.64 R4, [R1+0x4d28] ;  /* 0x004d280001047983 */ /* 0x000ee80000300a00 */
[----:B------:R0:W-:Y:S04]  /*ac480*/  STL [R1+0x4bc4], R0 ;  /* 0x004bc40001007387 */ /* 0x0001e80000100800 */
[----:B------:R-:W5:Y:S04]  /*ac490*/  LDL.LU.64 R50, [R1+0x4d20] ;  /* 0x004d200001327983 */ /* 0x000f680000300a00 */
[----:B------:R-:W5:Y:S04]  /*ac4a0*/  LDL.LU.64 R48, [R1+0x4d18] ;  /* 0x004d180001307983 */ /* 0x000f680000300a00 */
[----:B------:R-:W-:Y:S04]  /*ac4b0*/  STL.64 [R1+0xf70], R40 ;  /* 0x000f702801007387 */ /* 0x000fe80000100a00 */
[----:B------:R1:W-:Y:S01]  /*ac4c0*/  STL.64 [R1+0xf78], R42 ;  /* 0x000f782a01007387 */ /* 0x0003e20000100a00 */
[----:B0-----:R-:W-:-:S03]  /*ac4d0*/  IMAD.MOV.U32 R0, RZ, RZ, R3 ;  /* 0x000000ffff007224 */ /* 0x001fc600078e0003 */
[----:B-1----:R-:W5:Y:S04]  /*ac4e0*/  LDL.LU.64 R42, [R1+0x4d10] ;  /* 0x004d1000012a7983 */ /* 0x002f680000300a00 */
[----:B------:R-:W5:Y:S04]  /*ac4f0*/  LDL.LU.64 R40, [R1+0x4d08] ;  /* 0x004d080001287983 */ /* 0x000f680000300a00 */
[----:B------:R-:W-:Y:S04]  /*ac500*/  STL.64 [R1+0xf60], R36 ;  /* 0x000f602401007387 */ /* 0x000fe80000100a00 */
[----:B------:R0:W-:Y:S04]  /*ac510*/  STL.64 [R1+0xf68], R38 ;  /* 0x000f682601007387 */ /* 0x0001e80000100a00 */
[----:B0-----:R-:W5:Y:S04]  /*ac520*/  LDL.LU.64 R38, [R1+0x4d00] ;  /* 0x004d000001267983 */ /* 0x001f680000300a00 */
[----:B------:R-:W5:Y:S04]  /*ac530*/  LDL.LU.64 R36, [R1+0x4cf8] ;  /* 0x004cf80001247983 */ /* 0x000f680000300a00 */
[----:B------:R-:W5:Y:S04]  /*ac540*/  LDL.LU.64 R2, [R1+0x4cf0] ;  /* 0x004cf00001027983 */ /* 0x000f680000300a00 */
[----:B------:R0:W-:Y:S02]  /*ac550*/  STL [R1+0x4bc8], R0 ;  /* 0x004bc80001007387 */ /* 0x0001e40000100800 */
[----:B0-----:R-:W-:Y:S01]  /*ac560*/  IMAD.MOV.U32 R0, RZ, RZ, R61 ;  /* 0x000000ffff007224 */ /* 0x001fe200078e003d */
[C---:B----4-:R-:W-:Y:S06]  /*ac570*/  HMMA.16816.F32 R20, R28.reuse, R12, R20 ;  /* 0x0000000c1c14723c */ /* 0x050fec0000001814 */
[C---:B--2---:R-:W-:Y:S06]  /*ac580*/  HMMA.16816.F32 R12, R28.reuse, R14, R52 ;  /* 0x0000000e1c0c723c */ /* 0x044fec0000001834 */
[C---:B------:R-:W-:Y:S11]  /*ac590*/  HMMA.16816.F32 R8, R28.reuse, R60, R8 ;  /* 0x0000003c1c08723c */ /* 0x040ff60000001808 */
        /* <DEDUP_REMOVED lines=14> */
[----:B------:R-:W3:Y:S02]  /*ac680*/  LDL.LU.64 R60, [R1+0x4ca8] ;  /* 0x004ca800013c7983 */ /* 0x000ee40000300a00 */
[----:B---3--:R-:W-:-:S15]  /*ac690*/  HMMA.16816.F32 R56, R28, R60, R56 ;  /* 0x0000003c1c38723c */ /* 0x008fde0000001838 */
[----:B------:R-:W-:-:S08]  /*ac6a0*/  NOP ;  /* 0x0000000000007918 */ /* 0x000fd00000000000 */
[----:B------:R-:W-:Y:S04]  /*ac6b0*/  STL.64 [R1+0xf20], R56 ;  /* 0x000f203801007387 */ /* 0x000fe80000100a00 */
[----:B------:R0:W-:Y:S04]  /*ac6c0*/  STL.64 [R1+0xf28], R58 ;  /* 0x000f283a01007387 */ /* 0x0001e80000100a00 */
[----:B0-----:R-:W3:Y:S04]  /*ac6d0*/  LDL.LU.64 R58, [R1+0x4ca0] ;  /* 0x004ca000013a7983 */ /* 0x001ee80000300a00 */
[----:B------:R-:W5:Y:S04]  /*ac6e0*/  LDL.LU.64 R56, [R1+0x4c98] ;  /* 0x004c980001387983 */ /* 0x000f680000300a00 */
[----:B------:R-:W-:Y:S01]  /*ac6f0*/  STL.64 [R1+0x4bd0], R60 ;  /* 0x004bd03c01007387 */ /* 0x000fe20000100a00 */
[----:B---3--:R-:W-:-:S15]  /*ac700*/  HMMA.16816.F32 R4, R28, R58, R4 ;  /* 0x0000003a1c04723c */ /* 0x008fde0000001804 */
[----:B------:R-:W-:-:S08]  /*ac710*/  NOP ;  /* 0x0000000000007918 */ /* 0x000fd00000000000 */
[----:B------:R-:W-:Y:S04]  /*ac720*/  STL.64 [R1+0xf10], R4 ;  /* 0x000f100401007387 */ /* 0x000fe80000100a00 */
[----:B------:R0:W-:Y:S04]  /*ac730*/  STL.64 [R1+0xf18], R6 ;  /* 0x000f180601007387 */ /* 0x0001e80000100a00 */
[----:B0-----:R-:W3:Y:S04]  /*ac740*/  LDL.LU.64 R6, [R1+0x4c90] ;  /* 0x004c900001067983 */ /* 0x001ee80000300a00 */
[----:B------:R-:W3:Y:S01]  /*ac750*/  LDL.LU.64 R4, [R1+0x4c88] ;  /* 0x004c880001047983 */ /* 0x000ee20000300a00 */
[C---:B-----5:R-:W-:Y:S03]  /*ac760*/  HMMA.16816.F32 R32, R28.reuse, R56, R32 ;  /* 0x000000381c20723c */ /* 0x060fe60000001820 */
[----:B------:R-:W-:Y:S04]  /*ac770*/  STL.64 [R1+0x4aa8], R58 ;  /* 0x004aa83a01007387 */ /* 0x000fe80000100a00 */
[----:B------:R-:W-:Y:S01]  /*ac780*/  STL.64 [R1+0x4aa0], R56 ;  /* 0x004aa03801007387 */ /* 0x000fe20000100a00 */
[----:B------:R-:W-:-:S15]  /*ac790*/  HMMA.16816.F32 R44, R28, R2, R44 ;  /* 0x000000021c2c723c */ /* 0x000fde000000182c */
[----:B------:R-:W-:Y:S04]  /*ac7a0*/  STL.64 [R1+0xf00], R32 ;  /* 0x000f002001007387 */ /* 0x000fe80000100a00 */
[----:B------:R4:W-:Y:S02]  /*ac7b0*/  STL.64 [R1+0xf08], R34 ;  /* 0x000f082201007387 */ /* 0x0009e40000100a00 */
[C---:B----4-:R-:W-:Y:S06]  /*ac7c0*/  HMMA.16816.F32 R32, R28.reuse, R54, R48 ;  /* 0x000000361c20723c */ /* 0x050fec0000001830 */
[----:B--2---:R-:W-:-:S15]  /*ac7d0*/  HMMA.16816.F32 R24, R28, R8, R24 ;  /* 0x000000081c18723c */ /* 0x004fde0000001818 */
[----:B------:R-:W-:-:S02]  /*ac7e0*/  NOP ;  /* 0x0000000000007918 */ /* 0x000fc40000000000 */
[----:B------:R-:W-:Y:S04]  /*ac7f0*/  STL.64 [R1+0xef0], R32 ;  /* 0x000ef02001007387 */ /* 0x000fe80000100a00 */
[----:B------:R0:W-:Y:S04]  /*ac800*/  STL.64 [R1+0xef8], R34 ;  /* 0x000ef82201007387 */ /* 0x0001e80000100a00 */
[----:B------:R-:W-:Y:S04]  /*ac810*/  STL.64 [R1+0xee0], R44 ;  /* 0x000ee02c01007387 */ /* 0x000fe80000100a00 */
[----:B------:R-:W-:Y:S01]  /*ac820*/  STL.64 [R1+0xee8], R46 ;  /* 0x000ee82e01007387 */ /* 0x000fe20000100a00 */
[C---:B---3--:R-:W-:Y:S06]  /*ac830*/  HMMA.16816.F32 R40, R28.reuse, R4, R40 ;  /* 0x000000041c28723c */ /* 0x048fec0000001828 */
[C---:B0-----:R-:W-:Y:S06]  /*ac840*/  HMMA.16816.F32 R32, R28.reuse, R6, R36 ;  /* 0x000000061c20723c */ /* 0x041fec0000001824 */
[----:B------:R-:W-:Y:S11]  /*ac850*/  STL.64 [R1+0x4a98], R6 ;  /* 0x004a980601007387 */ /* 0x000ff60000100a00 */
[----:B------:R-:W-:Y:S04]  /*ac860*/  STL.64 [R1+0xed0], R40 ;  /* 0x000ed02801007387 */ /* 0x000fe80000100a00 */
[----:B------:R-:W-:Y:S04]  /*ac870*/  STL.64 [R1+0xed8], R42 ;  /* 0x000ed82a01007387 */ /* 0x000fe80000100a00 */
[----:B------:R0:W-:Y:S02]  /*ac880*/  STL.64 [R1+0x4a90], R4 ;  /* 0x004a900401007387 */ /* 0x0001e40000100a00 */
[C---:B0-----:R-:W-:Y:S02]  /*ac890*/  HMMA.16816.F32 R4, R28.reuse, R10, R20 ;  /* 0x0000000a1c04723c */ /* 0x041fe40000001814 */
[----:B------:R-:W-:Y:S04]  /*ac8a0*/  STL.64 [R1+0xec0], R32 ;  /* 0x000ec02001007387 */ /* 0x000fe80000100a00 */
[----:B------:R-:W-:Y:S04]  /*ac8b0*/  STL.64 [R1+0xec8], R34 ;  /* 0x000ec82201007387 */ /* 0x000fe80000100a00 */
[----:B------:R-:W-:Y:S04]  /*ac8c0*/  STL.64 [R1+0x4ab8], R10 ;  /* 0x004ab80a01007387 */ /* 0x000fe80000100a00 */
[----:B------:R-:W-:Y:S04]  /*ac8d0*/  STL.64 [R1+0xeb0], R24 ;  /* 0x000eb01801007387 */ /* 0x000fe80000100a00 */
[----:B------:R-:W-:Y:S04]  /*ac8e0*/  STL.64 [R1+0xeb8], R26 ;  /* 0x000eb81a01007387 */ /* 0x000fe80000100a00 */
[----:B------:R0:W-:Y:S04]  /*ac8f0*/  STL.64 [R1+0x4ab0], R8 ;  /* 0x004ab00801007387 */ /* 0x0001e80000100a00 */
[----:B------:R-:W-:Y:S04]  /*ac900*/  STL.64 [R1+0xea0], R4 ;  /* 0x000ea00401007387 */ /* 0x000fe80000100a00 */
[----:B------:R1:W-:Y:S04]  /*ac910*/  STL.64 [R1+0xea8], R6 ;  /* 0x000ea80601007387 */ /* 0x0003e80000100a00 */
[----:B0-----:R-:W2:Y:S01]  /*ac920*/  LDL.LU R8, [R1+0xdd0] ;  /* 0x000dd00001087983 */ /* 0x001ea20000300800 */
[----:B-1----:R-:W-:-:S15]  /*ac930*/  HMMA.16816.F32 R4, R28, R12, R16 ;  /* 0x0000000c1c04723c */ /* 0x002fde0000001810 */
        /* <DEDUP_REMOVED lines=46> */
[----:B----4-:R-:W-:-:S15]  /*acc20*/  HMMA.16816.F32 R16, R28, R14, R16 ;  /* 0x0000000e1c10723c */ /* 0x010fde0000001810 */
[----:B------:R-:W-:-:S08]  /*acc30*/  NOP ;  /* 0x0000000000007918 */ /* 0x000fd00000000000 */
[----:B------:R-:W-:Y:S04]  /*acc40*/  STL.64 [R1+0xe80], R16 ;  /* 0x000e801001007387 */ /* 0x000fe80000100a00 */
[----:B------:R0:W-:Y:S04]  /*acc50*/  STL.64 [R1+0xe88], R18 ;  /* 0x000e881201007387 */ /* 0x0001e80000100a00 */
[----:B0-----:R-:W5:Y:S04]  /*acc60*/  LDL.LU.64 R18, [R1+0x4c80] ;  /* 0x004c800001127983 */ /* 0x001f680000300a00 */
[----:B------:R-:W2:Y:S04]  /*acc70*/  LDL.LU.64 R16, [R1+0x4c78] ;  /* 0x004c780001107983 */ /* 0x000ea80000300a00 */
[----:B------:R-:W-:Y:S04]  /*acc80*/  STL.64 [R1+0x4ac8], R14 ;  /* 0x004ac80e01007387 */ /* 0x000fe80000100a00 */
[----:B------:R0:W-:Y:S04]  /*acc90*/  STL.64 [R1+0x4ac0], R12 ;  /* 0x004ac00c01007387 */ /* 0x0001e80000100a00 */
[----:B0-----:R-:W4:Y:S04]  /*acca0*/  LDL.LU R12, [R1+0xde0] ;  /* 0x000de000010c7983 */ /* 0x001f280000300800 */
[----:B------:R-:W4:Y:S04]  /*accb0*/  LDL.LU R13, [R1+0xde4] ;  /* 0x000de400010d7983 */ /* 0x000f280000300800 */
[----:B------:R-:W4:Y:S04]  /*accc0*/  LDL.LU R14, [R1+0xde8] ;  /* 0x000de800010e7983 */ /* 0x000f280000300800 */
[----:B------:R-:W4:Y:S01]  /*accd0*/  LDL.LU R15, [R1+0xdec] ;  /* 0x000dec00010f7983 */ /* 0x000f220000300800 */
[C---:B--2---:R-:W-:Y:S06]  /*acce0*/  HMMA.16816.F32 R48, R28.reuse, R16, R48 ;  /* 0x000000101c30723c */ /* 0x044fec0000001830 */
[----:B-----5:R-:W-:-:S15]  /*accf0*/  HMMA.16816.F32 R20, R28, R18, R20 ;  /* 0x000000121c14723c */ /* 0x020fde0000001814 */
[----:B------:R-:W-:-:S02]  /*acd00*/  NOP ;  /* 0x0000000000007918 */ /* 0x000fc40000000000 */
        /* <DEDUP_REMOVED lines=16> */
[----:B------:R-:W-:-:S02]  /*ace10*/  NOP ;  /* 0x0000000000007918 */ /* 0x000fc40000000000 */
        /* <DEDUP_REMOVED lines=23> */
[----:B0-----:R-:W2:Y:S04]  /*acf90*/  LDL.LU.64 R38, [R1+0x4c20] ;  /* 0x004c200001267983 */ /* 0x001ea80000300a00 */
[----:B------:R-:W2:Y:S04]  /*acfa0*/  LDL.LU.64 R36, [R1+0x4c18] ;  /* 0x004c180001247983 */ /* 0x000ea80000300a00 */
[----:B------:R-:W-:Y:S04]  /*acfb0*/  STL.64 [R1+0x4a38], R26 ;  /* 0x004a381a01007387 */ /* 0x000fe80000100a00 */
[----:B------:R0:W-:Y:S04]  /*acfc0*/  STL.64 [R1+0x4a30], R24 ;  /* 0x004a301801007387 */ /* 0x0001e80000100a00 */
[----:B0-----:R-:W2:Y:S04]  /*acfd0*/  LDL.LU R24, [R1+0xe10] ;  /* 0x000e100001187983 */ /* 0x001ea80000300800 */
[----:B------:R-:W2:Y:S04]  /*acfe0*/  LDL.LU R25, [R1+0xe14] ;  /* 0x000e140001197983 */ /* 0x000ea80000300800 */
[----:B------:R-:W2:Y:S04]  /*acff0*/  LDL.LU R26, [R1+0xe18] ;  /* 0x000e1800011a7983 */ /* 0x000ea80000300800 */
[----:B------:R-:W2:Y:S01]  /*ad000*/  LDL.LU R27, [R1+0xe1c] ;  /* 0x000e1c00011b7983 */ /* 0x000ea20000300800 */
[----:B----4-:R-:W-:Y:S01]  /*ad010*/  HMMA.16816.F32 R8, R28, R44, R8 ;  /* 0x0000002c1c08723c */ /* 0x010fe20000001808 */
[----:B------:R-:W-:-:S02]  /*ad020*/  IMAD R32, R32, 0x100, R6 ;  /* 0x0000010020207824 */ /* 0x000fc400078e0206 */
[----:B------:R-:W-:-:S03]  /*ad030*/  IMAD R33, R33, 0x100, R7 ;  /* 0x0000010021217824 */ /* 0x000fc600078e0207 */
[----:B---3--:R-:W-:Y:S01]  /*ad040*/  HMMA.16816.F32 R4, R28, R46, R56 ;  /* 0x0000002e1c04723c */ /* 0x008fe20000001838 */
[----:B------:R-:W-:Y:S02]  /*ad050*/  IMAD R34, R34, 0x100, R60 ;  /* 0x0000010022227824 */ /* 0x000fe400078e023c */
[----:B------:R-:W-:-:S03]  /*ad060*/  IMAD R35, R35, 0x100, R61 ;  /* 0x0000010023237824 */ /* 0x000fc600078e023d */
[C---:B-----5:R-:W-:Y:S06]  /*ad070*/  HMMA.16816.F32 R16, R28.reuse, R40, R16 ;  /* 0x000000281c10723c */ /* 0x060fec0000001810 */
[C---:B--2---:R-:W-:Y:S06]  /*ad080*/  HMMA.16816.F32 R12, R28.reuse, R42, R12 ;  /* 0x0000002a1c0c723c */ /* 0x044fec000000180c */
[C---:B------:R-:W-:Y:S06]  /*ad090*/  HMMA.16816.F32 R20, R28.reuse, R38, R20 ;  /* 0x000000261c14723c */ /* 0x040fec0000001814 */
[----:B------:R-:W-:Y:S01]  /*ad0a0*/  HMMA.16816.F32 R24, R28, R36, R24 ;  /* 0x000000241c18723c */ /* 0x000fe20000001818 */
[----:B------:R-:W-:-:S15]  /*ad0b0*/  STL.64 [R1+0x4a18], R38 ;  /* 0x004a182601007387 */ /* 0x000fde0000100a00 */
[----:B------:R-:W-:-:S07]  /*ad0c0*/  NOP ;  /* 0x0000000000007918 */ /* 0x000fce0000000000 */
[----:B------:R0:W-:Y:S04]  /*ad0d0*/  STL.64 [R1+0xe10], R24 ;  /* 0x000e101801007387 */ /* 0x0001e80000100a00 */
[----:B------:R1:W-:Y:S04]  /*ad0e0*/  STL.64 [R1+0xe18], R26 ;  /* 0x000e181a01007387 */ /* 0x0003e80000100a00 */
        /* <DEDUP_REMOVED lines=15> */
[----:B0-----:R-:W5:Y:S04]  /*ad1e0*/  LDL.LU R24, [R1+0xda0] ;  /* 0x000da00001187983 */ /* 0x001f680000300800 */
[----:B------:R-:W5:Y:S04]  /*ad1f0*/  LDL.LU R25, [R1+0xda4] ;  /* 0x000da40001197983 */ /* 0x000f680000300800 */
[----:B-1----:R-:W5:Y:S04]  /*ad200*/  LDL.LU R26, [R1+0xda8] ;  /* 0x000da800011a7983 */ /* 0x002f680000300800 */
[----:B------:R-:W5:Y:S04]  /*ad210*/  LDL.LU R27, [R1+0xdac] ;  /* 0x000dac00011b7983 */ /* 0x000f680000300800 */
[----:B--2---:R-:W2:Y:S04]  /*ad220*/  LDL.LU R44, [R1+0x11d0] ;  /* 0x0011d000012c7983 */ /* 0x004ea80000300800 */
        /* <DEDUP_REMOVED lines=11> */
[----:B------:R-:W5:Y:S04]  /*ad2e0*/  LDL.LU.64 R16, [R1+0x130] ;  /* 0x0001300001107983 */ /* 0x000f680000300a00 */
        /* <DEDUP_REMOVED lines=9> */
[----:B---3--:R-:W3:Y:S04]  /*ad380*/  LDL.LU.64 R4, [R1+0x118] ;  /* 0x0001180001047983 */ /* 0x008ee80000300a00 */
[----:B------:R-:W3:Y:S04]  /*ad390*/  LDL.LU R8, [R1+0xd70] ;  /* 0x000d700001087983 */ /* 0x000ee80000300800 */
[----:B------:R-:W3:Y:S04]  /*ad3a0*/  LDL.LU R9, [R1+0xd74] ;  /* 0x000d740001097983 */ /* 0x000ee80000300800 */
[----:B------:R-:W3:Y:S04]  /*ad3b0*/  LDL.LU R10, [R1+0xd78] ;  /* 0x000d7800010a7983 */ /* 0x000ee80000300800 */
[----:B------:R-:W3:Y:S04]  /*ad3c0*/  LDL.LU R11, [R1+0xd7c] ;  /* 0x000d7c00010b7983 */ /* 0x000ee80000300800 */
[----:B----4-:R-:W4:Y:S04]  /*ad3d0*/  LDL.LU.64 R6, [R1+0x110] ;  /* 0x0001100001067983 */ /* 0x010f280000300a00 */
[----:B------:R-:W4:Y:S04]  /*ad3e0*/  LDL.LU R56, [R1+0xd60] ;  /* 0x000d600001387983 */ /* 0x000f280000300800 */
[----:B------:R-:W4:Y:S04]  /*ad3f0*/  LDL.LU R57, [R1+0xd64] ;  /* 0x000d640001397983 */ /* 0x000f280000300800 */
[----:B------:R-:W4:Y:S04]  /*ad400*/  LDL.LU R58, [R1+0xd68] ;  /* 0x000d6800013a7983 */ /* 0x000f280000300800 */
[----:B------:R-:W4:Y:S04]  /*ad410*/  LDL.LU R59, [R1+0xd6c] ;  /* 0x000d6c00013b7983 */ /* 0x000f280000300800 */
[----:B------:R-:W4:Y:S01]  /*ad420*/  LDL.LU.64 R60, [R1+0x108] ;  /* 0x00010800013c7983 */ /* 0x000f220000300a00 */
[----:B------:R-:W-:-:S02]  /*ad430*/  F2FP.F16.E4M3.UNPACK_B R32, R32 ;  /* 0x00000020ff20723e */ /* 0x000fc400020006ff */
[----:B------:R-:W-:Y:S02]  /*ad440*/  F2FP.F16.E4M3.UNPACK_B R33, R33 ;  /* 0x00000021ff21723e */ /* 0x000fe400020006ff */
[----:B------:R-:W-:Y:S02]  /*ad450*/  F2FP.F16.E4M3.UNPACK_B R34, R34 ;  /* 0x00000022ff22723e */ /* 0x000fe400020006ff */
[----:B------:R-:W-:Y:S01]  /*ad460*/  F2FP.F16.E4M3.UNPACK_B R35, R35 ;  /* 0x00000023ff23723e */ /* 0x000fe200020006ff */
[----:B------:R-:W-:Y:S04]  /*ad470*/  STL [R1+0x4994], R48 ;  /* 0x0049943001007387 */ /* 0x000fe80000100800 */
[----:B------:R0:W-:Y:S01]  /*ad480*/  STL [R1+0x4990], R49 ;  /* 0x0049903101007387 */ /* 0x0001e20000100800 */
[C---:B--2---:R-:W-:Y:S06]  /*ad490*/  HMMA.16816.F32 R44, R28.reuse, R48, R44 ;  /* 0x000000301c2c723c */ /* 0x044fec000000182c */
[C---:B-----5:R-:W-:Y:S06]  /*ad4a0*/  HMMA.16816.F32 R40, R28.reuse, R50, R40 ;  /* 0x000000321c28723c */ /* 0x060fec0000001828 */
[----:B------:R-:W-:Y:S06]  /*ad4b0*/  HMMA.16816.F32 R28, R28, R52, R36 ;  /* 0x000000341c1c723c */ /* 0x000fec0000001824 */
[C---:B------:R-:W-:Y:S06]  /*ad4c0*/  HMMA.16816.F32 R24, R32.reuse, R16, R24 ;  /* 0x000000102018723c */ /* 0x040fec0000001818 */
[----:B------:R-:W-:Y:S01]  /*ad4d0*/  HMMA.16816.F32 R20, R32, R18, R20 ;  /* 0x000000122014723c */ /* 0x000fe20000001814 */
[----:B0-----:R-:W-:-:S02]  /*ad4e0*/  IMAD.MOV.U32 R49, RZ, RZ, R17 ;  /* 0x000000ffff317224 */ /* 0x001fc400078e0011 */
[----:B------:R-:W-:Y:S01]  /*ad4f0*/  IMAD.MOV.U32 R48, RZ, RZ, R16 ;  /* 0x000000ffff307224 */ /* 0x000fe200078e0010 */
[----:B------:R-:W-:Y:S04]  /*ad500*/  STL.64 [R1+0x11f0], R44 ;  /* 0x0011f02c01007387 */ /* 0x000fe80000100a00 */
[----:B------:R-:W-:Y:S04]  /*ad510*/  STL.64 [R1+0x11f8], R46 ;  /* 0x0011f82e01007387 */ /* 0x000fe80000100a00 */
[----:B------:R-:W-:Y:S04]  /*ad520*/  STL [R1+0x499c], R50 ;  /* 0x00499c3201007387 */ /* 0x000fe80000100800 */
[----:B------:R0:W-:Y:S04]  /*ad530*/  STL [R1+0x4998], R51 ;  /* 0x0049983301007387 */ /* 0x0001e80000100800 */
        /* <DEDUP_REMOVED lines=8> */
[----:B0-----:R-:W-:Y:S01]  /*ad5c0*/  IMAD.MOV.U32 R51, RZ, RZ, R19 ;  /* 0x000000ffff337224 */ /* 0x001fe200078e0013 */
[----:B---3--:R-:W-:Y:S02]  /*ad5d0*/  HMMA.16816.F32 R12, R32, R4, R12 ;  /* 0x00000004200c723c */ /* 0x008fe4000000180c */
[----:B------:R0:W-:Y:S01]  /*ad5e0*/  STL [R1+0x49a4], R49 ;  /* 0x0049a43101007387 */ /* 0x0001e20000100800 */
[----:B------:R-:W-:-:S03]  /*ad5f0*/  IMAD.MOV.U32 R50, RZ, RZ, R18 ;  /* 0x000000ffff327224 */ /* 0x000fc600078e0012 */
[----:B------:R1:W-:Y:S04]  /*ad600*/  STL [R1+0x49a0], R48 ;  /* 0x0049a03001007387 */ /* 0x0003e80000100800 */
[----:B------:R-:W-:Y:S04]  /*ad610*/  STL.64 [R1+0xd90], R20 ;  /* 0x000d901401007387 */ /* 0x000fe80000100a00 */
[----:B------:R-:W-:Y:S01]  /*ad620*/  STL.64 [R1+0xd98], R22 ;  /* 0x000d981601007387 */ /* 0x000fe20000100a00 */
[----:B----4-:R-:W-:Y:S03]  /*ad630*/  HMMA.16816.F32 R8, R32, R6, R8 ;  /* 0x000000062008723c */ /* 0x010fe60000001808 */
[----:B------:R2:W-:Y:S04]  /*ad640*/  STL [R1+0x49ac], R51 ;  /* 0x0049ac3301007387 */ /* 0x0005e80000100800 */
[----:B------:R3:W-:Y:S01]  /*ad650*/  STL [R1+0x49a8], R50 ;  /* 0x0049a83201007387 */ /* 0x0007e20000100800 */
[----:B0-----:R-:W-:-:S02]  /*ad660*/  IMAD.MOV.U32 R49, RZ, RZ, R4 ;  /* 0x000000ffff317224 */ /* 0x001fc400078e0004 */
[----:B-1----:R-:W-:Y:S02]  /*ad670*/  IMAD.MOV.U32 R48, RZ, RZ, R5 ;  /* 0x000000ffff307224 */ /* 0x002fe400078e0005 */
[----:B--2---:R-:W-:Y:S02]  /*ad680*/  IMAD.MOV.U32 R51, RZ, RZ, R6 ;  /* 0x000000ffff337224 */ /* 0x004fe400078e0006 */
[----:B---3--:R-:W-:Y:S02]  /*ad690*/  IMAD.MOV.U32 R50, RZ, RZ, R7 ;  /* 0x000000ffff327224 */ /* 0x008fe400078e0007 */
[----:B------:R-:W-:Y:S01]  /*ad6a0*/  HMMA.16816.F32 R4, R32, R60, R56 ;  /* 0x0000003c2004723c */ /* 0x000fe20000001838 */
[----:B------:R0:W-:Y:S04]  /*ad6b0*/  STL.64 [R1+0xd80], R12 ;  /* 0x000d800c01007387 */ /* 0x0001e80000100a00 */
[----:B------:R1:W-:Y:S04]  /*ad6c0*/  STL.64 [R1+0xd88], R14 ;  /* 0x000d880e01007387 */ /* 0x0003e80000100a00 */
[----:B------:R-:W-:Y:S04]  /*ad6d0*/  STL [R1+0x49b4], R48 ;  /* 0x0049b43001007387 */ /* 0x000fe80000100800 */
[----:B------:R-:W-:Y:S04]  /*ad6e0*/  STL [R1+0x49b0], R49 ;  /* 0x0049b03101007387 */ /* 0x000fe80000100800 */
[----:B------:R-:W-:Y:S04]  /*ad6f0*/  STL.64 [R1+0xd70], R8 ;  /* 0x000d700801007387 */ /* 0x000fe80000100a00 */
[----:B------:R-:W-:Y:S04]  /*ad700*/  STL.64 [R1+0xd78], R10 ;  /* 0x000d780a01007387 */ /* 0x000fe80000100a00 */
[----:B------:R-:W-:Y:S04]  /*ad710*/  STL [R1+0x49bc], R50 ;  /* 0x0049bc3201007387 */ /* 0x000fe80000100800 */
[----:B------:R-:W-:Y:S04]  /*ad720*/  STL [R1+0x49b8], R51 ;  /* 0x0049b83301007387 */ /* 0x000fe80000100800 */
[----:B------:R2:W-:Y:S04]  /*ad730*/  STL.64 [R1+0xd60], R4 ;  /* 0x000d600401007387 */ /* 0x0005e80000100a00 */
[----:B------:R3:W-:Y:S04]  /*ad740*/  STL.64 [R1+0xd68], R6 ;  /* 0x000d680601007387 */ /* 0x0007e80000100a00 */
[----:B0-----:R-:W4:Y:S04]  /*ad750*/  LDL.LU R12, [R1+0xd00] ;  /* 0x000d0000010c7983 */ /* 0x001f280000300800 */
[----:B------:R-:W4:Y:S04]  /*ad760*/  LDL.LU R13, [R1+0xd04] ;  /* 0x000d0400010d7983 */ /* 0x000f280000300800 */
[----:B-1----:R-:W4:Y:S04]  /*ad770*/  LDL.LU R14, [R1+0xd08] ;  /* 0x000d0800010e7983 */ /* 0x002f280000300800 */
[----:B------:R-:W4:Y:S04]  /*ad780*/  LDL.LU R15, [R1+0xd0c] ;  /* 0x000d0c00010f7983 */ /* 0x000f280000300800 */
[----:B------:R-:W5:Y:S04]  /*ad790*/  LDL R18, [R1+0xe0] ;  /* 0x0000e00001127983 */ /* 0x000f680000100800 */
[----:B------:R-:W5:Y:S04]  /*ad7a0*/  LDL R19, [R1+0xe4] ;  /* 0x0000e40001137983 */ /* 0x000f680000100800 */
[----:B------:R-:W4:Y:S04]  /*ad7b0*/  LDL.LU R52, [R1+0xd50] ;  /* 0x000d500001347983 */ /* 0x000f280000300800 */
[----:B------:R-:W4:Y:S04]  /*ad7c0*/  LDL.LU R53, [R1+0xd54] ;  /* 0x000d540001357983 */ /* 0x000f280000300800 */
[----:B------:R-:W4:Y:S04]  /*ad7d0*/  LDL.LU R54, [R1+0xd58] ;  /* 0x000d580001367983 */ /* 0x000f280000300800 */
[----:B------:R-:W4:Y:S04]  /*ad7e0*/  LDL.LU R55, [R1+0xd5c] ;  /* 0x000d5c0001377983 */ /* 0x000f280000300800 */
[----:B------:R-:W4:Y:S04]  /*ad7f0*/  LDL.LU.64 R30, [R1+0x100] ;  /* 0x00010000011e7983 */ /* 0x000f280000300a00 */
        /* <DEDUP_REMOVED lines=19> */
[----:B--2---:R-:W2:Y:S04]  /*ad930*/  LDL.LU.64 R4, [R1+0xd8] ;  /* 0x0000d80001047983 */ /* 0x004ea80000300a00 */
[----:B------:R-:W2:Y:S04]  /*ad940*/  LDL.LU R8, [R1+0xcf0] ;  /* 0x000cf00001087983 */ /* 0x000ea80000300800 */
[----:B------:R-:W2:Y:S04]  /*ad950*/  LDL.LU R9, [R1+0xcf4] ;  /* 0x000cf40001097983 */ /* 0x000ea80000300800 */
[----:B------:R-:W2:Y:S04]  /*ad960*/  LDL.LU R10, [R1+0xcf8] ;  /* 0x000cf800010a7983 */ /* 0x000ea80000300800 */
[----:B------:R-:W2:Y:S04]  /*ad970*/  LDL.LU R11, [R1+0xcfc] ;  /* 0x000cfc00010b7983 */ /* 0x000ea80000300800 */
[----:B---3--:R-:W3:Y:S04]  /*ad980*/  LDL.LU.64 R6, [R1+0xd0] ;  /* 0x0000d00001067983 */ /* 0x008ee80000300a00 */
        /* <DEDUP_REMOVED lines=8> */
[----:B------:R-:W-:Y:S01]  /*ada10*/  STL [R1+0x49c0], R48 ;  /* 0x0049c03001007387 */ /* 0x000fe20000100800 */
[----:B----4-:R-:W-:Y:S06]  /*ada20*/  HMMA.16816.F32 R52, R32, R30, R52 ;  /* 0x0000001e2034723c */ /* 0x010fec0000001834 */
[----:B------:R-:W-:-:S02]  /*ada30*/  IMAD.MOV.U32 R50, RZ, RZ, R30 ;  /* 0x000000ffff327224 */ /* 0x000fc400078e001e */
[----:B------:R-:W-:Y:S02]  /*ada40*/  IMAD.MOV.U32 R51, RZ, RZ, R31 ;  /* 0x000000ffff337224 */ /* 0x000fe400078e001f */
[----:B-----5:R-:W-:-:S13]  /*ada50*/  HMMA.16816.F32 R28, R32, R36, R44 ;  /* 0x00000024201c723c */ /* 0x020fda000000182c */
[----:B------:R-:W-:Y:S04]  /*ada60*/  STL.64 [R1+0xd50], R52 ;  /* 0x000d503401007387 */ /* 0x000fe80000100a00 */
[----:B------:R-:W-:Y:S04]  /*ada70*/  STL.64 [R1+0xd58], R54 ;  /* 0x000d583601007387 */ /* 0x000fe80000100a00 */
[----:B------:R-:W-:Y:S04]  /*ada80*/  STL [R1+0x49cc], R51 ;  /* 0x0049cc3301007387 */ /* 0x000fe80000100800 */
[----:B------:R-:W-:Y:S04]  /*ada90*/  STL [R1+0x49c8], R50 ;  /* 0x0049c83201007387 */ /* 0x000fe80000100800 */
[----:B------:R-:W-:Y:S04]  /*adaa0*/  STL.64 [R1+0xd40], R28 ;  /* 0x000d401c01007387 */ /* 0x000fe80000100a00 */
[----:B------:R0:W-:Y:S01]  /*adab0*/  STL.64 [R1+0xd48], R30 ;  /* 0x000d481e01007387 */ /* 0x0001e20000100a00 */
[C---:B------:R-:W-:Y:S06]  /*adac0*/  HMMA.16816.F32 R24, R32.reuse, R16, R24 ;  /* 0x000000102018723c */ /* 0x040fec0000001818 */
[----:B0-----:R-:W-:Y:S01]  /*adad0*/  HMMA.16816.F32 R28, R32, R38, R40 ;  /* 0x00000026201c723c */ /* 0x001fe20000001828 */
[----:B------:R-:W-:-:S02]  /*adae0*/  IMAD.MOV.U32 R48, RZ, RZ, R37 ;  /* 0x000000ffff307224 */ /* 0x000fc400078e0025 */
[----:B------:R-:W-:-:S03]  /*adaf0*/  IMAD.MOV.U32 R49, RZ, RZ, R36 ;  /* 0x000000ffff317224 */ /* 0x000fc600078e0024 */
[----:B------:R-:W-:Y:S02]  /*adb00*/  IMAD.MOV.U32 R50, RZ, RZ, R39 ;  /* 0x000000ffff327224 */ /* 0x000fe400078e0027 */
[----:B------:R-:W-:Y:S01]  /*adb10*/  IMAD.MOV.U32 R51, RZ, RZ, R38 ;  /* 0x000000ffff337224 */ /* 0x000fe200078e0026 */
[----:B------:R0:W-:Y:S04]  /*adb20*/  STL [R1+0x49d4], R48 ;  /* 0x0049d43001007387 */ /* 0x0001e80000100800 */
[----:B------:R1:W-:Y:S01]  /*adb30*/  STL [R1+0x49d0], R49 ;  /* 0x0049d03101007387 */ /* 0x0003e20000100800 */
[C---:B--2---:R-:W-:Y:S06]  /*adb40*/  HMMA.16816.F32 R12, R32.reuse, R4, R12 ;  /* 0x00000004200c723c */ /* 0x044fec000000180c */
[----:B---3--:R-:W-:Y:S01]  /*adb50*/  HMMA.16816.F32 R8, R32, R6, R8 ;  /* 0x000000062008723c */ /* 0x008fe20000001808 */
[----:B0-----:R-:W-:-:S02]  /*adb60*/  IMAD.MOV.U32 R48, RZ, RZ, R16 ;  /* 0x000000ffff307224 */ /* 0x001fc400078e0010 */
[----:B-1----:R-:W-:-:S03]  /*adb70*/  IMAD.MOV.U32 R49, RZ, RZ, R17 ;  /* 0x000000ffff317224 */ /* 0x002fc600078e0011 */
[----:B------:R-:W-:Y:S01]  /*adb80*/  HMMA.16816.F32 R16, R32, R18, R20 ;  /* 0x000000122010723c */ /* 0x000fe20000001814 */
[----:B------:R-:W-:Y:S04]  /*adb90*/  STL.64 [R1+0xd30], R28 ;  /* 0x000d301c01007387 */ /* 0x000fe80000100a00 */
[----:B------:R-:W-:Y:S04]  /*adba0*/  STL.64 [R1+0xd38], R30 ;  /* 0x000d381e01007387 */ /* 0x000fe80000100a00 */
[----:B------:R0:W-:Y:S04]  /*adbb0*/  STL [R1+0x49dc], R50 ;  /* 0x0049dc3201007387 */ /* 0x0001e80000100800 */
[----:B------:R1:W-:Y:S04]  /*adbc0*/  STL [R1+0x49d8], R51 ;  /* 0x0049d83301007387 */ /* 0x0003e80000100800 */
[----:B------:R-:W-:Y:S04]  /*adbd0*/  STL.64 [R1+0xd20], R24 ;  /* 0x000d201801007387 */ /* 0x000fe80000100a00 */
[----:B------:R-:W-:Y:S04]  /*adbe0*/  STL.64 [R1+0xd28], R26 ;  /* 0x000d281a01007387 */ /* 0x000fe80000100a00 */
[----:B------:R2:W-:Y:S04]  /*adbf0*/  STL [R1+0x49e4], R48 ;  /* 0x0049e43001007387 */ /* 0x0005e80000100800 */
[----:B------:R3:W-:Y:S01]  /*adc00*/  STL [R1+0x49e0], R49 ;  /* 0x0049e03101007387 */ /* 0x0007e20000100800 */
[----:B0-----:R-:W-:-:S02]  /*adc10*/  IMAD.MOV.U32 R50, RZ, RZ, R4 ;  /* 0x000000ffff327224 */ /* 0x001fc400078e0004 */
[----:B-1----:R-:W-:Y:S02]  /*adc20*/  IMAD.MOV.U32 R51, RZ, RZ, R5 ;  /* 0x000000ffff337224 */ /* 0x002fe400078e0005 */
[----:B--2---:R-:W-:Y:S02]  /*adc30*/  IMAD.MOV.U32 R48, RZ, RZ, R6 ;  /* 0x000000ffff307224 */ /* 0x004fe400078e0006 */
[----:B---3--:R-:W-:Y:S02]  /*adc40*/  IMAD.MOV.U32 R49, RZ, RZ, R7 ;  /* 0x000000ffff317224 */ /* 0x008fe400078e0007 */
[----:B------:R-:W-:Y:S01]  /*adc50*/  HMMA.16816.F32 R4, R32, R60, R56 ;  /* 0x0000003c2004723c */ /* 0x000fe20000001838 */
        /* <DEDUP_REMOVED lines=14> */
[----:B0-----:R-:W3:Y:S04]  /*add40*/  LDL.LU R4, [R1+0xc10] ;  /* 0x000c100001047983 */ /* 0x001ee80000300800 */
[----:B------:R-:W3:Y:S04]  /*add50*/  LDL.LU R5, [R1+0xc14] ;  /* 0x000c140001057983 */ /* 0x000ee80000300800 */
[----:B-1----:R-:W4:Y:S04]  /*add60*/  LDL.LU R6, [R1+0xc18] ;  /* 0x000c180001067983 */ /* 0x002f280000300800 */
[----:B------:R-:W4:Y:S04]  /*add70*/  LDL.LU R7, [R1+0xc1c] ;  /* 0x000c1c0001077983 */ /* 0x000f280000300800 */
[----:B----4-:R-:W-:Y:S04]  /*add80*/  STL.64 [R1+0x4be0], R6 ;  /* 0x004be00601007387 */ /* 0x010fe80000100a00 */
[----:B---3--:R-:W-:Y:S04]  /*add90*/  STL.64 [R1+0x4bd8], R4 ;  /* 0x004bd80401007387 */ /* 0x008fe80000100a00 */
[----:B------:R-:W3:Y:S04]  /*adda0*/  LDL R56, [R1+0x68] ;  /* 0x0000680001387983 */ /* 0x000ee80000100800 */
[----:B------:R-:W3:Y:S04]  /*addb0*/  LDL R57, [R1+0x6c] ;  /* 0x00006c0001397983 */ /* 0x000ee80000100800 */
[----:B--2---:R-:W-:Y:S04]  /*addc0*/  STL.64 [R1+0x4bf0], R58 ;  /* 0x004bf03a01007387 */ /* 0x004fe80000100a00 */
[----:B---3--:R-:W-:Y:S04]  /*addd0*/  STL.64 [R1+0x4be8], R56 ;  /* 0x004be83801007387 */ /* 0x008fe80000100a00 */
[----:B------:R-:W2:Y:S04]  /*adde0*/  LDL R14, [R1+0x70] ;  /* 0x00007000010e7983 */ /* 0x000ea80000100800 */
[----:B------:R-:W2:Y:S04]  /*addf0*/  LDL R15, [R1+0x74] ;  /* 0x00007400010f7983 */ /* 0x000ea80000100800 */
        /* <DEDUP_REMOVED lines=8> */
[----:B--2---:R-:W-:Y:S01]  /*ade80*/  STL.64 [R1+0x4c10], R14 ;  /* 0x004c100e01007387 */ /* 0x004fe20000100a00 */
[----:B------:R-:W-:-:S02]  /*ade90*/  IMAD.MOV.U32 R51, RZ, RZ, R60 ;  /* 0x000000ffff337224 */ /* 0x000fc400078e003c */
[----:B------:R-:W-:Y:S01]  /*adea0*/  IMAD.MOV.U32 R50, RZ, RZ, R61 ;  /* 0x000000ffff327224 */ /* 0x000fe200078e003d */
[----:B---3--:R0:W-:Y:S04]  /*adeb0*/  STL.64 [R1+0x4c08], R12 ;  /* 0x004c080c01007387 */ /* 0x0081e80000100a00 */
[----:B------:R-:W2:Y:S04]  /*adec0*/  LDL.LU R20, [R1+0xc40] ;  /* 0x000c400001147983 */ /* 0x000ea80000300800 */
[----:B------:R-:W2:Y:S04]  /*aded0*/  LDL.LU R21, [R1+0xc44] ;  /* 0x000c440001157983 */ /* 0x000ea80000300800 */
[----:B------:R-:W2:Y:S04]  /*adee0*/  LDL.LU R22, [R1+0xc48] ;  /* 0x000c480001167983 */ /* 0x000ea80000300800 */
[----:B------:R-:W2:Y:S04]  /*adef0*/  LDL.LU R23, [R1+0xc4c] ;  /* 0x000c4c0001177983 */ /* 0x000ea80000300800 */
[----:B------:R-:W3:Y:S04]  /*adf00*/  LDL R26, [R1+0x80] ;  /* 0x00008000011a7983 */ /* 0x000ee80000100800 */
[----:B------:R-:W3:Y:S04]  /*adf10*/  LDL R27, [R1+0x84] ;  /* 0x00008400011b7983 */ /* 0x000ee80000100800 */
[----:B------:R-:W3:Y:S04]  /*adf20*/  LDL.LU R36, [R1+0xc50] ;  /* 0x000c500001247983 */ /* 0x000ee80000300800 */
[----:B------:R-:W3:Y:S04]  /*adf30*/  LDL.LU R37, [R1+0xc54] ;  /* 0x000c540001257983 */ /* 0x000ee80000300800 */
[----:B------:R-:W3:Y:S04]  /*adf40*/  LDL.LU R38, [R1+0xc58] ;  /* 0x000c580001267983 */ /* 0x000ee80000300800 */
[----:B------:R-:W3:Y:S04]  /*adf50*/  LDL.LU R39, [R1+0xc5c] ;  /* 0x000c5c0001277983 */ /* 0x000ee80000300800 */
[----:B------:R-:W4:Y:S04]  /*adf60*/  LDL R24, [R1+0x88] ;  /* 0x0000880001187983 */ /* 0x000f280000100800 */
[----:B------:R-:W4:Y:S04]  /*adf70*/  LDL R25, [R1+0x8c] ;  /* 0x00008c0001197983 */ /* 0x000f280000100800 */
[----:B------:R-:W5:Y:S04]  /*adf80*/  LDL R46, [R1+0x90] ;  /* 0x00009000012e7983 */ /* 0x000f680000100800 */
[----:B------:R-:W5:Y:S04]  /*adf90*/  LDL R47, [R1+0x94] ;  /* 0x00009400012f7983 */ /* 0x000f680000100800 */
[----:B0-----:R-:W2:Y:S04]  /*adfa0*/  LDL.LU R12, [R1+0xcd0] ;  /* 0x000cd000010c7983 */ /* 0x001ea80000300800 */
        /* <DEDUP_REMOVED lines=16> */
[----:B------:R-:W4:Y:S04]  /*ae0b0*/  LDL.LU.64 R28, [R1+0xa8] ;  /* 0x0000a800011c7983 */ /* 0x000f280000300a00 */
[----:B------:R-:W5:Y:S04]  /*ae0c0*/  LDL R44, [R1+0x98] ;  /* 0x00009800012c7983 */ /* 0x000f680000100800 */
[----:B------:R-:W5:Y:S04]  /*ae0d0*/  LDL R45, [R1+0x9c] ;  /* 0x00009c00012d7983 */ /* 0x000f680000100800 */
        /* <DEDUP_REMOVED lines=14> */
[----:B------:R0:W-:Y:S04]  /*ae1c0*/  STL [R1+0x49f8], R51 ;  /* 0x0049f83301007387 */ /* 0x0001e80000100800 */
[----:B0-----:R-:W3:Y:S01]  /*ae1d0*/  LDL.LU.64 R50, [R1+0xb8] ;  /* 0x0000b80001327983 */ /* 0x001ee20000300a00 */
[----:B--2---:R-:W-:Y:S06]  /*ae1e0*/  HMMA.16816.F32 R12, R32, R48, R12 ;  /* 0x00000030200c723c */ /* 0x004fec000000180c */
[----:B------:R-:W-:-:S02]  /*ae1f0*/  IMAD.MOV.U32 R30, RZ, RZ, R49 ;  /* 0x000000ffff1e7224 */ /* 0x000fc400078e0031 */
[----:B------:R-:W-:-:S15]  /*ae200*/  IMAD.MOV.U32 R31, RZ, RZ, R48 ;  /* 0x000000ffff1f7224 */ /* 0x000fde00078e0030 */
[----:B------:R-:W-:Y:S01]  /*ae210*/  STL.64 [R1+0xcd0], R12 ;  /* 0x000cd00c01007387 */ /* 0x000fe20000100a00 */
[C---:B---3--:R-:W-:Y:S03]  /*ae220*/  HMMA.16816.F32 R16, R32.reuse, R50, R16 ;  /* 0x000000322010723c */ /* 0x048fe60000001810 */
[----:B------:R0:W-:Y:S03]  /*ae230*/  STL.64 [R1+0xcd8], R14 ;  /* 0x000cd80e01007387 */ /* 0x0001e60000100a00 */
[----:B------:R-:W-:Y:S02]  /*ae240*/  IMAD.MOV.U32 R48, RZ, RZ, R51 ;  /* 0x000000ffff307224 */ /* 0x000fe400078e0033 */
[----:B------:R-:W-:Y:S01]  /*ae250*/  IMAD.MOV.U32 R49, RZ, RZ, R50 ;  /* 0x000000ffff317224 */ /* 0x000fe200078e0032 */
[----:B0-----:R-:W2:Y:S04]  /*ae260*/  LDL.LU.64 R14, [R1+0x4c10] ;  /* 0x004c1000010e7983 */ /* 0x001ea80000300a00 */
[----:B------:R-:W3:Y:S04]  /*ae270*/  LDL.LU.64 R12, [R1+0x4c08] ;  /* 0x004c0800010c7983 */ /* 0x000ee80000300a00 */
[----:B------:R-:W-:Y:S04]  /*ae280*/  STL [R1+0x4a04], R30 ;  /* 0x004a041e01007387 */ /* 0x000fe80000100800 */
[----:B------:R0:W-:Y:S04]  /*ae290*/  STL [R1+0x4a00], R31 ;  /* 0x004a001f01007387 */ /* 0x0001e80000100800 */
[----:B0-----:R-:W2:Y:S04]  /*ae2a0*/  LDL.LU.64 R30, [R1+0xb0] ;  /* 0x0000b000011e7983 */ /* 0x001ea80000300a00 */
[----:B------:R-:W-:Y:S04]  /*ae2b0*/  STL.64 [R1+0xcc0], R16 ;  /* 0x000cc01001007387 */ /* 0x000fe80000100a00 */
[----:B------:R0:W-:Y:S04]  /*ae2c0*/  STL.64 [R1+0xcc8], R18 ;  /* 0x000cc81201007387 */ /* 0x0001e80000100a00 */
[----:B0-----:R-:W3:Y:S04]  /*ae2d0*/  LDL.LU.64 R18, [R1+0x4c00] ;  /* 0x004c000001127983 */ /* 0x001ee80000300a00 */
[----:B------:R-:W3:Y:S04]  /*ae2e0*/  LDL.LU.64 R16, [R1+0x4bf8] ;  /* 0x004bf80001107983 */ /* 0x000ee80000300a00 */
[----:B------:R0:W-:Y:S04]  /*ae2f0*/  STL [R1+0x4a0c], R48 ;  /* 0x004a0c3001007387 */ /* 0x0001e80000100800 */
[----:B------:R1:W-:Y:S04]  /*ae300*/  STL [R1+0x4a08], R49 ;  /* 0x004a083101007387 */ /* 0x0003e80000100800 */
[----:B0-----:R-:W2:Y:S04]  /*ae310*/  LDL.LU R48, [R1+0xcb0] ;  /* 0x000cb00001307983 */ /* 0x001ea80000300800 */
[----:B-1----:R-:W2:Y:S04]  /*ae320*/  LDL.LU R49, [R1+0xcb4] ;  /* 0x000cb40001317983 */ /* 0x002ea80000300800 */
[----:B------:R-:W2:Y:S04]  /*ae330*/  LDL.LU R50, [R1+0xcb8] ;  /* 0x000cb80001327983 */ /* 0x000ea80000300800 */
[----:B------:R-:W2:Y:S01]  /*ae340*/  LDL.LU R51, [R1+0xcbc] ;  /* 0x000cbc0001337983 */ /* 0x000ea20000300800 */
[C---:B----4-:R-:W-:Y:S06]  /*ae350*/  HMMA.16816.F32 R56, R32.reuse, R28, R56 ;  /* 0x0000001c2038723c */ /* 0x050fec0000001838 */
[C---:B-----5:R-:W-:Y:S06]  /*ae360*/  HMMA.16816.F32 R4, R32.reuse, R60, R4 ;  /* 0x0000003c2004723c */ /* 0x060fec0000001804 */
[----:B--2---:R-:W-:-:S15]  /*ae370*/  HMMA.16816.F32 R48, R32, R30, R48 ;  /* 0x0000001e2030723c */ /* 0x004fde0000001830 */
[----:B------:R-:W-:-:S08]  /*ae380*/  NOP ;  /* 0x0000000000007918 */ /* 0x000fd00000000000 */
        /* <DEDUP_REMOVED lines=9> */
[----:B------:R-:W4:Y:S04]  /*ae420*/  LDL.LU.64 R56, [R1+0x4be8] ;  /* 0x004be80001387983 */ /* 0x000f280000300a00 */
[----:B------:R0:W-:Y:S04]  /*ae430*/  STL.64 [R1+0x4ae0], R30 ;  /* 0x004ae01e01007387 */ /* 0x0001e80000100a00 */
[----:B------:R-:W5:Y:S04]  /*ae440*/  LDL.LU R28, [R1+0xc80] ;  /* 0x000c8000011c7983 */ /* 0x000f680000300800 */
[----:B------:R-:W5:Y:S04]  /*ae450*/  LDL.LU R29, [R1+0xc84] ;  /* 0x000c8400011d7983 */ /* 0x000f680000300800 */
[----:B0-----:R-:W5:Y:S04]  /*ae460*/  LDL.LU R30, [R1+0xc88] ;  /* 0x000c8800011e7983 */ /* 0x001f680000300800 */
[----:B------:R-:W5:Y:S04]  /*ae470*/  LDL.LU R31, [R1+0xc8c] ;  /* 0x000c8c00011f7983 */ /* 0x000f680000300800 */
[----:B------:R-:W-:Y:S04]  /*ae480*/  STL.64 [R1+0xc90], R4 ;  /* 0x000c900401007387 */ /* 0x000fe80000100a00 */
[----:B------:R0:W-:Y:S04]  /*ae490*/  STL.64 [R1+0xc98], R6 ;  /* 0x000c980601007387 */ /* 0x0001e80000100a00 */
[----:B0-----:R-:W2:Y:S04]  /*ae4a0*/  LDL.LU.64 R6, [R1+0x4be0] ;  /* 0x004be00001067983 */ /* 0x001ea80000300a00 */
[----:B------:R-:W2:Y:S01]  /*ae4b0*/  LDL.LU.64 R4, [R1+0x4bd8] ;  /* 0x004bd80001047983 */ /* 0x000ea20000300a00 */
[----:B------:R-:W-:-:S02]  /*ae4c0*/  IMAD.MOV.U32 R48, RZ, RZ, R60 ;  /* 0x000000ffff307224 */ /* 0x000fc400078e003c */
[----:B------:R-:W-:Y:S02]  /*ae4d0*/  IMAD.MOV.U32 R49, RZ, RZ, R61 ;  /* 0x000000ffff317224 */ /* 0x000fe400078e003d */
[----:B------:R-:W2:Y:S04]  /*ae4e0*/  LDL.LU.64 R60, [R1+0x4bd0] ;  /* 0x004bd000013c7983 */ /* 0x000ea80000300a00 */
[----:B------:R-:W-:Y:S04]  /*ae4f0*/  STL.64 [R1+0x4a68], R50 ;  /* 0x004a683201007387 */ /* 0x000fe80000100a00 */
[----:B------:R5:W-:Y:S01]  /*ae500*/  STL.64 [R1+0x4a60], R48 ;  /* 0x004a603001007387 */ /* 0x000be20000100a00 */
[C---:B---3--:R-:W-:Y:S06]  /*ae510*/  HMMA.16816.F32 R20, R32.reuse, R12, R20 ;  /* 0x0000000c2014723c */ /* 0x048fec0000001814 */
[C---:B------:R-:W-:Y:S06]  /*ae520*/  HMMA.16816.F32 R12, R32.reuse, R14, R16 ;  /* 0x0000000e200c723c */ /* 0x040fec0000001810 */
[C---:B----4-:R-:W-:Y:S06]  /*ae530*/  HMMA.16816.F32 R8, R32.reuse, R56, R8 ;  /* 0x000000382008723c */ /* 0x050fec0000001808 */
[C---:B-----5:R-:W-:Y:S06]  /*ae540*/  HMMA.16816.F32 R48, R32.reuse, R44, R28 ;  /* 0x0000002c2030723c */ /* 0x060fec000000181c */
[C---:B------:R-:W-:Y:S06]  /*ae550*/  HMMA.16816.F32 R44, R32.reuse, R46, R52 ;  /* 0x0000002e202c723c */ /* 0x040fec0000001834 */
[C---:B------:R-:W-:Y:S06]  /*ae560*/  HMMA.16816.F32 R28, R32.reuse, R24, R40 ;  /* 0x00000018201c723c */ /* 0x040fec0000001828 */
[C---:B------:R-:W-:Y:S06]  /*ae570*/  HMMA.16816.F32 R24, R32.reuse, R26, R36 ;  /* 0x0000001a2018723c */ /* 0x040fec0000001824 */
[----:B--2---:R-:W-:Y:S01]  /*ae580*/  HMMA.16816.F32 R4, R32, R58, R4 ;  /* 0x0000003a2004723c */ /* 0x004fe20000001804 */
        /* <DEDUP_REMOVED lines=8> */
[----:B------:R-:W-:Y:S04]  /*ae610*/  STL.64 [R1+0xc40], R20 ;  /* 0x000c401401007387 */ /* 0x000fe80000100a00 */
[----:B------:R-:W-:Y:S04]  /*ae620*/  STL.64 [R1+0xc48], R22 ;  /* 0x000c481601007387 */ /* 0x000fe80000100a00 */
[----:B------:R-:W-:Y:S04]  /*ae630*/  STL.64 [R1+0xc30], R12 ;  /* 0x000c300c01007387 */ /* 0x000fe80000100a00 */
[----:B------:R-:W-:Y:S04]  /*ae640*/  STL.64 [R1+0xc38], R14 ;  /* 0x000c380e01007387 */ /* 0x000fe80000100a00 */
[----:B0-----:R-:W2:Y:S04]  /*ae650*/  LDL.LU R24, [R1+0xae0] ;  /* 0x000ae00001187983 */ /* 0x001ea80000300800 */
[----:B------:R-:W-:Y:S04]  /*ae660*/  STL.64 [R1+0xc20], R8 ;  /* 0x000c200801007387 */ /* 0x000fe80000100a00 */
[----:B------:R0:W-:Y:S04]  /*ae670*/  STL.64 [R1+0xc28], R10 ;  /* 0x000c280a01007387 */ /* 0x0001e80000100a00 */
[----:B------:R-:W-:Y:S04]  /*ae680*/  STL.64 [R1+0xc10], R4 ;  /* 0x000c100401007387 */ /* 0x000fe80000100a00 */
[----:B------:R-:W-:Y:S04]  /*ae690*/  STL.64 [R1+0xc18], R6 ;  /* 0x000c180601007387 */ /* 0x000fe80000100a00 */
        /* <DEDUP_REMOVED lines=13> */
[----:B------:R-:W4:Y:S04]  /*ae770*/  LDL.LU R50, [R1+0xb28] ;  /* 0x000b280001327983 */ /* 0x000f280000300800 */
[----:B------:R-:W4:Y:S04]  /*ae780*/  LDL.LU R51, [R1+0xb2c] ;  /* 0x000b2c0001337983 */ /* 0x000f280000300800 */
[----:B----4-:R-:W-:Y:S04]  /*ae790*/  STL.64 [R1+0x4b10], R50 ;  /* 0x004b103201007387 */ /* 0x010fe80000100a00 */
[----:B--2---:R2:W-:Y:S04]  /*ae7a0*/  STL.64 [R1+0x4b08], R48 ;  /* 0x004b083001007387 */ /* 0x0045e80000100a00 */
[----:B------:R-:W4:Y:S04]  /*ae7b0*/  LDL.LU R56, [R1+0xb40] ;  /* 0x000b400001387983 */ /* 0x000f280000300800 */
[----:B------:R-:W4:Y:S04]  /*ae7c0*/  LDL.LU R57, [R1+0xb44] ;  /* 0x000b440001397983 */ /* 0x000f280000300800 */
[----:B------:R-:W5:Y:S04]  /*ae7d0*/  LDL.LU R58, [R1+0xb48] ;  /* 0x000b4800013a7983 */ /* 0x000f680000300800 */
[----:B------:R-:W5:Y:S01]  /*ae7e0*/  LDL.LU R59, [R1+0xb4c] ;  /* 0x000b4c00013b7983 */ /* 0x000f620000300800 */
[----:B0-----:R-:W-:-:S03]  /*ae7f0*/  IMAD.MOV.U32 R11, RZ, RZ, R0 ;  /* 0x000000ffff0b7224 */ /* 0x001fc600078e0000 */
[----:B-----5:R-:W-:Y:S04]  /*ae800*/  STL.64 [R1+0x4b20], R58 ;  /* 0x004b203a01007387 */ /* 0x020fe80000100a00 */
[----:B----4-:R0:W-:Y:S04]  /*ae810*/  STL.64 [R1+0x4b18], R56 ;  /* 0x004b183801007387 */ /* 0x0101e80000100a00 */
[----:B------:R-:W4:Y:S04]  /*ae820*/  LDL R10, [R1] ;  /* 0x00000000010a7983 */ /* 0x000f280000100800 */
[----:B------:R-:W5:Y:S04]  /*ae830*/  LDL.LU R0, [R1+0x4bc8] ;  /* 0x004bc80001007983 */ /* 0x000f680000300800 */
[----:B------:R-:W3:Y:S04]  /*ae840*/  LDL.LU R12, [R1+0xb50] ;  /* 0x000b5000010c7983 */ /* 0x000ee80000300800 */
[----:B------:R-:W3:Y:S04]  /*ae850*/  LDL.LU R13, [R1+0xb54] ;  /* 0x000b5400010d7983 */ /* 0x000ee80000300800 */
[----:B------:R-:W2:Y:S04]  /*ae860*/  LDL.LU R14, [R1+0xb58] ;  /* 0x000b5800010e7983 */ /* 0x000ea80000300800 */
[----:B------:R-:W2:Y:S04]  /*ae870*/  LDL.LU R15, [R1+0xb5c] ;  /* 0x000b5c00010f7983 */ /* 0x000ea80000300800 */
[----:B--2---:R-:W-:Y:S04]  /*ae880*/  STL.64 [R1+0x4b30], R14 ;  /* 0x004b300e01007387 */ /* 0x004fe80000100a00 */
[----:B---3--:R2:W-:Y:S04]  /*ae890*/  STL.64 [R1+0x4b28], R12 ;  /* 0x004b280c01007387 */ /* 0x0085e80000100a00 */
[----:B------:R-:W3:Y:S04]  /*ae8a0*/  LDL R18, [R1+0x10] ;  /* 0x0000100001127983 */ /* 0x000ee80000100800 */
[----:B------:R-:W3:Y:S04]  /*ae8b0*/  LDL R19, [R1+0x14] ;  /* 0x0000140001137983 */ /* 0x000ee80000100800 */
[----:B------:R-:W4:Y:S01]  /*ae8c0*/  LDL R16, [R1+0x18] ;  /* 0x0000180001107983 */ /* 0x000f220000100800 */
[----:B-----5:R-:W-:-:S03]  /*ae8d0*/  IMAD.MOV.U32 R17, RZ, RZ, R0 ;  /* 0x000000ffff117224 */ /* 0x020fc600078e0000 */
[----:B------:R-:W5:Y:S04]  /*ae8e0*/  LDL.LU R0, [R1+0x4bc4] ;  /* 0x004bc40001007983 */ /* 0x000f680000300800 */
[----:B---3--:R-:W-:Y:S04]  /*ae8f0*/  STL.64 [R1+0x4b40], R18 ;  /* 0x004b401201007387 */ /* 0x008fe80000100a00 */
[----:B----4-:R-:W-:Y:S04]  /*ae900*/  STL.64 [R1+0x4b38], R16 ;  /* 0x004b381001007387 */ /* 0x010fe80000100a00 */
[----:B-1----:R-:W3:Y:S04]  /*ae910*/  LDL.LU R24, [R1+0xb80] ;  /* 0x000b800001187983 */ /* 0x002ee80000300800 */
[----:B------:R-:W3:Y:S04]  /*ae920*/  LDL.LU R25, [R1+0xb84] ;  /* 0x000b840001197983 */ /* 0x000ee80000300800 */
[----:B------:R-:W4:Y:S04]  /*ae930*/  LDL.LU R26, [R1+0xb88] ;  /* 0x000b8800011a7983 */ /* 0x000f280000300800 */
[----:B------:R-:W4:Y:S04]  /*ae940*/  LDL.LU R27, [R1+0xb8c] ;  /* 0x000b8c00011b7983 */ /* 0x000f280000300800 */
[----:B----4-:R-:W-:Y:S04]  /*ae950*/  STL.64 [R1+0x4b50], R26 ;  /* 0x004b501a01007387 */ /* 0x010fe80000100a00 */
[----:B---3--:R1:W-:Y:S04]  /*ae960*/  STL.64 [R1+0x4b48], R24 ;  /* 0x004b481801007387 */ /* 0x0083e80000100a00 */
[----:B------:R-:W3:Y:S04]  /*ae970*/  LDL R42, [R1+0x20] ;  /* 0x00002000012a7983 */ /* 0x000ee80000100800 */
[----:B------:R-:W3:Y:S04]  /*ae980*/  LDL R43, [R1+0x24] ;  /* 0x00002400012b7983 */ /* 0x000ee80000100800 */
[----:B------:R-:W4:Y:S04]  /*ae990*/  LDL.LU R48, [R1+0xb90] ;  /* 0x000b900001307983 */ /* 0x000f280000300800 */
[----:B------:R-:W4:Y:S04]  /*ae9a0*/  LDL.LU R49, [R1+0xb94] ;  /* 0x000b940001317983 */ /* 0x000f280000300800 */
[----:B------:R-:W2:Y:S04]  /*ae9b0*/  LDL.LU R50, [R1+0xb98] ;  /* 0x000b980001327983 */ /* 0x000ea80000300800 */
[----:B------:R-:W2:Y:S01]  /*ae9c0*/  LDL.LU R51, [R1+0xb9c] ;  /* 0x000b9c0001337983 */ /* 0x000ea20000300800 */
[----:B-----5:R-:W-:-:S03]  /*ae9d0*/  IMAD.MOV.U32 R41, RZ, RZ, R0 ;  /* 0x000000ffff297224 */ /* 0x020fc600078e0000 */
[----:B--2---:R2:W-:Y:S04]  /*ae9e0*/  STL.64 [R1+0x4b60], R50 ;  /* 0x004b603201007387 */ /* 0x0045e80000100a00 */
[----:B----4-:R-:W-:Y:S04]  /*ae9f0*/  STL.64 [R1+0x4b58], R48 ;  /* 0x004b583001007387 */ /* 0x010fe80000100a00 */
[----:B------:R-:W4:Y:S04]  /*aea00*/  LDL R40, [R1+0x28] ;  /* 0x0000280001287983 */ /* 0x000f280000100800 */
[----:B------:R-:W5:Y:S04]  /*aea10*/  LDL.LU R0, [R1+0x4bc0] ;  /* 0x004bc00001007983 */ /* 0x000f680000300800 */
[----:B---3--:R-:W-:Y:S04]  /*aea20*/  STL.64 [R1+0x4b70], R42 ;  /* 0x004b702a01007387 */ /* 0x008fe80000100a00 */
[----:B----4-:R3:W-:Y:S04]  /*aea30*/  STL.64 [R1+0x4b68], R40 ;  /* 0x004b682801007387 */ /* 0x0107e80000100a00 */
[----:B0-----:R-:W4:Y:S04]  /*aea40*/  LDL.LU R56, [R1+0xba0] ;  /* 0x000ba00001387983 */ /* 0x001f280000300800 */
[----:B------:R-:W4:Y:S04]  /*aea50*/  LDL.LU R57, [R1+0xba4] ;  /* 0x000ba40001397983 */ /* 0x000f280000300800 */
[----:B------:R-:W2:Y:S04]  /*aea60*/  LDL.LU R58, [R1+0xba8] ;  /* 0x000ba800013a7983 */ /* 0x000ea80000300800 */
[----:B------:R-:W2:Y:S01]  /*aea70*/  LDL.LU R59, [R1+0xbac] ;  /* 0x000bac00013b7983 */ /* 0x000ea20000300800 */
[----:B-----5:R-:W-:-:S03]  /*aea80*/  IMAD.MOV.U32 R13, RZ, RZ, R0 ;  /* 0x000000ffff0d7224 */ /* 0x020fc600078e0000 */
[----:B--2---:R-:W-:Y:S04]  /*aea90*/  STL.64 [R1+0x4b80], R58 ;  /* 0x004b803a01007387 */ /* 0x004fe80000100a00 */
[----:B----4-:R0:W-:Y:S04]  /*aeaa0*/  STL.64 [R1+0x4b78], R56 ;  /* 0x004b783801007387 */ /* 0x0101e80000100a00 */
[----:B------:R-:W2:Y:S04]  /*aeab0*/  LDL R14, [R1+0x30] ;  /* 0x00003000010e7983 */ /* 0x000ea80000100800 */
[----:B------:R-:W2:Y:S04]  /*aeac0*/  LDL R15, [R1+0x34] ;  /* 0x00003400010f7983 */ /* 0x000ea80000100800 */
[----:B------:R-:W4:Y:S04]  /*aead0*/  LDL R12, [R1+0x38] ;  /* 0x00003800010c7983 */ /* 0x000f280000100800 */
[----:B------:R-:W5:Y:S04]  /*aeae0*/  LDL.LU R0, [R1+0x4bbc] ;  /* 0x004bbc0001007983 */ /* 0x000f680000300800 */
[----:B--2---:R2:W-:Y:S04]  /*aeaf0*/  STL.64 [R1+0x4b90], R14 ;  /* 0x004b900e01007387 */ /* 0x0045e80000100a00 */
[----:B----4-:R4:W-:Y:S04]  /*aeb00*/  STL.64 [R1+0x4b88], R12 ;  /* 0x004b880c01007387 */ /* 0x0109e80000100a00 */
[----:B-1----:R-:W3:Y:S04]  /*aeb10*/  LDL.LU R24, [R1+0xbc0] ;  /* 0x000bc00001187983 */ /* 0x002ee80000300800 */
[----:B------:R-:W3:Y:S04]  /*aeb20*/  LDL.LU R25, [R1+0xbc4] ;  /* 0x000bc40001197983 */ /* 0x000ee80000300800 */
[----:B------:R-:W5:Y:S04]  /*aeb30*/  LDL.LU R26, [R1+0xbc8] ;  /* 0x000bc800011a7983 */ /* 0x000f680000300800 */
[----:B------:R-:W5:Y:S04]  /*aeb40*/  LDL.LU R27, [R1+0xbcc] ;  /* 0x000bcc00011b7983 */ /* 0x000f680000300800 */
[----:B-----5:R-:W-:Y:S04]  /*aeb50*/  STL.64 [R1+0x4ba0], R26 ;  /* 0x004ba01a01007387 */ /* 0x020fe80000100a00 */
[----:B---3--:R-:W-:Y:S04]  /*aeb60*/  STL.64 [R1+0x4b98], R24 ;  /* 0x004b981801007387 */ /* 0x008fe80000100a00 */
[----:B------:R-:W3:Y:S04]  /*aeb70*/  LDL R50, [R1+0x40] ;  /* 0x0000400001327983 */ /* 0x000ee80000100800 */
[----:B------:R-:W3:Y:S04]  /*aeb80*/  LDL R51, [R1+0x44] ;  /* 0x0000440001337983 */ /* 0x000ee80000100800 */
[----:B------:R-:W5:Y:S04]  /*aeb90*/  LDL.LU R40, [R1+0xbd0] ;  /* 0x000bd00001287983 */ /* 0x000f680000300800 */
[----:B------:R-:W5:Y:S04]  /*aeba0*/  LDL.LU R41, [R1+0xbd4] ;  /* 0x000bd40001297983 */ /* 0x000f680000300800 */
[----:B------:R-:W2:Y:S04]  /*aebb0*/  LDL.LU R42, [R1+0xbd8] ;  /* 0x000bd800012a7983 */ /* 0x000ea80000300800 */
[----:B------:R-:W2:Y:S01]  /*aebc0*/  LDL.LU R43, [R1+0xbdc] ;  /* 0x000bdc00012b7983 */ /* 0x000ea20000300800 */
[----:B------:R-:W-:-:S03]  /*aebd0*/  IMAD.MOV.U32 R49, RZ, RZ, R0 ;  /* 0x000000ffff317224 */ /* 0x000fc600078e0000 */
[----:B--2---:R-:W-:Y:S04]  /*aebe0*/  STL.64 [R1+0x4bb0], R42 ;  /* 0x004bb02a01007387 */ /* 0x004fe80000100a00 */
[----:B-----5:R1:W-:Y:S04]  /*aebf0*/  STL.64 [R1+0x4ba8], R40 ;  /* 0x004ba82801007387 */ /* 0x0203e80000100a00 */
[----:B------:R-:W2:Y:S04]  /*aec00*/  LDL R48, [R1+0x48] ;  /* 0x0000480001307983 */ /* 0x000ea80000100800 */
[----:B------:R-:W5:Y:S04]  /*aec10*/  LDL.LU R0, [R1+0x4bb8] ;  /* 0x004bb80001007983 */ /* 0x000f680000300800 */
[----:B0-----:R-:W2:Y:S04]  /*aec20*/  LDL.LU R56, [R1+0xbe0] ;  /* 0x000be00001387983 */ /* 0x001ea80000300800 */
[----:B------:R-:W2:Y:S04]  /*aec30*/  LDL.LU R57, [R1+0xbe4] ;  /* 0x000be40001397983 */ /* 0x000ea80000300800 */
[----:B------:R-:W2:Y:S04]  /*aec40*/  LDL.LU R58, [R1+0xbe8] ;  /* 0x000be800013a7983 */ /* 0x000ea80000300800 */
[----:B------:R-:W2:Y:S04]  /*aec50*/  LDL.LU R59, [R1+0xbec] ;  /* 0x000bec00013b7983 */ /* 0x000ea80000300800 */
[----:B------:R-:W3:Y:S04]  /*aec60*/  LDL R14, [R1+0x50] ;  /* 0x00005000010e7983 */ /* 0x000ee80000100800 */
[----:B------:R-:W3:Y:S04]  /*aec70*/  LDL R15, [R1+0x54] ;  /* 0x00005400010f7983 */ /* 0x000ee80000100800 */
[----:B----4-:R-:W4:Y:S04]  /*aec80*/  LDL R12, [R1+0x58] ;  /* 0x00005800010c7983 */ /* 0x010f280000100800 */
[----:B-1----:R-:W4:Y:S04]  /*aec90*/  LDL.LU R40, [R1+0xc00] ;  /* 0x000c000001287983 */ /* 0x002f280000300800 */
[----:B------:R-:W4:Y:S04]  /*aeca0*/  LDL.LU R41, [R1+0xc04] ;  /* 0x000c040001297983 */ /* 0x000f280000300800 */
[----:B------:R-:W4:Y:S04]  /*aecb0*/  LDL.LU R42, [R1+0xc08] ;  /* 0x000c0800012a7983 */ /* 0x000f280000300800 */
[----:B------:R-:W4:Y:S04]  /*aecc0*/  LDL.LU R43, [R1+0xc0c] ;  /* 0x000c0c00012b7983 */ /* 0x000f280000300800 */
        /* <DEDUP_REMOVED lines=16> */
[----:B------:R-:W2:Y:S04]  /*aedd0*/  LDL.64 R8, [R1+0x8] ;  /* 0x0000080001087983 */ /* 0x000ea80000100a00 */
        /* <DEDUP_REMOVED lines=16> */
[----:B-----5:R-:W-:-:S07]  /*aeee0*/  IMAD.MOV.U32 R13, RZ, RZ, R0 ;  /* 0x000000ffff0d7224 */ /* 0x020fce00078e0000 */
[----:B----4-:R-:W-:-:S15]  /*aeef0*/  HMMA.16816.F32 R40, R32, R12, R40 ;  /* 0x0000000c2028723c */ /* 0x010fde0000001828 */
[----:B------:R-:W-:-:S08]  /*aef00*/  NOP ;  /* 0x0000000000007918 */ /* 0x000fd00000000000 */
[----:B------:R-:W-:Y:S04]  /*aef10*/  STL.64 [R1+0xc00], R40 ;  /* 0x000c002801007387 */ /* 0x000fe80000100a00 */
[----:B------:R0:W-:Y:S04]  /*aef20*/  STL.64 [R1+0xc08], R42 ;  /* 0x000c082a01007387 */ /* 0x0001e80000100a00 */
[----:B0-----:R-:W4:Y:S04]  /*aef30*/  LDL.LU.64 R42, [R1+0x4bb0] ;  /* 0x004bb000012a7983 */ /* 0x001f280000300a00 */
[----:B------:R-:W4:Y:S01]  /*aef40*/  LDL.LU.64 R40, [R1+0x4ba8] ;  /* 0x004ba80001287983 */ /* 0x000f220000300a00 */
[C---:B---3--:R-:W-:Y:S03]  /*aef50*/  HMMA.16816.F32 R12, R32.reuse, R14, R24 ;  /* 0x0000000e200c723c */ /* 0x048fe60000001818 */
[----:B------:R-:W3:Y:S03]  /*aef60*/  LDL.LU.64 R26, [R1+0x4ba0] ;  /* 0x004ba000011a7983 */ /* 0x000ee60000300a00 */
[----:B--2---:R-:W-:Y:S01]  /*aef70*/  HMMA.16816.F32 R56, R32, R48, R56 ;  /* 0x000000302038723c */ /* 0x004fe20000001838 */
[----:B------:R-:W3:-:S15]  /*aef80*/  LDL.LU.64 R24, [R1+0x4b98] ;  /* 0x004b980001187983 */ /* 0x000ede0000300a00 */
[----:B------:R-:W-:-:S01]  /*aef90*/  NOP ;  /* 0x0000000000007918 */ /* 0x000fc20000000000 */
[----:B------:R-:W-:Y:S04]  /*aefa0*/  STL.64 [R1+0xbf0], R12 ;  /* 0x000bf00c01007387 */ /* 0x000fe80000100a00 */
[----:B------:R0:W-:Y:S04]  /*aefb0*/  STL.64 [R1+0xbf8], R14 ;  /* 0x000bf80e01007387 */ /* 0x0001e80000100a00 */
[----:B0-----:R-:W2:Y:S04]  /*aefc0*/  LDL.LU.64 R14, [R1+0x4b90] ;  /* 0x004b9000010e7983 */ /* 0x001ea80000300a00 */
[----:B------:R-:W3:Y:S04]  /*aefd0*/  LDL.LU.64 R12, [R1+0x4b88] ;  /* 0x004b8800010c7983 */ /* 0x000ee80000300a00 */
[----:B------:R-:W-:Y:S04]  /*aefe0*/  STL.64 [R1+0xbe0], R56 ;  /* 0x000be03801007387 */ /* 0x000fe80000100a00 */
[----:B------:R0:W-:Y:S04]  /*aeff0*/  STL.64 [R1+0xbe8], R58 ;  /* 0x000be83a01007387 */ /* 0x0001e80000100a00 */
[----:B0-----:R-:W5:Y:S04]  /*af000*/  LDL.LU.64 R58, [R1+0x4b80] ;  /* 0x004b8000013a7983 */ /* 0x001f680000300a00 */
[----:B------:R-:W5:Y:S01]  /*af010*/  LDL.LU.64 R56, [R1+0x4b78] ;  /* 0x004b780001387983 */ /* 0x000f620000300a00 */
[C---:B----4-:R-:W-:Y:S03]  /*af020*/  HMMA.16816.F32 R48, R32.reuse, R50, R40 ;  /* 0x000000322030723c */ /* 0x050fe60000001828 */
[----:B------:R-:W4:Y:S04]  /*af030*/  LDL.LU.64 R42, [R1+0x4b70] ;  /* 0x004b7000012a7983 */ /* 0x000f280000300a00 */
[----:B------:R-:W5:Y:S01]  /*af040*/  LDL.LU.64 R40, [R1+0x4b68] ;  /* 0x004b680001287983 */ /* 0x000f620000300a00 */
[----:B---3--:R-:W-:-:S15]  /*af050*/  HMMA.16816.F32 R24, R32, R12, R24 ;  /* 0x0000000c2018723c */ /* 0x008fde0000001818 */
[----:B------:R-:W-:Y:S01]  /*af060*/  STL.64 [R1+0xbd0], R48 ;  /* 0x000bd03001007387 */ /* 0x000fe20000100a00 */
[C---:B--2---:R-:W-:Y:S03]  /*af070*/  HMMA.16816.F32 R12, R32.reuse, R14, R16 ;  /* 0x0000000e200c723c */ /* 0x044fe60000001810 */
[----:B------:R0:W-:Y:S04]  /*af080*/  STL.64 [R1+0xbd8], R50 ;  /* 0x000bd83201007387 */ /* 0x0001e80000100a00 */
[----:B0-----:R-:W4:Y:S04]  /*af090*/  LDL.LU.64 R50, [R1+0x4b60] ;  /* 0x004b600001327983 */ /* 0x001f280000300a00 */
[----:B------:R-:W4:Y:S04]  /*af0a0*/  LDL.LU.64 R48, [R1+0x4b58] ;  /* 0x004b580001307983 */ /* 0x000f280000300a00 */
        /* <DEDUP_REMOVED lines=9> */
[----:B------:R-:W3:Y:S01]  /*af140*/  LDL.LU.64 R12, [R1+0x4b28] ;  /* 0x004b2800010c7983 */ /* 0x000ee20000300a00 */
[----:B-----5:R-:W-:-:S15]  /*af150*/  HMMA.16816.F32 R56, R32, R40, R56 ;  /* 0x000000282038723c */ /* 0x020fde0000001838 */
[----:B------:R-:W-:-:S08]  /*af160*/  NOP ;  /* 0x0000000000007918 */ /* 0x000fd00000000000 */
[----:B------:R-:W-:Y:S04]  /*af170*/  STL.64 [R1+0xba0], R56 ;  /* 0x000ba03801007387 */ /* 0x000fe80000100a00 */
[----:B------:R0:W-:Y:S04]  /*af180*/  STL.64 [R1+0xba8], R58 ;  /* 0x000ba83a01007387 */ /* 0x0001e80000100a00 */
[----:B0-----:R-:W5:Y:S04]  /*af190*/  LDL.LU.64 R58, [R1+0x4b20] ;  /* 0x004b2000013a7983 */ /* 0x001f680000300a00 */
[----:B------:R-:W5:Y:S01]  /*af1a0*/  LDL.LU.64 R56, [R1+0x4b18] ;  /* 0x004b180001387983 */ /* 0x000f620000300a00 */
[C---:B----4-:R-:W-:Y:S06]  /*af1b0*/  HMMA.16816.F32 R40, R32.reuse, R42, R48 ;  /* 0x0000002a2028723c */ /* 0x050fec0000001830 */
[C---:B------:R-:W-:Y:S06]  /*af1c0*/  HMMA.16816.F32 R52, R32.reuse, R8, R52 ;  /* 0x000000082034723c */ /* 0x040fec0000001834 */
[----:B------:R-:W-:Y:S01]  /*af1d0*/  IMAD.MOV.U32 R0, RZ, RZ, R9 ;  /* 0x000000ffff007224 */ /* 0x000fe200078e0009 */
[----:B------:R-:W4:Y:S04]  /*af1e0*/  LDL.LU.64 R50, [R1+0x4b10] ;  /* 0x004b100001327983 */ /* 0x000f280000300a00 */
[----:B------:R-:W4:Y:S01]  /*af1f0*/  LDL.LU.64 R48, [R1+0x4b08] ;  /* 0x004b080001307983 */ /* 0x000f220000300a00 */
[C---:B--2---:R-:W-:Y:S06]  /*af200*/  HMMA.16816.F32 R24, R32.reuse, R16, R24 ;  /* 0x000000102018723c */ /* 0x044fec0000001818 */
[C---:B---3--:R-:W-:Y:S01]  /*af210*/  HMMA.16816.F32 R16, R32.reuse, R18, R28 ;  /* 0x000000122010723c */ /* 0x048fe2000000181c */
[----:B------:R-:W-:Y:S04]  /*af220*/  STL.64 [R1+0xb90], R40 ;  /* 0x000b902801007387 */ /* 0x000fe80000100a00 */
[----:B------:R0:W-:Y:S01]  /*af230*/  STL.64 [R1+0xb98], R42 ;  /* 0x000b982a01007387 */ /* 0x0001e20000100a00 */
[C---:B------:R-:W-:Y:S03]  /*af240*/  HMMA.16816.F32 R8, R32.reuse, R10, R12 ;  /* 0x0000000a2008723c */ /* 0x040fe6000000180c */
[----:B0-----:R-:W2:Y:S04]  /*af250*/  LDL.LU.64 R42, [R1+0x4b00] ;  /* 0x004b0000012a7983 */ /* 0x001ea80000300a00 */
[----:B------:R-:W2:Y:S04]  /*af260*/  LDL.LU.64 R40, [R1+0x4af8] ;  /* 0x004af80001287983 */ /* 0x000ea80000300a00 */
[----:B------:R-:W-:Y:S04]  /*af270*/  STL.64 [R1+0xb80], R24 ;  /* 0x000b801801007387 */ /* 0x000fe80000100a00 */
[----:B------:R0:W-:Y:S04]  /*af280*/  STL.64 [R1+0xb88], R26 ;  /* 0x000b881a01007387 */ /* 0x0001e80000100a00 */
[----:B0-----:R-:W3:Y:S04]  /*af290*/  LDL.LU.64 R26, [R1+0x4af0] ;  /* 0x004af000011a7983 */ /* 0x001ee80000300a00 */
[----:B------:R-:W3:Y:S04]  /*af2a0*/  LDL.LU.64 R24, [R1+0x4ae8] ;  /* 0x004ae80001187983 */ /* 0x000ee80000300a00 */
[----:B------:R-:W3:Y:S04]  /*af2b0*/  LDL.LU.64 R30, [R1+0x4ae0] ;  /* 0x004ae000011e7983 */ /* 0x000ee80000300a00 */
[----:B------:R0:W-:Y:S04]  /*af2c0*/  STL.64 [R1+0xb70], R16 ;  /* 0x000b701001007387 */ /* 0x0001e80000100a00 */
[----:B------:R1:W-:Y:S04]  /*af2d0*/  STL.64 [R1+0xb78], R18 ;  /* 0x000b781201007387 */ /* 0x0003e80000100a00 */
[----:B0-----:R-:W3:Y:S04]  /*af2e0*/  LDL.LU R16, [R1+0xac0] ;  /* 0x000ac00001107983 */ /* 0x001ee80000300800 */
[----:B------:R-:W3:Y:S04]  /*af2f0*/  LDL.LU R17, [R1+0xac4] ;  /* 0x000ac40001117983 */ /* 0x000ee80000300800 */
[----:B-1----:R-:W3:Y:S04]  /*af300*/  LDL.LU R18, [R1+0xac8] ;  /* 0x000ac80001127983 */ /* 0x002ee80000300800 */
[----:B------:R-:W3:Y:S04]  /*af310*/  LDL.LU R19, [R1+0xacc] ;  /* 0x000acc0001137983 */ /* 0x000ee80000300800 */
[----:B------:R-:W-:Y:S04]  /*af320*/  STL.64 [R1+0xb60], R52 ;  /* 0x000b603401007387 */ /* 0x000fe80000100a00 */
[----:B------:R0:W-:Y:S04]  /*af330*/  STL.64 [R1+0xb68], R54 ;  /* 0x000b683601007387 */ /* 0x0001e80000100a00 */
[----:B0-----:R-:W2:Y:S04]  /*af340*/  LDL.LU.64 R54, [R1+0x4ad8] ;  /* 0x004ad80001367983 */ /* 0x001ea80000300a00 */
[----:B------:R-:W3:Y:S04]  /*af350*/  LDL.LU.64 R52, [R1+0x4ad0] ;  /* 0x004ad00001347983 */ /* 0x000ee80000300a00 */
[----:B------:R-:W3:Y:S04]  /*af360*/  LDL.LU.64 R14, [R1+0x4ac8] ;  /* 0x004ac800010e7983 */ /* 0x000ee80000300a00 */
[----:B------:R-:W3:Y:S04]  /*af370*/  LDL.LU.64 R12, [R1+0x4ac0] ;  /* 0x004ac000010c7983 */ /* 0x000ee80000300a00 */
        /* <DEDUP_REMOVED lines=9> */
[----:B------:R-:W4:Y:S01]  /*af410*/  LDL.LU.64 R56, [R1+0x4aa0] ;  /* 0x004aa00001387983 */ /* 0x000f220000300a00 */
[----:B-----5:R-:W-:-:S15]  /*af420*/  HMMA.16816.F32 R4, R32, R58, R4 ;  /* 0x0000003a2004723c */ /* 0x020fde0000001804 */
[----:B------:R-:W-:-:S08]  /*af430*/  NOP ;  /* 0x0000000000007918 */ /* 0x000fd00000000000 */
[----:B------:R-:W-:Y:S04]  /*af440*/  STL.64 [R1+0x1430], R4 ;  /* 0x0014300401007387 */ /* 0x000fe80000100a00 */
[----:B------:R0:W-:Y:S04]  /*af450*/  STL.64 [R1+0x1438], R6 ;  /* 0x0014380601007387 */ /* 0x0001e80000100a00 */
[----:B0-----:R-:W5:Y:S04]  /*af460*/  LDL.LU.64 R6, [R1+0x4a98] ;  /* 0x004a980001067983 */ /* 0x001f680000300a00 */
[----:B------:R-:W5:Y:S01]  /*af470*/  LDL.LU.64 R4, [R1+0x4a90] ;  /* 0x004a900001047983 */ /* 0x000f620000300a00 */
[C---:B----4-:R-:W-:Y:S06]  /*af480*/  HMMA.16816.F32 R48, R32.reuse, R56, R48 ;  /* 0x000000382030723c */ /* 0x050fec0000001830 */
[C---:B--2---:R-:W-:Y:S06]  /*af490*/  HMMA.16816.F32 R44, R32.reuse, R54, R44 ;  /* 0x00000036202c723c */ /* 0x044fec000000182c */
[C---:B------:R-:W-:Y:S06]  /*af4a0*/  HMMA.16816.F32 R40, R32.reuse, R2, R40 ;  /* 0x000000022028723c */ /* 0x040fec0000001828 */
[C---:B---3--:R-:W-:Y:S01]  /*af4b0*/  HMMA.16816.F32 R20, R32.reuse, R8, R20 ;  /* 0x000000082014723c */ /* 0x048fe20000001814 */
        /* <DEDUP_REMOVED lines=10> */
[C---:B-----5:R-:W-:Y:S06]  /*af560*/  HMMA.16816.F32 R36, R32.reuse, R4, R36 ;  /* 0x000000042024723c */ /* 0x060fec0000001824 */
[C---:B------:R-:W-:Y:S06]  /*af570*/  HMMA.16816.F32 R24, R32.reuse, R6, R24 ;  /* 0x000000062018723c */ /* 0x040fec0000001818 */
[----:B------:R-:W-:Y:S11]  /*af580*/  STL.64 [R1+0x46c0], R6 ;  /* 0x0046c00601007387 */ /* 0x000ff60000100a00 */
[----:B------:R-:W-:Y:S04]  /*af590*/  STL.64 [R1+0xb20], R36 ;  /* 0x000b202401007387 */ /* 0x000fe80000100a00 */
[----:B------:R-:W-:Y:S04]  /*af5a0*/  STL.64 [R1+0xb28], R38 ;  /* 0x000b282601007387 */ /* 0x000fe80000100a00 */
[----:B------:R0:W-:Y:S04]  /*af5b0*/  STL.64 [R1+0x46b8], R4 ;  /* 0x0046b80401007387 */ /* 0x0001e80000100a00 */
[----:B------:R-:W-:Y:S04]  /*af5c0*/  STL.64 [R1+0xb10], R24 ;  /* 0x000b101801007387 */ /* 0x000fe80000100a00 */
[----:B------:R-:W-:Y:S04]  /*af5d0*/  STL.64 [R1+0xb18], R26 ;  /* 0x000b181a01007387 */ /* 0x000fe80000100a00 */
[----:B0-----:R-:W2:Y:S04]  /*af5e0*/  LDL.LU R4, [R1+0x9f0] ;  /* 0x0009f00001047983 */ /* 0x001ea80000300800 */
[----:B------:R-:W-:Y:S04]  /*af5f0*/  STL.64 [R1+0xb00], R20 ;  /* 0x000b001401007387 */ /* 0x000fe80000100a00 */
[----:B------:R-:W-:Y:S04]  /*af600*/  STL.64 [R1+0xb08], R22 ;  /* 0x000b081601007387 */ /* 0x000fe80000100a00 */
        /* <DEDUP_REMOVED lines=11> */
[----:B------:R-:W4:Y:S04]  /*af6c0*/  LDL.LU R58, [R1+0x9e8] ;  /* 0x0009e800013a7983 */ /* 0x000f280000300800 */
[----:B------:R-:W4:Y:S01]  /*af6d0*/  LDL.LU R59, [R1+0x9ec] ;  /* 0x0009ec00013b7983 */ /* 0x000f220000300800 */
[----:B0-----:R-:W-:Y:S03]  /*af6e0*/  HMMA.16816.F32 R4, R32, R10, R16 ;  /* 0x0000000a2004723c */ /* 0x001fe60000001810 */
[----:B------:R-:W5:-:S15]  /*af6f0*/  LDL.LU R16, [R1+0xaa0] ;  /* 0x000aa00001107983 */ /* 0x000f5e0000300800 */
[----:B------:R-:W-:-:S05]  /*af700*/  NOP ;  /* 0x0000000000007918 */ /* 0x000fca0000000000 */
[----:B------:R0:W-:Y:S04]  /*af710*/  STL.64 [R1+0xaf0], R4 ;  /* 0x000af00401007387 */ /* 0x0001e80000100a00 */
[----:B------:R1:W-:Y:S04]  /*af720*/  STL.64 [R1+0xaf8], R6 ;  /* 0x000af80601007387 */ /* 0x0003e80000100a00 */
[----:B------:R-:W5:Y:S04]  /*af730*/  LDL.LU R17, [R1+0xaa4] ;  /* 0x000aa40001117983 */ /* 0x000f680000300800 */
[----:B------:R-:W5:Y:S04]  /*af740*/  LDL.LU R18, [R1+0xaa8] ;  /* 0x000aa80001127983 */ /* 0x000f680000300800 */
[----:B------:R-:W5:Y:S04]  /*af750*/  LDL.LU R19, [R1+0xaac] ;  /* 0x000aac0001137983 */ /* 0x000f680000300800 */
[----:B0-----:R-:W2:Y:S04]  /*af760*/  LDL.LU R4, [R1+0xab0] ;  /* 0x000ab00001047983 */ /* 0x001ea80000300800 */
[----:B------:R-:W2:Y:S04]  /*af770*/  LDL.LU R5, [R1+0xab4] ;  /* 0x000ab40001057983 */ /* 0x000ea80000300800 */
[----:B-1----:R-:W2:Y:S04]  /*af780*/  LDL.LU R6, [R1+0xab8] ;  /* 0x000ab80001067983 */ /* 0x002ea80000300800 */
        /* <DEDUP_REMOVED lines=37> */
[----:B------:R-:W2:Y:S04]  /*af9e0*/  LDL.LU.64 R4, [R1+0x4a80] ;  /* 0x004a800001047983 */ /* 0x000ea80000300a00 */
[----:B------:R-:W-:Y:S04]  /*af9f0*/  STL.64 [R1+0xad0], R16 ;  /* 0x000ad01001007387 */ /* 0x000fe80000100a00 */
[----:B------:R0:W-:Y:S04]  /*afa00*/  STL.64 [R1+0xad8], R18 ;  /* 0x000ad81201007387 */ /* 0x0001e80000100a00 */
[----:B0-----:R-:W3:Y:S04]  /*afa10*/  LDL.LU.64 R18, [R1+0x4a78] ;  /* 0x004a780001127983 */ /* 0x001ee80000300a00 */
[----:B------:R-:W4:Y:S04]  /*afa20*/  LDL.LU.64 R16, [R1+0x4a70] ;  /* 0x004a700001107983 */ /* 0x000f280000300a00 */
[----:B------:R-:W-:Y:S04]  /*afa30*/  STL.64 [R1+0x46a0], R14 ;  /* 0x0046a00e01007387 */ /* 0x000fe80000100a00 */
[----:B------:R0:W-:Y:S04]  /*afa40*/  STL.64 [R1+0x4698], R12 ;  /* 0x0046980c01007387 */ /* 0x0001e80000100a00 */
[----:B0-----:R-:W5:Y:S04]  /*afa50*/  LDL.LU R12, [R1+0xa10] ;  /* 0x000a1000010c7983 */ /* 0x001f680000300800 */
[----:B------:R-:W5:Y:S04]  /*afa60*/  LDL.LU R13, [R1+0xa14] ;  /* 0x000a1400010d7983 */ /* 0x000f680000300800 */
[----:B------:R-:W5:Y:S04]  /*afa70*/  LDL.LU R14, [R1+0xa18] ;  /* 0x000a1800010e7983 */ /* 0x000f680000300800 */
[----:B------:R-:W5:Y:S01]  /*afa80*/  LDL.LU R15, [R1+0xa1c] ;  /* 0x000a1c00010f7983 */ /* 0x000f620000300800 */
[C---:B----4-:R-:W-:Y:S06]  /*afa90*/  HMMA.16816.F32 R48, R32.reuse, R16, R48 ;  /* 0x000000102030723c */ /* 0x050fec0000001830 */
[----:B---3--:R-:W-:-:S15]  /*afaa0*/  HMMA.16816.F32 R20, R32, R18, R20 ;  /* 0x000000122014723c */ /* 0x008fde0000001814 */
[----:B------:R-:W-:-:S02]  /*afab0*/  NOP ;  /* 0x0000000000007918 */ /* 0x000fc40000000000 */
[----:B------:R-:W-:Y:S04]  /*afac0*/  STL.64 [R1+0xac0], R48 ;  /* 0x000ac03001007387 */ /* 0x000fe80000100a00 */
[----:B------:R0:W-:Y:S04]  /*afad0*/  STL.64 [R1+0xac8], R50 ;  /* 0x000ac83201007387 */ /* 0x0001e80000100a00 */
[----:B0-----:R-:W3:Y:S04]  /*afae0*/  LDL.LU.64 R50, [R1+0x4a68] ;  /* 0x004a680001327983 */ /* 0x001ee80000300a00 */
[----:B------:R-:W4:Y:S04]  /*afaf0*/  LDL.LU.64 R48, [R1+0x4a60] ;  /* 0x004a600001307983 */ /* 0x000f280000300a00 */
[----:B------:R-:W-:Y:S04]  /*afb00*/  STL.64 [R1+0xab0], R20 ;  /* 0x000ab01401007387 */ /* 0x000fe80000100a00 */
[----:B------:R0:W-:Y:S04]  /*afb10*/  STL.64 [R1+0xab8], R22 ;  /* 0x000ab81601007387 */ /* 0x0001e80000100a00 */
[----:B0-----:R-:W2:Y:S04]  /*afb20*/  LDL.LU.64 R22, [R1+0x4a58] ;  /* 0x004a580001167983 */ /* 0x001ea80000300a00 */
[----:B------:R-:W5:Y:S04]  /*afb30*/  LDL.LU.64 R20, [R1+0x4a50] ;  /* 0x004a500001147983 */ /* 0x000f680000300a00 */
        /* <DEDUP_REMOVED lines=33> */
[----:B------:R-:W2:Y:S01]  /*afd50*/  LDL.LU.64 R36, [R1+0x4a10] ;  /* 0x004a100001247983 */ /* 0x000ea20000300a00 */
[C---:B-----5:R-:W-:Y:S03]  /*afd60*/  HMMA.16816.F32 R4, R32.reuse, R44, R4 ;  /* 0x0000002c2004723c */ /* 0x060fe60000001804 */
[----:B------:R-:W-:Y:S04]  /*afd70*/  STL.64 [R1+0x4630], R26 ;  /* 0x0046301a01007387 */ /* 0x000fe80000100a00 */
[----:B------:R-:W-:Y:S01]  /*afd80*/  STL.64 [R1+0x4628], R24 ;  /* 0x0046281801007387 */ /* 0x000fe20000100a00 */
[C---:B----4-:R-:W-:Y:S06]  /*afd90*/  HMMA.16816.F32 R12, R32.reuse, R40, R12 ;  /* 0x00000028200c723c */ /* 0x050fec000000180c */
[C---:B---3--:R-:W-:Y:S06]  /*afda0*/  HMMA.16816.F32 R8, R32.reuse, R42, R8 ;  /* 0x0000002a2008723c */ /* 0x048fec0000001808 */
[C---:B--2---:R-:W-:Y:S06]  /*afdb0*/  HMMA.16816.F32 R20, R32.reuse, R36, R20 ;  /* 0x000000242014723c */ /* 0x044fec0000001814 */
[C---:B------:R-:W-:Y:S06]  /*afdc0*/  HMMA.16816.F32 R16, R32.reuse, R38, R16 ;  /* 0x000000262010723c */ /* 0x040fec0000001810 */
[----:B------:R-:W-:Y:S11]  /*afdd0*/  STL.64 [R1+0x4608], R38 ;  /* 0x0046082601007387 */ /* 0x000ff60000100a00 */
        /* <DEDUP_REMOVED lines=20> */
[----:B0-----:R-:W4:Y:S04]  /*aff20*/  LDL.LU R4, [R1+0x780] ;  /* 0x0007800001047983 */ /* 0x001f280000300800 */
[----:B------:R-:W4:Y:S04]  /*aff30*/  LDL.LU R5, [R1+0x784] ;  /* 0x0007840001057983 */ /* 0x000f280000300800 */
[----:B-1----:R-:W5:Y:S04]  /*aff40*/  LDL.LU R6, [R1+0x788] ;  /* 0x0007880001067983 */ /* 0x002f680000300800 */
        /* <DEDUP_REMOVED lines=18> */
[----:B----4-:R-:W-:Y:S04]  /*b0070*/  STL.64 [R1+0x4890], R8 ;  /* 0x0048900801007387 */ /* 0x010fe80000100a00 */
[----:B------:R-:W2:Y:S04]  /*b0080*/  LDL.LU R50, [R1+0x49fc] ;  /* 0x0049fc0001327983 */ /* 0x000ea80000300800 */
[----:B------:R-:W3:Y:S04]  /*b0090*/  LDL.LU R51, [R1+0x49f8] ;  /* 0x0049f80001337983 */ /* 0x000ee80000300800 */
[----:B------:R-:W4:Y:S04]  /*b00a0*/  LDL.LU R49, [R1+0x49f4] ;  /* 0x0049f40001317983 */ /* 0x000f280000300800 */
[----:B------:R-:W5:Y:S04]  /*b00b0*/  LDL.LU R48, [R1+0x49f0] ;  /* 0x0049f00001307983 */ /* 0x000f680000300800 */
[----:B------:R-:W-:Y:S04]  /*b00c0*/  STL.64 [R1+0x48a8], R14 ;  /* 0x0048a80e01007387 */ /* 0x000fe80000100a00 */
[----:B------:R-:W-:Y:S04]  /*b00d0*/  STL.64 [R1+0x48a0], R12 ;  /* 0x0048a00c01007387 */ /* 0x000fe80000100a00 */
[----:B------:R-:W2:Y:S04]  /*b00e0*/  LDL.LU R20, [R1+0x7e0] ;  /* 0x0007e00001147983 */ /* 0x000ea80000300800 */
[----:B------:R-:W2:Y:S04]  /*b00f0*/  LDL.LU R21, [R1+0x7e4] ;  /* 0x0007e40001157983 */ /* 0x000ea80000300800 */
[----:B------:R-:W3:Y:S04]  /*b0100*/  LDL.LU R22, [R1+0x7e8] ;  /* 0x0007e80001167983 */ /* 0x000ee80000300800 */
[----:B------:R-:W3:Y:S01]  /*b0110*/  LDL.LU R23, [R1+0x7ec] ;  /* 0x0007ec0001177983 */ /* 0x000ee20000300800 */
[----:B------:R-:W-:-:S02]  /*b0120*/  IMAD R28, R28, 0x100, R54 ;  /* 0x000001001c1c7824 */ /* 0x000fc400078e0236 */
[----:B------:R-:W-:Y:S02]  /*b0130*/  IMAD.MOV.U32 R27, RZ, RZ, R30 ;  /* 0x000000ffff1b7224 */ /* 0x000fe400078e001e */
[----:B------:R-:W-:Y:S02]  /*b0140*/  IMAD R29, R29, 0x100, R55 ;  /* 0x000001001d1d7824 */ /* 0x000fe400078e0237 */
[----:B------:R-:W-:Y:S01]  /*b0150*/  IMAD.MOV.U32 R26, RZ, RZ, R31 ;  /* 0x000000ffff1a7224 */ /* 0x000fe200078e001f */
[----:B---3--:R-:W-:Y:S04]  /*b0160*/  STL.64 [R1+0x48b8], R22 ;  /* 0x0048b81601007387 */ /* 0x008fe80000100a00 */
[----:B--2---:R-:W-:Y:S04]  /*b0170*/  STL.64 [R1+0x48b0], R20 ;  /* 0x0048b01401007387 */ /* 0x004fe80000100a00 */
[----:B------:R-:W2:Y:S04]  /*b0180*/  LDL.LU R54, [R1+0x45c0] ;  /* 0x0045c00001367983 */ /* 0x000ea80000300800 */
[----:B------:R-:W2:Y:S04]  /*b0190*/  LDL.LU R30, [R1+0x45bc] ;  /* 0x0045bc00011e7983 */ /* 0x000ea80000300800 */
[----:B------:R-:W3:Y:S04]  /*b01a0*/  LDL.LU R55, [R1+0x45c8] ;  /* 0x0045c80001377983 */ /* 0x000ee80000300800 */
        /* <DEDUP_REMOVED lines=24> */
[----:B--2---:R-:W-:Y:S04]  /*b0330*/  STL.64 [R1+0x48f0], R16 ;  /* 0x0048f01001007387 */ /* 0x004fe80000100a00 */
[----:B------:R0:W-:Y:S02]  /*b0340*/  STL.64 [R1+0x45f8], R46 ;  /* 0x0045f82e01007387 */ /* 0x0001e40000100a00 */
[----:B0-----:R-:W-:-:S02]  /*b0350*/  IMAD.MOV.U32 R46, RZ, RZ, R48 ;  /* 0x000000ffff2e7224 */ /* 0x001fc400078e0030 */
[----:B------:R-:W-:Y:S01]  /*b0360*/  IMAD.MOV.U32 R47, RZ, RZ, R49 ;  /* 0x000000ffff2f7224 */ /* 0x000fe200078e0031 */
[----:B------:R-:W2:Y:S04]  /*b0370*/  LDL.LU R48, [R1+0x49e4] ;  /* 0x0049e40001307983 */ /* 0x000ea80000300800 */
[----:B------:R-:W3:Y:S04]  /*b0380*/  LDL.LU R49, [R1+0x49e0] ;  /* 0x0049e00001317983 */ /* 0x000ee80000300800 */
[----:B------:R5:W-:Y:S02]  /*b0390*/  STL.64 [R1+0x45f0], R44 ;  /* 0x0045f02c01007387 */ /* 0x000be40000100a00 */
[----:B-----5:R-:W-:-:S02]  /*b03a0*/  IMAD.MOV.U32 R44, RZ, RZ, R50 ;  /* 0x000000ffff2c7224 */ /* 0x020fc400078e0032 */
[----:B----4-:R-:W-:Y:S01]  /*b03b0*/  IMAD.MOV.U32 R45, RZ, RZ, R51 ;  /* 0x000000ffff2d7224 */ /* 0x010fe200078e0033 */
[----:B------:R-:W4:Y:S04]  /*b03c0*/  LDL.LU R50, [R1+0x49dc] ;  /* 0x0049dc0001327983 */ /* 0x000f280000300800 */
[----:B------:R-:W5:Y:S04]  /*b03d0*/  LDL.LU R51, [R1+0x49d8] ;  /* 0x0049d80001337983 */ /* 0x000f680000300800 */
[----:B------:R-:W-:Y:S04]  /*b03e0*/  STL.64 [R1+0x4908], R46 ;  /* 0x0049082e01007387 */ /* 0x000fe80000100a00 */
[----:B------:R0:W-:Y:S01]  /*b03f0*/  STL.64 [R1+0x4900], R44 ;  /* 0x0049002c01007387 */ /* 0x0001e20000100a00 */
[----:B--2---:R-:W-:-:S02]  /*b0400*/  IMAD.MOV.U32 R58, RZ, RZ, R48 ;  /* 0x000000ffff3a7224 */ /* 0x004fc400078e0030 */
[----:B---3--:R-:W-:Y:S01]  /*b0410*/  IMAD.MOV.U32 R59, RZ, RZ, R49 ;  /* 0x000000ffff3b7224 */ /* 0x008fe200078e0031 */
[----:B------:R-:W2:Y:S04]  /*b0420*/  LDL.LU R48, [R1+0x49d4] ;  /* 0x0049d40001307983 */ /* 0x000ea80000300800 */
[----:B------:R-:W3:Y:S04]  /*b0430*/  LDL.LU R49, [R1+0x49d0] ;  /* 0x0049d00001317983 */ /* 0x000ee80000300800 */
[----:B------:R-:W2:Y:S04]  /*b0440*/  LDL.LU R8, [R1+0x8a0] ;  /* 0x0008a00001087983 */ /* 0x000ea80000300800 */
[----:B------:R-:W2:Y:S04]  /*b0450*/  LDL.LU R9, [R1+0x8a4] ;  /* 0x0008a40001097983 */ /* 0x000ea80000300800 */
[----:B------:R-:W3:Y:S04]  /*b0460*/  LDL.LU R10, [R1+0x8a8] ;  /* 0x0008a800010a7983 */ /* 0x000ee80000300800 */
[----:B------:R-:W3:Y:S01]  /*b0470*/  LDL.LU R11, [R1+0x8ac] ;  /* 0x0008ac00010b7983 */ /* 0x000ee20000300800 */
[----:B----4-:R-:W-:-:S02]  /*b0480*/  IMAD.MOV.U32 R57, RZ, RZ, R50 ;  /* 0x000000ffff397224 */ /* 0x010fc400078e0032 */
[----:B-----5:R-:W-:Y:S01]  /*b0490*/  IMAD.MOV.U32 R56, RZ, RZ, R51 ;  /* 0x000000ffff387224 */ /* 0x020fe200078e0033 */
[----:B---3--:R1:W-:Y:S04]  /*b04a0*/  STL.64 [R1+0x4918], R10 ;  /* 0x0049180a01007387 */ /* 0x0083e80000100a00 */
        /* <DEDUP_REMOVED lines=15> */
[----:B------:R-:W4:Y:S04]  /*b05a0*/  LDL.LU R36, [R1+0x8f0] ;  /* 0x0008f00001247983 */ /* 0x000f280000300800 */
[----:B------:R-:W4:Y:S04]  /*b05b0*/  LDL.LU R37, [R1+0x8f4] ;  /* 0x0008f40001257983 */ /* 0x000f280000300800 */
[----:B------:R-:W5:Y:S04]  /*b05c0*/  LDL.LU R38, [R1+0x8f8] ;  /* 0x0008f80001267983 */ /* 0x000f680000300800 */
[----:B------:R-:W5:Y:S01]  /*b05d0*/  LDL.LU R39, [R1+0x8fc] ;  /* 0x0008fc0001277983 */ /* 0x000f620000300800 */
[----:B---3--:R-:W-:-:S02]  /*b05e0*/  IMAD.MOV.U32 R20, RZ, RZ, R50 ;  /* 0x000000ffff147224 */ /* 0x008fc400078e0032 */
[----:B--2---:R-:W-:Y:S01]  /*b05f0*/  IMAD.MOV.U32 R21, RZ, RZ, R51 ;  /* 0x000000ffff157224 */ /* 0x004fe200078e0033 */
[----:B-----5:R-:W-:Y:S04]  /*b0600*/  STL.64 [R1+0x4948], R38 ;  /* 0x0049482601007387 */ /* 0x020fe80000100a00 */
[----:B----4-:R-:W-:Y:S04]  /*b0610*/  STL.64 [R1+0x4940], R36 ;  /* 0x0049402401007387 */ /* 0x010fe80000100a00 */
[----:B------:R-:W2:Y:S04]  /*b0620*/  LDL.LU R50, [R1+0x49bc] ;  /* 0x0049bc0001327983 */ /* 0x000ea80000300800 */
[----:B------:R-:W3:Y:S04]  /*b0630*/  LDL.LU R51, [R1+0x49b8] ;  /* 0x0049b80001337983 */ /* 0x000ee80000300800 */
[----:B------:R-:W-:Y:S04]  /*b0640*/  STL.64 [R1+0x4958], R22 ;  /* 0x0049581601007387 */ /* 0x000fe80000100a00 */
[----:B------:R-:W-:Y:S01]  /*b0650*/  STL.64 [R1+0x4950], R20 ;  /* 0x0049501401007387 */ /* 0x000fe20000100a00 */
[----:B------:R-:W-:-:S02]  /*b0660*/  IMAD.MOV.U32 R42, RZ, RZ, R48 ;  /* 0x000000ffff2a7224 */ /* 0x000fc400078e0030 */
[----:B------:R-:W-:Y:S01]  /*b0670*/  IMAD.MOV.U32 R43, RZ, RZ, R49 ;  /* 0x000000ffff2b7224 */ /* 0x000fe200078e0031 */
[----:B------:R-:W4:Y:S04]  /*b0680*/  LDL.LU R48, [R1+0x49b4] ;  /* 0x0049b40001307983 */ /* 0x000f280000300800 */
[----:B------:R-:W1:Y:S04]  /*b0690*/  LDL.LU R49, [R1+0x49b0] ;  /* 0x0049b00001317983 */ /* 0x000e680000300800 */
[----:B------:R-:W5:Y:S04]  /*b06a0*/  LDL.LU R16, [R1+0x930] ;  /* 0x0009300001107983 */ /* 0x000f680000300800 */
[----:B------:R-:W5:Y:S04]  /*b06b0*/  LDL.LU R17, [R1+0x934] ;  /* 0x0009340001117983 */ /* 0x000f680000300800 */
[----:B------:R-:W4:Y:S04]  /*b06c0*/  LDL.LU R18, [R1+0x938] ;  /* 0x0009380001127983 */ /* 0x000f280000300800 */
[----:B------:R-:W4:Y:S01]  /*b06d0*/  LDL.LU R19, [R1+0x93c] ;  /* 0x00093c0001137983 */ /* 0x000f220000300800 */
[----:B--2---:R-:W-:-:S02]  /*b06e0*/  IMAD.MOV.U32 R41, RZ, RZ, R50 ;  /* 0x000000ffff297224 */ /* 0x004fc400078e0032 */
[----:B---3--:R-:W-:Y:S01]  /*b06f0*/  IMAD.MOV.U32 R40, RZ, RZ, R51 ;  /* 0x000000ffff287224 */ /* 0x008fe200078e0033 */
[----:B----4-:R-:W-:Y:S04]  /*b0700*/  STL.64 [R1+0x4968], R18 ;  /* 0x0049681201007387 */ /* 0x010fe80000100a00 */
[----:B-----5:R-:W-:Y:S04]  /*b0710*/  STL.64 [R1+0x4960], R16 ;  /* 0x0049601001007387 */ /* 0x020fe80000100a00 */
[----:B------:R-:W2:Y:S04]  /*b0720*/  LDL.LU R51, [R1+0x49ac] ;  /* 0x0049ac0001337983 */ /* 0x000ea80000300800 */
[----:B------:R-:W3:Y:S04]  /*b0730*/  LDL.LU R50, [R1+0x49a8] ;  /* 0x0049a80001327983 */ /* 0x000ee80000300800 */
[----:B------:R-:W-:Y:S04]  /*b0740*/  STL.64 [R1+0x4988], R42 ;  /* 0x0049882a01007387 */ /* 0x000fe80000100a00 */
[----:B------:R4:W-:Y:S04]  /*b0750*/  STL.64 [R1+0x4980], R40 ;  /* 0x0049802801007387 */ /* 0x0009e80000100a00 */
[----:B0-----:R-:W5:Y:S04]  /*b0760*/  LDL.LU R44, [R1+0x960] ;  /* 0x00096000012c7983 */ /* 0x001f680000300800 */
[----:B------:R-:W5:Y:S04]  /*b0770*/  LDL.LU R45, [R1+0x964] ;  /* 0x00096400012d7983 */ /* 0x000f680000300800 */
[----:B------:R-:W5:Y:S04]  /*b0780*/  LDL.LU R46, [R1+0x968] ;  /* 0x00096800012e7983 */ /* 0x000f680000300800 */
[----:B------:R-:W5:Y:S01]  /*b0790*/  LDL.LU R47, [R1+0x96c] ;  /* 0x00096c00012f7983 */ /* 0x000f620000300800 */
[----:B-1----:R-:W-:-:S02]  /*b07a0*/  IMAD.MOV.U32 R10, RZ, RZ, R49 ;  /* 0x000000ffff0a7224 */ /* 0x002fc400078e0031 */
[----:B------:R-:W-:Y:S01]  /*b07b0*/  IMAD.MOV.U32 R11, RZ, RZ, R48 ;  /* 0x000000ffff0b7224 */ /* 0x000fe200078e0030 */
[----:B------:R-:W5:Y:S04]  /*b07c0*/  LDL.LU R49, [R1+0x49a4] ;  /* 0x0049a40001317983 */ /* 0x000f680000300800 */
[----:B------:R-:W5:Y:S04]  /*b07d0*/  LDL.LU R48, [R1+0x49a0] ;  /* 0x0049a00001307983 */ /* 0x000f680000300800 */
[----:B------:R-:W5:Y:S01]  /*b07e0*/  LDL.LU R52, [R1+0x11a0] ;  /* 0x0011a00001347983 */ /* 0x000f620000300800 */
[----:B------:R-:W-:-:S03]  /*b07f0*/  IMAD R30, R30, 0x100, R54 ;  /* 0x000001001e1e7824 */ /* 0x000fc600078e0236 */
[----:B------:R-:W5:Y:S01]  /*b0800*/  LDL.LU R53, [R1+0x11a4] ;  /* 0x0011a40001357983 */ /* 0x000f620000300800 */
[----:B------:R-:W-:-:S03]  /*b0810*/  IMAD R31, R31, 0x100, R55 ;  /* 0x000001001f1f7824 */ /* 0x000fc600078e0237 */
[----:B------:R-:W5:Y:S04]  /*b0820*/  LDL.LU R54, [R1+0x11a8] ;  /* 0x0011a80001367983 */ /* 0x000f680000300800 */
[----:B------:R-:W5:Y:S04]  /*b0830*/  LDL.LU R55, [R1+0x11ac] ;  /* 0x0011ac0001377983 */ /* 0x000f680000300800 */
[----:B----4-:R-:W4:Y:S04]  /*b0840*/  LDL.LU R40, [R1+0x11b0] ;  /* 0x0011b00001287983 */ /* 0x010f280000300800 */
[----:B------:R-:W4:Y:S04]  /*b0850*/  LDL.LU R41, [R1+0x11b4] ;  /* 0x0011b40001297983 */ /* 0x000f280000300800 */
[----:B------:R-:W4:Y:S04]  /*b0860*/  LDL.LU R42, [R1+0x11b8] ;  /* 0x0011b800012a7983 */ /* 0x000f280000300800 */
[----:B------:R-:W4:Y:S04]  /*b0870*/  LDL.LU R43, [R1+0x11bc] ;  /* 0x0011bc00012b7983 */ /* 0x000f280000300800 */
[----:B------:R-:W4:Y:S04]  /*b0880*/  LDL.LU R56, [R1+0x980] ;  /* 0x0009800001387983 */ /* 0x000f280000300800 */
[----:B------:R-:W4:Y:S04]  /*b0890*/  LDL.LU R57, [R1+0x984] ;  /* 0x0009840001397983 */ /* 0x000f280000300800 */
[----:B------:R-:W4:Y:S04]  /*b08a0*/  LDL.LU R58, [R1+0x988] ;  /* 0x00098800013a7983 */ /* 0x000f280000300800 */
[----:B------:R-:W4:Y:S01]  /*b08b0*/  LDL.LU R59, [R1+0x98c] ;  /* 0x00098c00013b7983 */ /* 0x000f220000300800 */
[----:B--2---:R-:W-:-:S02]  /*b08c0*/  IMAD.MOV.U32 R9, RZ, RZ, R51 ;  /* 0x000000ffff097224 */ /* 0x004fc400078e0033 */
[----:B---3--:R-:W-:Y:S02]  /*b08d0*/  IMAD.MOV.U32 R8, RZ, RZ, R50 ;  /* 0x000000ffff087224 */ /* 0x008fe400078e0032 */
[----:B------:R-:W2:Y:S04]  /*b08e0*/  LDL.LU R50, [R1+0x499c] ;  /* 0x00499c0001327983 */ /* 0x000ea80000300800 */
[----:B------:R-:W2:Y:S04]  /*b08f0*/  LDL.LU R51, [R1+0x4998] ;  /* 0x0049980001337983 */ /* 0x000ea80000300800 */
[----:B------:R-:W3:Y:S04]  /*b0900*/  LDL.LU R16, [R1+0x9d0] ;  /* 0x0009d00001107983 */ /* 0x000ee80000300800 */
[----:B------:R-:W3:Y:S04]  /*b0910*/  LDL.LU R17, [R1+0x9d4] ;  /* 0x0009d40001117983 */ /* 0x000ee80000300800 */
[----:B------:R-:W3:Y:S04]  /*b0920*/  LDL.LU R18, [R1+0x9d8] ;  /* 0x0009d80001127983 */ /* 0x000ee80000300800 */
[----:B------:R-:W3:Y:S01]  /*b0930*/  LDL.LU R19, [R1+0x9dc] ;  /* 0x0009dc0001137983 */ /* 0x000ee20000300800 */
[----:B-----5:R-:W-:-:S02]  /*b0940*/  IMAD.MOV.U32 R38, RZ, RZ, R48 ;  /* 0x000000ffff267224 */ /* 0x020fc400078e0030 */
[----:B------:R-:W-:Y:S01]  /*b0950*/  IMAD.MOV.U32 R39, RZ, RZ, R49 ;  /* 0x000000ffff277224 */ /* 0x000fe200078e0031 */
        /* <DEDUP_REMOVED lines=19> */
[----:B----4-:R-:W-:-:S15]  /*b0a90*/  HMMA.16816.F32 R40, R32, R48, R40 ;  /* 0x000000302028723c */ /* 0x010fde0000001828 */
[----:B------:R-:W-:-:S08]  /*b0aa0*/  NOP ;  /* 0x0000000000007918 */ /* 0x000fd00000000000 */
[----:B------:R-:W-:Y:S04]  /*b0ab0*/  STL.64 [R1+0x1450], R40 ;  /* 0x0014502801007387 */ /* 0x000fe80000100a00 */
[----:B------:R0:W-:Y:S04]  /*b0ac0*/  STL.64 [R1+0x1458], R42 ;  /* 0x0014582a01007387 */ /* 0x0001e80000100a00 */
[----:B0-----:R-:W2:Y:S04]  /*b0ad0*/  LDL.LU.64 R42, [R1+0x4988] ;  /* 0x00498800012a7983 */ /* 0x001ea80000300a00 */
[----:B------:R-:W4:Y:S04]  /*b0ae0*/  LDL.LU.64 R40, [R1+0x4980] ;  /* 0x0049800001287983 */ /* 0x000f280000300a00 */
[----:B------:R-:W-:Y:S04]  /*b0af0*/  STL.64 [R1+0x1440], R52 ;  /* 0x0014403401007387 */ /* 0x000fe80000100a00 */
[----:B------:R0:W-:Y:S04]  /*b0b00*/  STL.64 [R1+0x1448], R54 ;  /* 0x0014483601007387 */ /* 0x0001e80000100a00 */
[----:B0-----:R-:W2:Y:S04]  /*b0b10*/  LDL.LU.64 R54, [R1+0x4978] ;  /* 0x0049780001367983 */ /* 0x001ea80000300a00 */
[----:B------:R-:W4:Y:S01]  /*b0b20*/  LDL.LU.64 R52, [R1+0x4970] ;  /* 0x0049700001347983 */ /* 0x000f220000300a00 */
[----:B------:R-:W-:-:S02]  /*b0b30*/  F2FP.F16.E4M3.UNPACK_B R28, R28 ;  /* 0x0000001cff1c723e */ /* 0x000fc400020006ff */
[----:B------:R-:W-:Y:S02]  /*b0b40*/  F2FP.F16.E4M3.UNPACK_B R29, R29 ;  /* 0x0000001dff1d723e */ /* 0x000fe400020006ff */
[----:B------:R-:W-:Y:S02]  /*b0b50*/  F2FP.F16.E4M3.UNPACK_B R30, R30 ;  /* 0x0000001eff1e723e */ /* 0x000fe400020006ff */
[----:B------:R-:W-:Y:S01]  /*b0b60*/  F2FP.F16.E4M3.UNPACK_B R31, R31 ;  /* 0x0000001fff1f723e */ /* 0x000fe200020006ff */
[----:B------:R-:W-:Y:S04]  /*b0b70*/  STL.64 [R1+0x4618], R50 ;  /* 0x0046183201007387 */ /* 0x000fe80000100a00 */
[----:B------:R0:W-:Y:S02]  /*b0b80*/  STL.64 [R1+0x4610], R48 ;  /* 0x0046103001007387 */ /* 0x0001e40000100a00 */
[C---:B-----5:R-:W-:Y:S06]  /*b0b90*/  HMMA.16816.F32 R36, R28.reuse, R38, R20 ;  /* 0x000000261c24723c */ /* 0x060fec0000001814 */
[C---:B---3--:R-:W-:Y:S01]  /*b0ba0*/  HMMA.16816.F32 R12, R28.reuse, R8, R12 ;  /* 0x000000081c0c723c */ /* 0x048fe2000000180c */
[----:B0-----:R-:W3:Y:S04]  /*b0bb0*/  LDL.LU R48, [R1+0x840] ;  /* 0x0008400001307983 */ /* 0x001ee80000300800 */
[----:B------:R-:W3:Y:S04]  /*b0bc0*/  LDL.LU R49, [R1+0x844] ;  /* 0x0008440001317983 */ /* 0x000ee80000300800 */
[----:B------:R-:W3:Y:S04]  /*b0bd0*/  LDL.LU R50, [R1+0x848] ;  /* 0x0008480001327983 */ /* 0x000ee80000300800 */
[----:B------:R-:W3:Y:S01]  /*b0be0*/  LDL.LU R51, [R1+0x84c] ;  /* 0x00084c0001337983 */ /* 0x000ee20000300800 */
[----:B------:R-:W-:Y:S06]  /*b0bf0*/  HMMA.16816.F32 R8, R28, R10, R56 ;  /* 0x0000000a1c08723c */ /* 0x000fec0000001838 */
[----:B----4-:R-:W-:Y:S01]  /*b0c00*/  HMMA.16816.F32 R32, R32, R52, R16 ;  /* 0x000000342020723c */ /* 0x010fe20000001810 */
[----:B------:R-:W4:Y:S04]  /*b0c10*/  LDL.LU.64 R18, [R1+0x4968] ;  /* 0x0049680001127983 */ /* 0x000f280000300a00 */
[----:B------:R-:W4:-:S15]  /*b0c20*/  LDL.LU.64 R16, [R1+0x4960] ;  /* 0x0049600001107983 */ /* 0x000f1e0000300a00 */
[----:B------:R-:W-:-:S03]  /*b0c30*/  NOP ;  /* 0x0000000000007918 */ /* 0x000fc60000000000 */
[----:B------:R0:W-:Y:S04]  /*b0c40*/  STL.64 [R1+0xa00], R32 ;  /* 0x000a002001007387 */ /* 0x0001e80000100a00 */
[----:B------:R1:W-:Y:S04]  /*b0c50*/  STL.64 [R1+0xa08], R34 ;  /* 0x000a082201007387 */ /* 0x0003e80000100a00 */
[----:B0-----:R-:W5:Y:S04]  /*b0c60*/  LDL.LU R32, [R1+0x860] ;  /* 0x0008600001207983 */ /* 0x001f680000300800 */
[----:B------:R-:W5:Y:S04]  /*b0c70*/  LDL.LU R33, [R1+0x864] ;  /* 0x0008640001217983 */ /* 0x000f680000300800 */
[----:B-1----:R-:W5:Y:S04]  /*b0c80*/  LDL.LU R34, [R1+0x868] ;  /* 0x0008680001227983 */ /* 0x002f680000300800 */
[----:B------:R-:W5:Y:S04]  /*b0c90*/  LDL.LU R35, [R1+0x86c] ;  /* 0x00086c0001237983 */ /* 0x000f680000300800 */
[----:B--2---:R0:W-:Y:S04]  /*b0ca0*/  STL.64 [R1+0x46e0], R54 ;  /* 0x0046e03601007387 */ /* 0x0041e80000100a00 */
[----:B0-----:R-:W2:Y:S04]  /*b0cb0*/  LDL.LU R54, [R1+0xe0] ;  /* 0x0000e00001367983 */ /* 0x001ea80000300800 */
[----:B------:R-:W2:Y:S04]  /*b0cc0*/  LDL.LU R55, [R1+0xe4] ;  /* 0x0000e40001377983 */ /* 0x000ea80000300800 */
[----:B------:R-:W-:Y:S04]  /*b0cd0*/  STL.64 [R1+0x46d8], R52 ;  /* 0x0046d83401007387 */ /* 0x000fe80000100a00 */
        /* <DEDUP_REMOVED lines=16> */
[----:B------:R-:W-:-:S15]  /*b0de0*/  HMMA.16816.F32 R44, R28, R40, R44 ;  /* 0x000000281c2c723c */ /* 0x000fde000000182c */
[----:B------:R-:W-:-:S08]  /*b0df0*/  NOP ;  /* 0x0000000000007918 */ /* 0x000fd00000000000 */
[----:B------:R-:W-:Y:S04]  /*b0e00*/  STL.64 [R1+0x13e0], R44 ;  /* 0x0013e02c01007387 */ /* 0x000fe80000100a00 */
[----:B------:R0:W-:Y:S04]  /*b0e10*/  STL.64 [R1+0x13e8], R46 ;  /* 0x0013e82e01007387 */ /* 0x0001e80000100a00 */
[----:B0-----:R-:W2:Y:S04]  /*b0e20*/  LDL.LU.64 R46, [R1+0x4908] ;  /* 0x00490800012e7983 */ /* 0x001ea80000300a00 */
[----:B------:R-:W2:Y:S01]  /*b0e30*/  LDL.LU.64 R44, [R1+0x4900] ;  /* 0x00490000012c7983 */ /* 0x000ea20000300a00 */
[----:B----4-:R-:W-:Y:S03]  /*b0e40*/  HMMA.16816.F32 R40, R28, R42, R16 ;  /* 0x0000002a1c28723c */ /* 0x010fe60000001810 */
[----:B------:R-:W4:Y:S04]  /*b0e50*/  LDL.LU.64 R18, [R1+0x48f8] ;  /* 0x0048f80001127983 */ /* 0x000f280000300a00 */
[----:B------:R-:W4:-:S15]  /*b0e60*/  LDL.LU.64 R16, [R1+0x48f0] ;  /* 0x0048f00001107983 */ /* 0x000f1e0000300a00 */
[----:B------:R-:W-:-:S01]  /*b0e70*/  NOP ;  /* 0x0000000000007918 */ /* 0x000fc20000000000 */
[----:B------:R-:W-:Y:S04]  /*b0e80*/  STL.64 [R1+0x13d0], R40 ;  /* 0x0013d02801007387 */ /* 0x000fe80000100a00 */
[----:B------:R0:W-:Y:S04]  /*b0e90*/  STL.64 [R1+0x13d8], R42 ;  /* 0x0013d82a01007387 */ /* 0x0001e80000100a00 */
[----:B0-----:R-:W4:Y:S04]  /*b0ea0*/  LDL.LU.64 R42, [R1+0x48e8] ;  /* 0x0048e800012a7983 */ /* 0x001f280000300a00 */
[----:B------:R-:W4:Y:S01]  /*b0eb0*/  LDL.LU.64 R40, [R1+0x48e0] ;  /* 0x0048e00001287983 */ /* 0x000f220000300a00 */
[C---:B-----5:R-:W-:Y:S06]  /*b0ec0*/  HMMA.16816.F32 R24, R28.reuse, R20, R24 ;  /* 0x000000141c18723c */ /* 0x060fec0000001818 */
[C---:B---3--:R-:W-:Y:S06]  /*b0ed0*/  HMMA.16816.F32 R20, R28.reuse, R22, R36 ;  /* 0x000000161c14723c */ /* 0x048fec0000001824 */
[C---:B--2---:R-:W-:Y:S11]  /*b0ee0*/  HMMA.16816.F32 R12, R28.reuse, R56, R12 ;  /* 0x000000381c0c723c */ /* 0x044ff6000000180c */
[----:B------:R-:W-:Y:S04]  /*b0ef0*/  STL.64 [R1+0x13c0], R24 ;  /* 0x0013c01801007387 */ /* 0x000fe80000100a00 */
[----:B------:R0:W-:Y:S04]  /*b0f00*/  STL.64 [R1+0x13c8], R26 ;  /* 0x0013c81a01007387 */ /* 0x0001e80000100a00 */
[----:B0-----:R-:W2:Y:S01]  /*b0f10*/  LDL.LU.64 R26, [R1+0x48d8] ;  /* 0x0048d800011a7983 */ /* 0x001ea20000300a00 */
[C---:B------:R-:W-:Y:S03]  /*b0f20*/  HMMA.16816.F32 R56, R28.reuse, R58, R8 ;  /* 0x0000003a1c38723c */ /* 0x040fe60000001808 */
[----:B------:R-:W4:Y:S04]  /*b0f30*/  LDL.LU.64 R24, [R1+0x48d0] ;  /* 0x0048d00001187983 */ /* 0x000f280000300a00 */
[----:B------:R-:W2:Y:S04]  /*b0f40*/  LDL.LU.64 R38, [R1+0x48c8] ;  /* 0x0048c80001267983 */ /* 0x000ea80000300a00 */
[----:B------:R-:W2:Y:S04]  /*b0f50*/  LDL.LU.64 R36, [R1+0x48c0] ;  /* 0x0048c00001247983 */ /* 0x000ea80000300a00 */
[----:B------:R-:W-:Y:S04]  /*b0f60*/  STL.64 [R1+0x8f0], R20 ;  /* 0x0008f01401007387 */ /* 0x000fe80000100a00 */
[----:B------:R0:W-:Y:S01]  /*b0f70*/  STL.64 [R1+0x8f8], R22 ;  /* 0x0008f81601007387 */ /* 0x0001e20000100a00 */
[C---:B------:R-:W-:Y:S03]  /*b0f80*/  HMMA.16816.F32 R52, R28.reuse, R54, R4 ;  /* 0x000000361c34723c */ /* 0x040fe60000001804 */
[----:B0-----:R-:W3:Y:S04]  /*b0f90*/  LDL.LU.64 R22, [R1+0x48b8] ;  /* 0x0048b80001167983 */ /* 0x001ee80000300a00 */
[----:B------:R-:W3:Y:S04]  /*b0fa0*/  LDL.LU.64 R20, [R1+0x48b0] ;  /* 0x0048b00001147983 */ /* 0x000ee80000300a00 */
[----:B------:R-:W-:Y:S04]  /*b0fb0*/  STL.64 [R1+0x13b0], R12 ;  /* 0x0013b00c01007387 */ /* 0x000fe80000100a00 */
[----:B------:R0:W-:Y:S04]  /*b0fc0*/  STL.64 [R1+0x13b8], R14 ;  /* 0x0013b80e01007387 */ /* 0x0001e80000100a00 */
[----:B0-----:R-:W5:Y:S04]  /*b0fd0*/  LDL.LU.64 R14, [R1+0x48a8] ;  /* 0x0048a800010e7983 */ /* 0x001f680000300a00 */
[----:B------:R-:W3:Y:S04]  /*b0fe0*/  LDL.LU.64 R12, [R1+0x48a0] ;  /* 0x0048a000010c7983 */ /* 0x000ee80000300a00 */
[----:B------:R-:W5:Y:S04]  /*b0ff0*/  LDL.LU.64 R10, [R1+0x4898] ;  /* 0x00489800010a7983 */ /* 0x000f680000300a00 */
        /* <DEDUP_REMOVED lines=8> */
[----:B------:R0:W-:Y:S02]  /*b1080*/  STL.64 [R1+0x888], R54 ;  /* 0x0008883601007387 */ /* 0x0001e40000100a00 */
[C---:B0-----:R-:W-:Y:S06]  /*b1090*/  HMMA.16816.F32 R52, R28.reuse, R44, R32 ;  /* 0x0000002c1c34723c */ /* 0x041fec0000001820 */
[----:B------:R-:W-:-:S15]  /*b10a0*/  HMMA.16816.F32 R44, R28, R46, R48 ;  /* 0x0000002e1c2c723c */ /* 0x000fde0000001830 */
[----:B------:R-:W-:-:S02]  /*b10b0*/  NOP ;  /* 0x0000000000007918 */ /* 0x000fc40000000000 */
[----:B------:R-:W-:Y:S04]  /*b10c0*/  STL.64 [R1+0x13a0], R52 ;  /* 0x0013a03401007387 */ /* 0x000fe80000100a00 */
[----:B------:R-:W-:Y:S04]  /*b10d0*/  STL.64 [R1+0x13a8], R54 ;  /* 0x0013a83601007387 */ /* 0x000fe80000100a00 */
[----:B------:R-:W-:Y:S04]  /*b10e0*/  STL.64 [R1+0x1390], R44 ;  /* 0x0013902c01007387 */ /* 0x000fe80000100a00 */
[----:B------:R-:W-:Y:S01]  /*b10f0*/  STL.64 [R1+0x1398], R46 ;  /* 0x0013982e01007387 */ /* 0x000fe20000100a00 */
[C---:B----4-:R-:W-:Y:S06]  /*b1100*/  HMMA.16816.F32 R32, R28.reuse, R24, R40 ;  /* 0x000000181c20723c */ /* 0x050fec0000001828 */
[C---:B--2---:R-:W-:Y:S06]  /*b1110*/  HMMA.16816.F32 R24, R28.reuse, R26, R36 ;  /* 0x0000001a1c18723c */ /* 0x044fec0000001824 */
[C---:B---3--:R-:W-:Y:S06]  /*b1120*/  HMMA.16816.F32 R20, R28.reuse, R12, R20 ;  /* 0x0000000c1c14723c */ /* 0x048fec0000001814 */
[C---:B-----5:R-:W-:Y:S05]  /*b1130*/  HMMA.16816.F32 R12, R28.reuse, R14, R16 ;  /* 0x0000000e1c0c723c */ /* 0x060fea0000001810 */
[----:B------:R-:W-:Y:S01]  /*b1140*/  STL.64 [R1+0x1380], R32 ;  /* 0x0013802001007387 */ /* 0x000fe20000100a00 */
[C---:B------:R-:W-:Y:S06]  /*b1150*/  HMMA.16816.F32 R8, R28.reuse, R56, R8 ;  /* 0x000000381c08723c */ /* 0x040fec0000001808 */
[----:B------:R-:W-:Y:S01]  /*b1160*/  HMMA.16816.F32 R4, R28, R58, R4 ;  /* 0x0000003a1c04723c */ /* 0x000fe20000001804 */
[----:B------:R-:W-:Y:S04]  /*b1170*/  STL.64 [R1+0x1388], R34 ;  /* 0x0013882201007387 */ /* 0x000fe80000100a00 */
[----:B------:R-:W-:Y:S04]  /*b1180*/  STL.64 [R1+0x1370], R24 ;  /* 0x0013701801007387 */ /* 0x000fe80000100a00 */
[----:B------:R-:W-:Y:S04]  /*b1190*/  STL.64 [R1+0x1378], R26 ;  /* 0x0013781a01007387 */ /* 0x000fe80000100a00 */
[----:B------:R0:W-:Y:S04]  /*b11a0*/  STL.64 [R1+0x1350], R20 ;  /* 0x0013501401007387 */ /* 0x0001e80000100a00 */
[----:B------:R1:W-:Y:S04]  /*b11b0*/  STL.64 [R1+0x1358], R22 ;  /* 0x0013581601007387 */ /* 0x0003e80000100a00 */
[----:B------:R-:W-:Y:S04]  /*b11c0*/  STL.64 [R1+0x1340], R12 ;  /* 0x0013400c01007387 */ /* 0x000fe80000100a00 */
[----:B------:R-:W-:Y:S04]  /*b11d0*/  STL.64 [R1+0x1348], R14 ;  /* 0x0013480e01007387 */ /* 0x000fe80000100a00 */
[----:B0-----:R-:W2:Y:S04]  /*b11e0*/  LDL.LU R20, [R1+0x3c0] ;  /* 0x0003c00001147983 */ /* 0x001ea80000300800 */
[----:B------:R-:W-:Y:S04]  /*b11f0*/  STL.64 [R1+0x1330], R8 ;  /* 0x0013300801007387 */ /* 0x000fe80000100a00 */
[----:B------:R-:W-:Y:S04]  /*b1200*/  STL.64 [R1+0x1338], R10 ;  /* 0x0013380a01007387 */ /* 0x000fe80000100a00 */
[----:B------:R0:W-:Y:S04]  /*b1210*/  STL.64 [R1+0x1320], R4 ;  /* 0x0013200401007387 */ /* 0x0001e80000100a00 */
[----:B------:R-:W-:Y:S04]  /*b1220*/  STL.64 [R1+0x1328], R6 ;  /* 0x0013280601007387 */ /* 0x000fe80000100a00 */
[----:B------:R-:W2:Y:S04]  /*b1230*/  LDL.LU R21, [R1+0x3c4] ;  /* 0x0003c40001157983 */ /* 0x000ea80000300800 */
[----:B-1----:R-:W3:Y:S04]  /*b1240*/  LDL.LU R22, [R1+0x3c8] ;  /* 0x0003c80001167983 */ /* 0x002ee80000300800 */
        /* <DEDUP_REMOVED lines=23> */
[----:B------:R-:W2:Y:S04]  /*b13c0*/  LDL.LU R50, [R1+0x478] ;  /* 0x0004780001327983 */ /* 0x000ea80000300800 */
[----:B------:R-:W2:Y:S04]  /*b13d0*/  LDL.LU R51, [R1+0x47c] ;  /* 0x00047c0001337983 */ /* 0x000ea80000300800 */
[----:B--2---:R-:W-:Y:S04]  /*b13e0*/  STL.64 [R1+0x4730], R50 ;  /* 0x0047303201007387 */ /* 0x004fe80000100a00 */
[----:B----4-:R2:W-:Y:S04]  /*b13f0*/  STL.64 [R1+0x4728], R48 ;  /* 0x0047283001007387 */ /* 0x0105e80000100a00 */
[----:B------:R-:W4:Y:S04]  /*b1400*/  LDL.LU R34, [R1] ;  /* 0x0000000001227983 */ /* 0x000f280000300800 */
[----:B------:R-:W4:Y:S04]  /*b1410*/  LDL.LU R35, [R1+0x4] ;  /* 0x0000040001237983 */ /* 0x000f280000300800 */
[----:B------:R-:W3:Y:S04]  /*b1420*/  LDL.LU R56, [R1+0x490] ;  /* 0x0004900001387983 */ /* 0x000ee80000300800 */
[----:B------:R-:W3:Y:S04]  /*b1430*/  LDL.LU R57, [R1+0x494] ;  /* 0x0004940001397983 */ /* 0x000ee80000300800 */
[----:B------:R-:W5:Y:S04]  /*b1440*/  LDL.LU R58, [R1+0x498] ;  /* 0x00049800013a7983 */ /* 0x000f680000300800 */
[----:B------:R-:W5:Y:S04]  /*b1450*/  LDL.LU R59, [R1+0x49c] ;  /* 0x00049c00013b7983 */ /* 0x000f680000300800 */
[----:B-----5:R-:W-:Y:S04]  /*b1460*/  STL.64 [R1+0x4740], R58 ;  /* 0x0047403a01007387 */ /* 0x020fe80000100a00 */
[----:B---3--:R-:W-:Y:S04]  /*b1470*/  STL.64 [R1+0x4738], R56 ;  /* 0x0047383801007387 */ /* 0x008fe80000100a00 */
[----:B0-----:R-:W3:Y:S04]  /*b1480*/  LDL.LU R4, [R1+0x10] ;  /* 0x0000100001047983 */ /* 0x001ee80000300800 */
[----:B------:R-:W3:Y:S04]  /*b1490*/  LDL.LU R5, [R1+0x14] ;  /* 0x0000140001057983 */ /* 0x000ee80000300800 */
[----:B------:R-:W5:Y:S04]  /*b14a0*/  LDL.LU R12, [R1+0x4d0] ;  /* 0x0004d000010c7983 */ /* 0x000f680000300800 */
[----:B------:R-:W5:Y:S04]  /*b14b0*/  LDL.LU R13, [R1+0x4d4] ;  /* 0x0004d400010d7983 */ /* 0x000f680000300800 */
[----:B------:R-:W2:Y:S04]  /*b14c0*/  LDL.LU R14, [R1+0x4d8] ;  /* 0x0004d800010e7983 */ /* 0x000ea80000300800 */
[----:B------:R-:W2:Y:S04]  /*b14d0*/  LDL.LU R15, [R1+0x4dc] ;  /* 0x0004dc00010f7983 */ /* 0x000ea80000300800 */
[----:B--2---:R0:W-:Y:S04]  /*b14e0*/  STL.64 [R1+0x4750], R14 ;  /* 0x0047500e01007387 */ /* 0x0041e80000100a00 */
[----:B-----5:R-:W-:Y:S04]  /*b14f0*/  STL.64 [R1+0x4748], R12 ;  /* 0x0047480c01007387 */ /* 0x020fe80000100a00 */
[----:B------:R-:W2:Y:S04]  /*b1500*/  LDL.LU R32, [R1+0x18] ;  /* 0x0000180001207983 */ /* 0x000ea80000300800 */
[----:B------:R-:W2:Y:S04]  /*b1510*/  LDL.LU R33, [R1+0x1c] ;  /* 0x00001c0001217983 */ /* 0x000ea80000300800 */
[----:B----4-:R-:W-:Y:S04]  /*b1520*/  STL.64 [R1+0x4760], R34 ;  /* 0x0047602201007387 */ /* 0x010fe80000100a00 */
[----:B--2---:R2:W-:Y:S04]  /*b1530*/  STL.64 [R1+0x4758], R32 ;  /* 0x0047582001007387 */ /* 0x0045e80000100a00 */
[----:B-1----:R-:W4:Y:S04]  /*b1540*/  LDL.LU R22, [R1+0x20] ;  /* 0x0000200001167983 */ /* 0x002f280000300800 */
[----:B------:R-:W4:Y:S04]  /*b1550*/  LDL.LU R23, [R1+0x24] ;  /* 0x0000240001177983 */ /* 0x000f280000300800 */
[----:B------:R-:W5:Y:S04]  /*b1560*/  LDL.LU R24, [R1+0x520] ;  /* 0x0005200001187983 */ /* 0x000f680000300800 */
[----:B------:R-:W5:Y:S04]  /*b1570*/  LDL.LU R25, [R1+0x524] ;  /* 0x0005240001197983 */ /* 0x000f680000300800 */
[----:B------:R-:W3:Y:S04]  /*b1580*/  LDL.LU R26, [R1+0x528] ;  /* 0x00052800011a7983 */ /* 0x000ee80000300800 */
[----:B------:R-:W3:Y:S04]  /*b1590*/  LDL.LU R27, [R1+0x52c] ;  /* 0x00052c00011b7983 */ /* 0x000ee80000300800 */
[----:B---3--:R-:W-:Y:S04]  /*b15a0*/  STL.64 [R1+0x4770], R26 ;  /* 0x0047701a01007387 */ /* 0x008fe80000100a00 */
[----:B-----5:R1:W-:Y:S04]  /*b15b0*/  STL.64 [R1+0x4768], R24 ;  /* 0x0047681801007387 */ /* 0x0203e80000100a00 */
[----:B------:R-:W3:Y:S04]  /*b15c0*/  LDL.LU R20, [R1+0x28] ;  /* 0x0000280001147983 */ /* 0x000ee80000300800 */
[----:B------:R-:W3:Y:S04]  /*b15d0*/  LDL.LU R21, [R1+0x2c] ;  /* 0x00002c0001157983 */ /* 0x000ee80000300800 */
        /* <DEDUP_REMOVED lines=12> */
[----:B------:R-:W4:Y:S04]  /*b16a0*/  LDL.LU R50, [R1+0x578] ;  /* 0x0005780001327983 */ /* 0x000f280000300800 */
[----:B------:R-:W4:Y:S04]  /*b16b0*/  LDL.LU R51, [R1+0x57c] ;  /* 0x00057c0001337983 */ /* 0x000f280000300800 */
[----:B----4-:R-:W-:Y:S04]  /*b16c0*/  STL.64 [R1+0x47a0], R50 ;  /* 0x0047a03201007387 */ /* 0x010fe80000100a00 */
[----:B--2---:R-:W-:Y:S04]  /*b16d0*/  STL.64 [R1+0x4798], R48 ;  /* 0x0047983001007387 */ /* 0x004fe80000100a00 */
[----:B------:R-:W2:Y:S04]  /*b16e0*/  LDL.LU R44, [R1+0x38] ;  /* 0x00003800012c7983 */ /* 0x000ea80000300800 */
[----:B------:R-:W2:Y:S04]  /*b16f0*/  LDL.LU R45, [R1+0x3c] ;  /* 0x00003c00012d7983 */ /* 0x000ea80000300800 */
[----:B-----5:R4:W-:Y:S04]  /*b1700*/  STL.64 [R1+0x47b0], R46 ;  /* 0x0047b02e01007387 */ /* 0x0209e80000100a00 */
[----:B--2---:R-:W-:Y:S04]  /*b1710*/  STL.64 [R1+0x47a8], R44 ;  /* 0x0047a82c01007387 */ /* 0x004fe80000100a00 */
[----:B0-----:R-:W2:Y:S04]  /*b1720*/  LDL.LU R14, [R1+0x40] ;  /* 0x00004000010e7983 */ /* 0x001ea80000300800 */
[----:B------:R-:W2:Y:S04]  /*b1730*/  LDL.LU R15, [R1+0x44] ;  /* 0x00004400010f7983 */ /* 0x000ea80000300800 */
        /* <DEDUP_REMOVED lines=8> */
[----:B--2---:R-:W-:Y:S04]  /*b17c0*/  STL.64 [R1+0x47d0], R14 ;  /* 0x0047d00e01007387 */ /* 0x004fe80000100a00 */
[----:B---3--:R2:W-:Y:S04]  /*b17d0*/  STL.64 [R1+0x47c8], R12 ;  /* 0x0047c80c01007387 */ /* 0x0085e80000100a00 */
[----:B-1----:R-:W3:Y:S04]  /*b17e0*/  LDL.LU R24, [R1+0x5e0] ;  /* 0x0005e00001187983 */ /* 0x002ee80000300800 */
[----:B------:R-:W3:Y:S04]  /*b17f0*/  LDL.LU R25, [R1+0x5e4] ;  /* 0x0005e40001197983 */ /* 0x000ee80000300800 */
[----:B------:R-:W5:Y:S04]  /*b1800*/  LDL.LU R26, [R1+0x5e8] ;  /* 0x0005e800011a7983 */ /* 0x000f680000300800 */
[----:B------:R-:W5:Y:S04]  /*b1810*/  LDL.LU R27, [R1+0x5ec] ;  /* 0x0005ec00011b7983 */ /* 0x000f680000300800 */
[----:B-----5:R1:W-:Y:S04]  /*b1820*/  STL.64 [R1+0x47e0], R26 ;  /* 0x0047e01a01007387 */ /* 0x0203e80000100a00 */
[----:B---3--:R-:W-:Y:S04]  /*b1830*/  STL.64 [R1+0x47d8], R24 ;  /* 0x0047d81801007387 */ /* 0x008fe80000100a00 */
[----:B------:R-:W3:Y:S04]  /*b1840*/  LDL.LU R22, [R1+0x50] ;  /* 0x0000500001167983 */ /* 0x000ee80000300800 */
[----:B------:R-:W3:Y:S04]  /*b1850*/  LDL.LU R23, [R1+0x54] ;  /* 0x0000540001177983 */ /* 0x000ee80000300800 */
[----:B------:R-:W5:Y:S04]  /*b1860*/  LDL.LU R36, [R1+0x610] ;  /* 0x0006100001247983 */ /* 0x000f680000300800 */
[----:B------:R-:W5:Y:S04]  /*b1870*/  LDL.LU R37, [R1+0x614] ;  /* 0x0006140001257983 */ /* 0x000f680000300800 */
[----:B------:R-:W4:Y:S04]  /*b1880*/  LDL.LU R38, [R1+0x618] ;  /* 0x0006180001267983 */ /* 0x000f280000300800 */
[----:B------:R-:W4:Y:S04]  /*b1890*/  LDL.LU R39, [R1+0x61c] ;  /* 0x00061c0001277983 */ /* 0x000f280000300800 */
[----:B----4-:R-:W-:Y:S04]  /*b18a0*/  STL.64 [R1+0x47f0], R38 ;  /* 0x0047f02601007387 */ /* 0x010fe80000100a00 */
[----:B-----5:R4:W-:Y:S04]  /*b18b0*/  STL.64 [R1+0x47e8], R36 ;  /* 0x0047e82401007387 */ /* 0x0209e80000100a00 */
[----:B------:R-:W5:Y:S04]  /*b18c0*/  LDL.LU R20, [R1+0x58] ;  /* 0x0000580001147983 */ /* 0x000f680000300800 */
[----:B------:R-:W5:Y:S04]  /*b18d0*/  LDL.LU R21, [R1+0x5c] ;  /* 0x00005c0001157983 */ /* 0x000f680000300800 */
[----:B---3--:R-:W-:Y:S04]  /*b18e0*/  STL.64 [R1+0x4800], R22 ;  /* 0x0048001601007387 */ /* 0x008fe80000100a00 */
[----:B-----5:R-:W-:Y:S04]  /*b18f0*/  STL.64 [R1+0x47f8], R20 ;  /* 0x0047f81401007387 */ /* 0x020fe80000100a00 */
[----:B------:R-:W3:Y:S04]  /*b1900*/  LDL.LU R46, [R1+0x60] ;  /* 0x00006000012e7983 */ /* 0x000ee80000300800 */
[----:B------:R-:W3:Y:S04]  /*b1910*/  LDL.LU R47, [R1+0x64] ;  /* 0x00006400012f7983 */ /* 0x000ee80000300800 */
[----:B0-----:R-:W5:Y:S04]  /*b1920*/  LDL.LU R32, [R1+0x660] ;  /* 0x0006600001207983 */ /* 0x001f680000300800 */
[----:B------:R-:W5:Y:S04]  /*b1930*/  LDL.LU R33, [R1+0x664] ;  /* 0x0006640001217983 */ /* 0x000f680000300800 */
[----:B------:R-:W2:Y:S04]  /*b1940*/  LDL.LU R34, [R1+0x668] ;  /* 0x0006680001227983 */ /* 0x000ea80000300800 */
[----:B------:R-:W2:Y:S04]  /*b1950*/  LDL.LU R35, [R1+0x66c] ;  /* 0x00066c0001237983 */ /* 0x000ea80000300800 */
[----:B--2---:R0:W-:Y:S04]  /*b1960*/  STL.64 [R1+0x4810], R34 ;  /* 0x0048102201007387 */ /* 0x0041e80000100a00 */
[----:B-----5:R-:W-:Y:S04]  /*b1970*/  STL.64 [R1+0x4808], R32 ;  /* 0x0048082001007387 */ /* 0x020fe80000100a00 */
[----:B------:R-:W2:Y:S04]  /*b1980*/  LDL.LU R44, [R1+0x68] ;  /* 0x00006800012c7983 */ /* 0x000ea80000300800 */
[----:B------:R-:W2:Y:S04]  /*b1990*/  LDL.LU R45, [R1+0x6c] ;  /* 0x00006c00012d7983 */ /* 0x000ea80000300800 */
[----:B---3--:R-:W-:Y:S04]  /*b19a0*/  STL.64 [R1+0x4820], R46 ;  /* 0x0048202e01007387 */ /* 0x008fe80000100a00 */
[----:B--2---:R2:W-:Y:S04]  /*b19b0*/  STL.64 [R1+0x4818], R44 ;  /* 0x0048182c01007387 */ /* 0x0045e80000100a00 */
[----:B------:R-:W3:Y:S04]  /*b19c0*/  LDL.LU R12, [R1+0x680] ;  /* 0x00068000010c7983 */ /* 0x000ee80000300800 */
[----:B------:R-:W3:Y:S04]  /*b19d0*/  LDL.LU R13, [R1+0x684] ;  /* 0x00068400010d7983 */ /* 0x000ee80000300800 */
[----:B------:R-:W5:Y:S04]  /*b19e0*/  LDL.LU R14, [R1+0x688] ;  /* 0x00068800010e7983 */ /* 0x000f680000300800 */
[----:B------:R-:W5:Y:S04]  /*b19f0*/  LDL.LU R15, [R1+0x68c] ;  /* 0x00068c00010f7983 */ /* 0x000f680000300800 */
[----:B-----5:R-:W-:Y:S04]  /*b1a00*/  STL.64 [R1+0x4830], R14 ;  /* 0x0048300e01007387 */ /* 0x020fe80000100a00 */
[----:B---3--:R3:W-:Y:S04]  /*b1a10*/  STL.64 [R1+0x4828], R12 ;  /* 0x0048280c01007387 */ /* 0x0087e80000100a00 */
[----:B-1----:R-:W5:Y:S04]  /*b1a20*/  LDL.LU R26, [R1+0x70] ;  /* 0x00007000011a7983 */ /* 0x002f680000300800 */
[----:B------:R-:W5:Y:S04]  /*b1a30*/  LDL.LU R27, [R1+0x74] ;  /* 0x00007400011b7983 */ /* 0x000f680000300800 */
[----:B----4-:R-:W4:Y:S04]  /*b1a40*/  LDL.LU R36, [R1+0x6b0] ;  /* 0x0006b00001247983 */ /* 0x010f280000300800 */
[----:B------:R-:W4:Y:S04]  /*b1a50*/  LDL.LU R37, [R1+0x6b4] ;  /* 0x0006b40001257983 */ /* 0x000f280000300800 */
[----:B------:R-:W2:Y:S04]  /*b1a60*/  LDL.LU R38, [R1+0x6b8] ;  /* 0x0006b80001267983 */ /* 0x000ea80000300800 */
[----:B------:R-:W2:Y:S04]  /*b1a70*/  LDL.LU R39, [R1+0x6bc] ;  /* 0x0006bc0001277983 */ /* 0x000ea80000300800 */
[----:B--2---:R1:W-:Y:S04]  /*b1a80*/  STL.64 [R1+0x4840], R38 ;  /* 0x0048402601007387 */ /* 0x0043e80000100a00 */
[----:B----4-:R-:W-:Y:S04]  /*b1a90*/  STL.64 [R1+0x4838], R36 ;  /* 0x0048382401007387 */ /* 0x010fe80000100a00 */
[----:B------:R-:W2:Y:S04]  /*b1aa0*/  LDL.LU R24, [R1+0x78] ;  /* 0x0000780001187983 */ /* 0x000ea80000300800 */
[----:B------:R-:W2:Y:S04]  /*b1ab0*/  LDL.LU R25, [R1+0x7c] ;  /* 0x00007c0001197983 */ /* 0x000ea80000300800 */
[----:B-----5:R-:W-:Y:S04]  /*b1ac0*/  STL.64 [R1+0x4850], R26 ;  /* 0x0048501a01007387 */ /* 0x020fe80000100a00 */
[----:B--2---:R2:W-:Y:S04]  /*b1ad0*/  STL.64 [R1+0x4848], R24 ;  /* 0x0048481801007387 */ /* 0x0045e80000100a00 */
[----:B0-----:R-:W4:Y:S04]  /*b1ae0*/  LDL.LU R34, [R1+0x80] ;  /* 0x0000800001227983 */ /* 0x001f280000300800 */
        /* <DEDUP_REMOVED lines=9> */
[----:B------:R-:W3:Y:S04]  /*b1b80*/  LDL.LU R12, [R1+0x720] ;  /* 0x00072000010c7983 */ /* 0x000ee80000300800 */
[----:B------:R-:W3:Y:S04]  /*b1b90*/  LDL.LU R13, [R1+0x724] ;  /* 0x00072400010d7983 */ /* 0x000ee80000300800 */
[----:B------:R-:W3:Y:S04]  /*b1ba0*/  LDL.LU R14, [R1+0x728] ;  /* 0x00072800010e7983 */ /* 0x000ee80000300800 */
[----:B------:R-:W3:Y:S04]  /*b1bb0*/  LDL.LU R15, [R1+0x72c] ;  /* 0x00072c00010f7983 */ /* 0x000ee80000300800 */
[----:B-1----:R-:W5:Y:S04]  /*b1bc0*/  LDL.LU R38, [R1+0x90] ;  /* 0x0000900001267983 */ /* 0x002f680000300800 */
[----:B------:R-:W5:Y:S04]  /*b1bd0*/  LDL.LU R39, [R1+0x94] ;  /* 0x0000940001277983 */ /* 0x000f680000300800 */
[----:B--2---:R-:W5:Y:S04]  /*b1be0*/  LDL.LU R24, [R1+0x740] ;  /* 0x0007400001187983 */ /* 0x004f680000300800 */
[----:B------:R-:W5:Y:S04]  /*b1bf0*/  LDL.LU R25, [R1+0x744] ;  /* 0x0007440001197983 */ /* 0x000f680000300800 */
[----:B------:R-:W5:Y:S04]  /*b1c00*/  LDL.LU R26, [R1+0x748] ;  /* 0x00074800011a7983 */ /* 0x000f680000300800 */
[----:B------:R-:W5:Y:S04]  /*b1c10*/  LDL.LU R27, [R1+0x74c] ;  /* 0x00074c00011b7983 */ /* 0x000f680000300800 */
[----:B------:R-:W2:Y:S04]  /*b1c20*/  LDL.LU R36, [R1+0x98] ;  /* 0x0000980001247983 */ /* 0x000ea80000300800 */
[----:B------:R-:W2:Y:S04]  /*b1c30*/  LDL.LU R37, [R1+0x9c] ;  /* 0x00009c0001257983 */ /* 0x000ea80000300800 */
[----:B0-----:R-:W2:Y:S04]  /*b1c40*/  LDL.LU R44, [R1+0x760] ;  /* 0x00076000012c7983 */ /* 0x001ea80000300800 */
        /* <DEDUP_REMOVED lines=34> */
[----:B--2---:R-:W-:-:S15]  /*b1e70*/  HMMA.16816.F32 R44, R28, R36, R44 ;  /* 0x000000241c2c723c */ /* 0x004fde000000182c */
[----:B------:R-:W-:-:S08]  /*b1e80*/  NOP ;  /* 0x0000000000007918 */ /* 0x000fd00000000000 */
[----:B------:R-:W-:Y:S04]  /*b1e90*/  STL.64 [R1+0x1310], R44 ;  /* 0x0013102c01007387 */ /* 0x000fe80000100a00 */
[----:B------:R0:W-:Y:S04]  /*b1ea0*/  STL.64 [R1+0x1318], R46 ;  /* 0x0013182e01007387 */ /* 0x0001e80000100a00 */
[----:B0-----:R-:W4:Y:S04]  /*b1eb0*/  LDL.LU.64 R46, [R1+0x4860] ;  /* 0x00486000012e7983 */ /* 0x001f280000300a00 */
[----:B------:R-:W4:Y:S01]  /*b1ec0*/  LDL.LU.64 R44, [R1+0x4858] ;  /* 0x00485800012c7983 */ /* 0x000f220000300a00 */
[C---:B-----5:R-:W-:Y:S06]  /*b1ed0*/  HMMA.16816.F32 R36, R28.reuse, R38, R24 ;  /* 0x000000261c24723c */ /* 0x060fec0000001818 */
[----:B---3--:R-:W-:Y:S01]  /*b1ee0*/  HMMA.16816.F32 R12, R28, R32, R12 ;  /* 0x000000201c0c723c */ /* 0x008fe2000000180c */
[----:B------:R-:W2:Y:S04]  /*b1ef0*/  LDL.LU.64 R26, [R1+0x4850] ;  /* 0x00485000011a7983 */ /* 0x000ea80000300a00 */
[----:B------:R-:W3:-:S12]  /*b1f00*/  LDL.LU.64 R24, [R1+0x4848] ;  /* 0x0048480001187983 */ /* 0x000ed80000300a00 */
[----:B------:R-:W-:Y:S04]  /*b1f10*/  STL.64 [R1+0x1300], R36 ;  /* 0x0013002401007387 */ /* 0x000fe80000100a00 */
[----:B------:R0:W-:Y:S04]  /*b1f20*/  STL.64 [R1+0x1308], R38 ;  /* 0x0013082601007387 */ /* 0x0001e80000100a00 */
[----:B0-----:R-:W2:Y:S04]  /*b1f30*/  LDL.LU.64 R38, [R1+0x4840] ;  /* 0x0048400001267983 */ /* 0x001ea80000300a00 */
[----:B------:R-:W2:Y:S04]  /*b1f40*/  LDL.LU.64 R36, [R1+0x4838] ;  /* 0x0048380001247983 */ /* 0x000ea80000300a00 */
[----:B------:R-:W-:Y:S04]  /*b1f50*/  STL.64 [R1+0x12f0], R12 ;  /* 0x0012f00c01007387 */ /* 0x000fe80000100a00 */
[----:B------:R0:W-:Y:S04]  /*b1f60*/  STL.64 [R1+0x12f8], R14 ;  /* 0x0012f80e01007387 */ /* 0x0001e80000100a00 */
[----:B0-----:R-:W5:Y:S04]  /*b1f70*/  LDL.LU.64 R14, [R1+0x4830] ;  /* 0x00483000010e7983 */ /* 0x001f680000300a00 */
[----:B------:R-:W5:Y:S01]  /*b1f80*/  LDL.LU.64 R12, [R1+0x4828] ;  /* 0x00482800010c7983 */ /* 0x000f620000300a00 */
[----:B----4-:R-:W-:Y:S03]  /*b1f90*/  HMMA.16816.F32 R32, R28, R34, R44 ;  /* 0x000000221c20723c */ /* 0x010fe6000000182c */
[----:B------:R-:W4:Y:S04]  /*b1fa0*/  LDL.LU.64 R46, [R1+0x4820] ;  /* 0x00482000012e7983 */ /* 0x000f280000300a00 */
[----:B------:R-:W5:-:S15]  /*b1fb0*/  LDL.LU.64 R44, [R1+0x4818] ;  /* 0x00481800012c7983 */ /* 0x000f5e0000300a00 */
[----:B------:R-:W-:-:S01]  /*b1fc0*/  NOP ;  /* 0x0000000000007918 */ /* 0x000fc20000000000 */
[----:B------:R-:W-:Y:S04]  /*b1fd0*/  STL.64 [R1+0x12e0], R32 ;  /* 0x0012e02001007387 */ /* 0x000fe80000100a00 */
[----:B------:R0:W-:Y:S04]  /*b1fe0*/  STL.64 [R1+0x12e8], R34 ;  /* 0x0012e82201007387 */ /* 0x0001e80000100a00 */
[----:B0-----:R-:W4:Y:S04]  /*b1ff0*/  LDL.LU.64 R34, [R1+0x4810] ;  /* 0x0048100001227983 */ /* 0x001f280000300a00 */
[----:B------:R-:W4:Y:S01]  /*b2000*/  LDL.LU.64 R32, [R1+0x4808] ;  /* 0x0048080001207983 */ /* 0x000f220000300a00 */
[C---:B---3--:R-:W-:Y:S06]  /*b2010*/  HMMA.16816.F32 R20, R28.reuse, R24, R20 ;  /* 0x000000181c14723c */ /* 0x048fec0000001814 */
[----:B--2---:R-:W-:-:S15]  /*b2020*/  HMMA.16816.F32 R24, R28, R26, R36 ;  /* 0x0000001a1c18723c */ /* 0x004fde0000001824 */
[----:B------:R-:W-:-:S02]  /*b2030*/  NOP ;  /* 0x0000000000007918 */ /* 0x000fc40000000000 */
[----:B------:R-:W-:Y:S04]  /*b2040*/  STL.64 [R1+0x12d0], R20 ;  /* 0x0012d01401007387 */ /* 0x000fe80000100a00 */
[----:B------:R0:W-:Y:S04]  /*b2050*/  STL.64 [R1+0x12d8], R22 ;  /* 0x0012d81601007387 */ /* 0x0001e80000100a00 */
[----:B0-----:R-:W2:Y:S04]  /*b2060*/  LDL.LU.64 R22, [R1+0x4800] ;  /* 0x0048000001167983 */ /* 0x001ea80000300a00 */
[----:B------:R-:W3:Y:S04]  /*b2070*/  LDL.LU.64 R20, [R1+0x47f8] ;  /* 0x0047f80001147983 */ /* 0x000ee80000300a00 */
[----:B------:R-:W2:Y:S04]  /*b2080*/  LDL.LU.64 R38, [R1+0x47f0] ;  /* 0x0047f00001267983 */ /* 0x000ea80000300a00 */
[----:B------:R-:W2:Y:S04]  /*b2090*/  LDL.LU.64 R36, [R1+0x47e8] ;  /* 0x0047e80001247983 */ /* 0x000ea80000300a00 */
[----:B------:R-:W-:Y:S04]  /*b20a0*/  STL.64 [R1+0x12c0], R24 ;  /* 0x0012c01801007387 */ /* 0x000fe80000100a00 */
[----:B------:R0:W-:Y:S04]  /*b20b0*/  STL.64 [R1+0x12c8], R26 ;  /* 0x0012c81a01007387 */ /* 0x0001e80000100a00 */
[----:B0-----:R-:W2:Y:S04]  /*b20c0*/  LDL.LU.64 R26, [R1+0x47e0] ;  /* 0x0047e000011a7983 */ /* 0x001ea80000300a00 */
[----:B------:R-:W2:Y:S01]  /*b20d0*/  LDL.LU.64 R24, [R1+0x47d8] ;  /* 0x0047d80001187983 */ /* 0x000ea20000300a00 */
[----:B-----5:R-:W-:-:S15]  /*b20e0*/  HMMA.16816.F32 R12, R28, R44, R12 ;  /* 0x0000002c1c0c723c */ /* 0x020fde000000180c */
[----:B------:R-:W-:-:S08]  /*b20f0*/  NOP ;  /* 0x0000000000007918 */ /* 0x000fd00000000000 */
[----:B------:R-:W-:Y:S04]  /*b2100*/  STL.64 [R1+0x12b0], R12 ;  /* 0x0012b00c01007387 */ /* 0x000fe80000100a00 */
[----:B------:R0:W-:Y:S04]  /*b2110*/  STL.64 [R1+0x12b8], R14 ;  /* 0x0012b80e01007387 */ /* 0x0001e80000100a00 */
[----:B0-----:R-:W5:Y:S04]  /*b2120*/  LDL.LU.64 R14, [R1+0x47d0] ;  /* 0x0047d000010e7983 */ /* 0x001f680000300a00 */
[----:B------:R-:W5:Y:S01]  /*b2130*/  LDL.LU.64 R12, [R1+0x47c8] ;  /* 0x0047c800010c7983 */ /* 0x000f620000300a00 */
        /* <DEDUP_REMOVED lines=21> */
[C---:B-----5:R-:W-:Y:S06]  /*b2290*/  HMMA.16816.F32 R24, R28.reuse, R12, R24 ;  /* 0x0000000c1c18723c */ /* 0x060fec0000001818 */
[----:B----4-:R-:W-:-:S15]  /*b22a0*/  HMMA.16816.F32 R12, R28, R14, R32 ;  /* 0x0000000e1c0c723c */ /* 0x010fde0000001820 */
[----:B------:R-:W-:-:S02]  /*b22b0*/  NOP ;  /* 0x0000000000007918 */ /* 0x000fc40000000000 */
[----:B------:R-:W-:Y:S04]  /*b22c0*/  STL.64 [R1+0x5e0], R24 ;  /* 0x0005e01801007387 */ /* 0x000fe80000100a00 */
[----:B------:R0:W-:Y:S04]  /*b22d0*/  STL.64 [R1+0x5e8], R26 ;  /* 0x0005e81a01007387 */ /* 0x0001e80000100a00 */
[----:B0-----:R-:W4:Y:S04]  /*b22e0*/  LDL.LU.64 R26, [R1+0x4770] ;  /* 0x00477000011a7983 */ /* 0x001f280000300a00 */
[----:B------:R-:W4:Y:S04]  /*b22f0*/  LDL.LU.64 R24, [R1+0x4768] ;  /* 0x0047680001187983 */ /* 0x000f280000300a00 */
[----:B------:R-:W5:Y:S04]  /*b2300*/  LDL.LU.64 R34, [R1+0x4760] ;  /* 0x0047600001227983 */ /* 0x000f680000300a00 */
[----:B------:R-:W5:Y:S04]  /*b2310*/  LDL.LU.64 R32, [R1+0x4758] ;  /* 0x0047580001207983 */ /* 0x000f680000300a00 */
[----:B------:R-:W-:Y:S04]  /*b2320*/  STL.64 [R1+0x5c0], R12 ;  /* 0x0005c00c01007387 */ /* 0x000fe80000100a00 */
[----:B------:R0:W-:Y:S01]  /*b2330*/  STL.64 [R1+0x5c8], R14 ;  /* 0x0005c80e01007387 */ /* 0x0001e20000100a00 */
[----:B------:R-:W-:Y:S03]  /*b2340*/  HMMA.16816.F32 R56, R28, R44, R56 ;  /* 0x0000002c1c38723c */ /* 0x000fe60000001838 */
[----:B0-----:R-:W5:Y:S04]  /*b2350*/  LDL.LU.64 R14, [R1+0x4750] ;  /* 0x00475000010e7983 */ /* 0x001f680000300a00 */
[----:B------:R-:W5:-:S15]  /*b2360*/  LDL.LU.64 R12, [R1+0x4748] ;  /* 0x00474800010c7983 */ /* 0x000f5e0000300a00 */
[----:B------:R-:W-:-:S01]  /*b2370*/  NOP ;  /* 0x0000000000007918 */ /* 0x000fc20000000000 */
[----:B------:R-:W-:Y:S04]  /*b2380*/  STL.64 [R1+0x1270], R56 ;  /* 0x0012703801007387 */ /* 0x000fe80000100a00 */
[----:B------:R0:W-:Y:S04]  /*b2390*/  STL.64 [R1+0x1278], R58 ;  /* 0x0012783a01007387 */ /* 0x0001e80000100a00 */
[----:B0-----:R-:W5:Y:S04]  /*b23a0*/  LDL.LU.64 R58, [R1+0x4740] ;  /* 0x00474000013a7983 */ /* 0x001f680000300a00 */
[----:B------:R-:W5:Y:S01]  /*b23b0*/  LDL.LU.64 R56, [R1+0x4738] ;  /* 0x0047380001387983 */ /* 0x000f620000300a00 */
[C---:B--2---:R-:W-:Y:S03]  /*b23c0*/  HMMA.16816.F32 R44, R28.reuse, R46, R48 ;  /* 0x0000002e1c2c723c */ /* 0x044fe60000001830 */
[----:B------:R-:W2:Y:S04]  /*b23d0*/  LDL.LU.64 R50, [R1+0x4730] ;  /* 0x0047300001327983 */ /* 0x000ea80000300a00 */
[----:B------:R-:W2:Y:S01]  /*b23e0*/  LDL.LU.64 R48, [R1+0x4728] ;  /* 0x0047280001307983 */ /* 0x000ea20000300a00 */
[----:B---3--:R-:W-:-:S15]  /*b23f0*/  HMMA.16816.F32 R36, R28, R20, R36 ;  /* 0x000000141c24723c */ /* 0x008fde0000001824 */
[----:B------:R-:W-:Y:S04]  /*b2400*/  STL.64 [R1+0x1260], R44 ;  /* 0x0012602c01007387 */ /* 0x000fe80000100a00 */
[----:B------:R0:W-:Y:S04]  /*b2410*/  STL.64 [R1+0x1268], R46 ;  /* 0x0012682e01007387 */ /* 0x0001e80000100a00 */
[----:B0-----:R-:W3:Y:S04]  /*b2420*/  LDL.LU.64 R46, [R1+0x4720] ;  /* 0x00472000012e7983 */ /* 0x001ee80000300a00 */
[----:B------:R-:W3:Y:S04]  /*b2430*/  LDL.LU.64 R44, [R1+0x4718] ;  /* 0x00471800012c7983 */ /* 0x000ee80000300a00 */
[----:B------:R-:W-:Y:S04]  /*b2440*/  STL.64 [R1+0x1250], R36 ;  /* 0x0012502401007387 */ /* 0x000fe80000100a00 */
[----:B------:R0:W-:Y:S04]  /*b2450*/  STL.64 [R1+0x1258], R38 ;  /* 0x0012582601007387 */ /* 0x0001e80000100a00 */
[----:B0-----:R-:W3:Y:S04]  /*b2460*/  LDL.LU.64 R38, [R1+0x4710] ;  /* 0x0047100001267983 */ /* 0x001ee80000300a00 */
[----:B------:R-:W3:Y:S01]  /*b2470*/  LDL.LU.64 R36, [R1+0x4708] ;  /* 0x0047080001247983 */ /* 0x000ee20000300a00 */
[C---:B----4-:R-:W-:Y:S06]  /*b2480*/  HMMA.16816.F32 R20, R28.reuse, R22, R24 ;  /* 0x000000161c14723c */ /* 0x050fec0000001818 */
[C---:B-----5:R-:W-:Y:S01]  /*b2490*/  HMMA.16816.F32 R52, R28.reuse, R32, R52 ;  /* 0x000000201c34723c */ /* 0x060fe20000001834 */
[----:B------:R-:W4:Y:S04]  /*b24a0*/  LDL.LU.64 R26, [R1+0x4700] ;  /* 0x00470000011a7983 */ /* 0x000f280000300a00 */
[----:B------:R-:W4:Y:S01]  /*b24b0*/  LDL.LU.64 R24, [R1+0x46f8] ;  /* 0x0046f80001187983 */ /* 0x000f220000300a00 */
[C---:B------:R-:W-:Y:S06]  /*b24c0*/  HMMA.16816.F32 R12, R28.reuse, R4, R12 ;  /* 0x000000041c0c723c */ /* 0x040fec000000180c */
[C---:B------:R-:W-:Y:S05]  /*b24d0*/  HMMA.16816.F32 R4, R28.reuse, R6, R8 ;  /* 0x000000061c04723c */ /* 0x040fea0000001808 */
        /* <DEDUP_REMOVED lines=8> */
[----:B------:R0:W-:Y:S04]  /*b2560*/  STL.64 [R1+0x9f0], R12 ;  /* 0x0009f00c01007387 */ /* 0x0001e80000100a00 */
[----:B------:R1:W-:Y:S01]  /*b2570*/  STL.64 [R1+0x9f8], R14 ;  /* 0x0009f80e01007387 */ /* 0x0003e20000100a00 */
[C---:B------:R-:W-:Y:S03]  /*b2580*/  HMMA.16816.F32 R32, R28.reuse, R34, R56 ;  /* 0x000000221c20723c */ /* 0x040fe60000001838 */
[----:B0-----:R-:W5:Y:S04]  /*b2590*/  LDL.LU R12, [R1+0x380] ;  /* 0x00038000010c7983 */ /* 0x001f680000300800 */
[----:B------:R-:W5:Y:S04]  /*b25a0*/  LDL.LU R13, [R1+0x384] ;  /* 0x00038400010d7983 */ /* 0x000f680000300800 */
[----:B-1----:R-:W5:Y:S04]  /*b25b0*/  LDL.LU R14, [R1+0x388] ;  /* 0x00038800010e7983 */ /* 0x002f680000300800 */
[----:B------:R-:W5:Y:S04]  /*b25c0*/  LDL.LU R15, [R1+0x38c] ;  /* 0x00038c00010f7983 */ /* 0x000f680000300800 */
        /* <DEDUP_REMOVED lines=10> */
[----:B--2---:R-:W-:-:S15]  /*b2670*/  HMMA.16816.F32 R32, R28, R60, R48 ;  /* 0x0000003c1c20723c */ /* 0x004fde0000001830 */
[----:B------:R-:W-:-:S08]  /*b2680*/  NOP ;  /* 0x0000000000007918 */ /* 0x000fd00000000000 */
[----:B------:R-:W-:Y:S04]  /*b2690*/  STL.64 [R1+0x910], R32 ;  /* 0x0009102001007387 */ /* 0x000fe80000100a00 */
[----:B------:R3:W-:Y:S01]  /*b26a0*/  STL.64 [R1+0x918], R34 ;  /* 0x0009182201007387 */ /* 0x0007e20000100a00 */
[C---:B----4-:R-:W-:Y:S06]  /*b26b0*/  HMMA.16816.F32 R24, R28.reuse, R2, R24 ;  /* 0x000000021c18723c */ /* 0x050fec0000001818 */
[C---:B---3--:R-:W-:Y:S06]  /*b26c0*/  HMMA.16816.F32 R32, R28.reuse, R54, R36 ;  /* 0x000000361c20723c */ /* 0x048fec0000001824 */
[C---:B-----5:R-:W-:Y:S06]  /*b26d0*/  HMMA.16816.F32 R44, R28.reuse, R58, R44 ;  /* 0x0000003a1c2c723c */ /* 0x060fec000000182c */
[C---:B------:R-:W-:Y:S06]  /*b26e0*/  HMMA.16816.F32 R40, R28.reuse, R56, R40 ;  /* 0x000000381c28723c */ /* 0x040fec0000001828 */
[C---:B------:R-:W-:Y:S06]  /*b26f0*/  HMMA.16816.F32 R20, R28.reuse, R4, R20 ;  /* 0x000000041c14723c */ /* 0x040fec0000001814 */
[C---:B------:R-:W-:Y:S05]  /*b2700*/  HMMA.16816.F32 R16, R28.reuse, R6, R16 ;  /* 0x000000061c10723c */ /* 0x040fea0000001810 */
        /* <DEDUP_REMOVED lines=8> */
[----:B------:R-:W2:Y:S04]  /*b2790*/  LDL.LU R4, [R1+0x150] ;  /* 0x0001500001047983 */ /* 0x000ea80000300800 */
[----:B------:R-:W-:Y:S04]  /*b27a0*/  STL.64 [R1+0x3e0], R20 ;  /* 0x0003e01401007387 */ /* 0x000fe80000100a00 */
[----:B------:R-:W-:Y:S04]  /*b27b0*/  STL.64 [R1+0x3e8], R22 ;  /* 0x0003e81601007387 */ /* 0x000fe80000100a00 */
        /* <DEDUP_REMOVED lines=8> */
[----:B------:R-:W2:Y:S01]  /*b2840*/  LDL.LU R55, [R1+0x1fec] ;  /* 0x001fec0001377983 */ /* 0x000ea20000300800 */
[C---:B0-----:R-:W-:Y:S03]  /*b2850*/  HMMA.16816.F32 R4, R28.reuse, R8, R12 ;  /* 0x000000081c04723c */ /* 0x041fe6000000180c */
[----:B--2---:R-:W-:Y:S04]  /*b2860*/  STL.64 [R1+0x4660], R54 ;  /* 0x0046603601007387 */ /* 0x004fe80000100a00 */
[----:B------:R-:W-:Y:S04]  /*b2870*/  STL.64 [R1+0x4658], R52 ;  /* 0x0046583401007387 */ /* 0x000fe80000100a00 */
[----:B------:R-:W2:Y:S04]  /*b2880*/  LDL.LU R56, [R1+0x24c8] ;  /* 0x0024c80001387983 */ /* 0x000ea80000300800 */
[----:B------:R-:W2:Y:S04]  /*b2890*/  LDL.LU R57, [R1+0x24c0] ;  /* 0x0024c00001397983 */ /* 0x000ea80000300800 */
[----:B------:R-:W3:Y:S04]  /*b28a0*/  LDL.LU R58, [R1+0x24b8] ;  /* 0x0024b800013a7983 */ /* 0x000ee80000300800 */
[----:B------:R-:W3:Y:S04]  /*b28b0*/  LDL.LU R59, [R1+0x24b0] ;  /* 0x0024b000013b7983 */ /* 0x000ee80000300800 */
[----:B---3--:R-:W-:Y:S04]  /*b28c0*/  STL.64 [R1+0x4688], R58 ;  /* 0x0046883a01007387 */ /* 0x008fe80000100a00 */
[----:B--2---:R0:W-:Y:S04]  /*b28d0*/  STL.64 [R1+0x4680], R56 ;  /* 0x0046803801007387 */ /* 0x0041e80000100a00 */
[----:B------:R-:W2:Y:S04]  /*b28e0*/  LDL.LU R60, [R1+0x24a8] ;  /* 0x0024a800013c7983 */ /* 0x000ea80000300800 */
[----:B------:R-:W3:Y:S04]  /*b28f0*/  LDL.LU R61, [R1+0x1fe0] ;  /* 0x001fe000013d7983 */ /* 0x000ee80000300800 */
[----:B------:R-:W4:Y:S04]  /*b2900*/  LDL.LU R32, [R1+0x24a0] ;  /* 0x0024a00001207983 */ /* 0x000f280000300800 */
[----:B------:R-:W5:Y:S04]  /*b2910*/  LDL.LU R33, [R1+0x1fe4] ;  /* 0x001fe40001217983 */ /* 0x000f680000300800 */
[----:B------:R-:W5:Y:S04]  /*b2920*/  LDL.LU R35, [R1+0x2498] ;  /* 0x0024980001237983 */ /* 0x000f680000300800 */
[----:B------:R-:W2:Y:S04]  /*b2930*/  LDL.LU R36, [R1+0x260] ;  /* 0x0002600001247983 */ /* 0x000ea80000300800 */
        /* <DEDUP_REMOVED lines=45> */
[----:B----4-:R-:W-:Y:S03]  /*b2c10*/  HMMA.16816.F32 R8, R28, R10, R12 ;  /* 0x0000000a1c08723c */ /* 0x010fe6000000180c */
[----:B------:R-:W2:Y:S04]  /*b2c20*/  LDL.LU.64 R14, [R1+0x46a0] ;  /* 0x0046a000010e7983 */ /* 0x000ea80000300a00 */
[----:B------:R-:W5:-:S15]  /*b2c30*/  LDL.LU.64 R12, [R1+0x4698] ;  /* 0x00469800010c7983 */ /* 0x000f5e0000300a00 */
[----:B------:R-:W-:-:S01]  /*b2c40*/  NOP ;  /* 0x0000000000007918 */ /* 0x000fc20000000000 */
[----:B------:R0:W-:Y:S04]  /*b2c50*/  STL.64 [R1+0x380], R8 ;  /* 0x0003800801007387 */ /* 0x0001e80000100a00 */
[----:B------:R1:W-:Y:S04]  /*b2c60*/  STL.64 [R1+0x388], R10 ;  /* 0x0003880a01007387 */ /* 0x0003e80000100a00 */
[----:B0-----:R-:W4:Y:S04]  /*b2c70*/  LDL.LU R8, [R1+0x160] ;  /* 0x0001600001087983 */ /* 0x001f280000300800 */
[----:B------:R-:W4:Y:S04]  /*b2c80*/  LDL.LU R9, [R1+0x164] ;  /* 0x0001640001097983 */ /* 0x000f280000300800 */
[----:B-1----:R-:W4:Y:S01]  /*b2c90*/  LDL.LU R10, [R1+0x168] ;  /* 0x00016800010a7983 */ /* 0x002f220000300800 */
[----:B------:R-:W-:-:S03]  /*b2ca0*/  IMAD.MOV.U32 R11, RZ, RZ, R0 ;  /* 0x000000ffff0b7224 */ /* 0x000fc600078e0000 */
        /* <DEDUP_REMOVED lines=8> */
[----:B------:R-:W4:Y:S04]  /*b2d30*/  LDL.LU.64 R18, [R1+0x4678] ;  /* 0x0046780001127983 */ /* 0x000f280000300a00 */
[----:B------:R-:W2:Y:S04]  /*b2d40*/  LDL.LU.64 R16, [R1+0x4670] ;  /* 0x0046700001107983 */ /* 0x000ea80000300a00 */
[----:B------:R0:W-:Y:S04]  /*b2d50*/  STL.64 [R1+0x820], R12 ;  /* 0x0008200c01007387 */ /* 0x0001e80000100a00 */
[----:B------:R1:W-:Y:S04]  /*b2d60*/  STL.64 [R1+0x828], R14 ;  /* 0x0008280e01007387 */ /* 0x0003e80000100a00 */
[----:B0-----:R-:W5:Y:S04]  /*b2d70*/  LDL.LU R12, [R1+0x170] ;  /* 0x00017000010c7983 */ /* 0x001f680000300800 */
[----:B------:R-:W5:Y:S04]  /*b2d80*/  LDL.LU R13, [R1+0x174] ;  /* 0x00017400010d7983 */ /* 0x000f680000300800 */
[----:B-1----:R-:W5:Y:S01]  /*b2d90*/  LDL.LU R14, [R1+0x178] ;  /* 0x00017800010e7983 */ /* 0x002f620000300800 */
[----:B---3--:R-:W-:-:S03]  /*b2da0*/  IMAD.MOV.U32 R15, RZ, RZ, R0 ;  /* 0x000000ffff0f7224 */ /* 0x008fc600078e0000 */
        /* <DEDUP_REMOVED lines=21> */
[----:B0-----:R-:W4:Y:S04]  /*b2f00*/  LDL.LU.64 R6, [R1+0x4640] ;  /* 0x0046400001067983 */ /* 0x001f280000300a00 */
[----:B------:R-:W4:Y:S04]  /*b2f10*/  LDL.LU.64 R4, [R1+0x4638] ;  /* 0x0046380001047983 */ /* 0x000f280000300a00 */
        /* <DEDUP_REMOVED lines=31> */
[----:B------:R-:W2:Y:S04]  /*b3110*/  LDL.LU.64 R42, [R1+0x45e8] ;  /* 0x0045e800012a7983 */ /* 0x000ea80000300a00 */
[----:B------:R-:W4:Y:S04]  /*b3120*/  LDL.LU.64 R40, [R1+0x45e0] ;  /* 0x0045e00001287983 */ /* 0x000f280000300a00 */
[----:B------:R0:W-:Y:S04]  /*b3130*/  STL.64 [R1+0x780], R36 ;  /* 0x0007802401007387 */ /* 0x0001e80000100a00 */
[----:B------:R1:W-:Y:S04]  /*b3140*/  STL.64 [R1+0x788], R38 ;  /* 0x0007882601007387 */ /* 0x0003e80000100a00 */
[----:B0-----:R-:W4:Y:S04]  /*b3150*/  LDL.LU R36, [R1+0x1f0] ;  /* 0x0001f00001247983 */ /* 0x001f280000300800 */
[----:B------:R-:W4:Y:S04]  /*b3160*/  LDL.LU R37, [R1+0x1f4] ;  /* 0x0001f40001257983 */ /* 0x000f280000300800 */
[----:B-1----:R-:W4:Y:S01]  /*b3170*/  LDL.LU R38, [R1+0x1f8] ;  /* 0x0001f80001267983 */ /* 0x002f220000300800 */
[----:B------:R-:W-:Y:S01]  /*b3180*/  IMAD.MOV.U32 R39, RZ, RZ, R0 ;  /* 0x000000ffff277224 */ /* 0x000fe200078e0000 */
[C---:B-----5:R-:W-:Y:S06]  /*b3190*/  HMMA.16816.F32 R12, R28.reuse, R48, R12 ;  /* 0x000000301c0c723c */ /* 0x060fec000000180c */
[C---:B---3--:R-:W-:Y:S06]  /*b31a0*/  HMMA.16816.F32 R8, R28.reuse, R50, R8 ;  /* 0x000000321c08723c */ /* 0x048fec0000001808 */
[----:B------:R-:W-:Y:S01]  /*b31b0*/  HMMA.16816.F32 R4, R28, R52, R4 ;  /* 0x000000341c04723c */ /* 0x000fe20000001804 */
[----:B------:R-:W-:-:S02]  /*b31c0*/  IADD3 R54, P3, R54, UR34, RZ ;  /* 0x0000002236367c10 */ /* 0x000fc4000ff7e0ff */
[----:B------:R-:W-:Y:S02]  /*b31d0*/  IADD3 R55, P4, R55, UR34, RZ ;  /* 0x0000002237377c10 */ /* 0x000fe4000ff9e0ff */
[----:B------:R-:W-:Y:S02]  /*b31e0*/  IADD3 R56, P5, R56, UR34, RZ ;  /* 0x0000002238387c10 */ /* 0x000fe4000ffbe0ff */
[----:B------:R-:W-:Y:S02]  /*b31f0*/  IADD3 R57, P6, R57, UR34, RZ ;  /* 0x0000002239397c10 */ /* 0x000fe4000ffde0ff */
[----:B------:R-:W-:Y:S02]  /*b3200*/  IADD3 R58, P0, R58, UR34, RZ ;  /* 0x000000223a3a7c10 */ /* 0x000fe4000ff1e0ff */
[----:B------:R-:W-:Y:S02]  /*b3210*/  IADD3 R59, P1, R59, UR34, RZ ;  /* 0x000000223b3b7c10 */ /* 0x000fe4000ff3e0ff */
[----:B------:R-:W-:-:S02]  /*b3220*/  IADD3 R60, P2, R60, UR34, RZ ;  /* 0x000000223c3c7c10 */ /* 0x000fc4000ff5e0ff */
[----:B------:R-:W-:Y:S02]  /*b3230*/  IADD3.X R61, R61, UR7, RZ, P3, !PT ;  /* 0x000000073d3d7c10 */ /* 0x000fe40009ffe4ff */
[----:B------:R-:W-:Y:S02]  /*b3240*/  IADD3 R32, P3, R32, UR34, RZ ;  /* 0x0000002220207c10 */ /* 0x000fe4000ff7e0ff */
[----:B------:R-:W-:Y:S02]  /*b3250*/  IADD3.X R33, R33, UR7, RZ, P4, !PT ;  /* 0x0000000721217c10 */ /* 0x000fe4000a7fe4ff */
[----:B------:R-:W-:Y:S01]  /*b3260*/  IADD3 R35, P4, R35, UR34, RZ ;  /* 0x0000002223237c10 */ /* 0x000fe2000ff9e0ff */
[----:B------:R-:W0:Y:S01]  /*b3270*/  LDC R0, c[0x0][0x23c] ;  /* 0x00008f00ff007b82 */ /* 0x000e220000000800 */
[C---:B----4-:R-:W-:Y:S06]  /*b3280*/  HMMA.16816.F32 R36, R28.reuse, R40, R36 ;  /* 0x000000281c24723c */ /* 0x050fec0000001824 */
[C---:B--2---:R-:W-:Y:S06]  /*b3290*/  HMMA.16816.F32 R24, R28.reuse, R42, R24 ;  /* 0x0000002a1c18723c */ /* 0x044fec0000001818 */
[C---:B------:R-:W-:Y:S06]  /*b32a0*/  HMMA.16816.F32 R20, R28.reuse, R44, R20 ;  /* 0x0000002c1c14723c */ /* 0x040fec0000001814 */
[----:B------:R-:W-:Y:S05]  /*b32b0*/  HMMA.16816.F32 R16, R28, R46, R16 ;  /* 0x0000002e1c10723c */ /* 0x000fea0000001810 */
[----:B------:R-:W-:Y:S04]  /*b32c0*/  STL.64 [R1+0x570], R36 ;  /* 0x0005702401007387 */ /* 0x000fe80000100a00 */
[----:B------:R-:W-:Y:S04]  /*b32d0*/  STL.64 [R1+0x578], R38 ;  /* 0x0005782601007387 */ /* 0x000fe80000100a00 */
[----:B------:R-:W2:Y:S04]  /*b32e0*/  LDL.LU R34, [R1+0x24c4] ;  /* 0x0024c40001227983 */ /* 0x000ea80000300800 */
        /* <DEDUP_REMOVED lines=8> */
[----:B------:R-:W-:Y:S04]  /*b3370*/  STL.64 [R1+0x300], R8 ;  /* 0x0003000801007387 */ /* 0x000fe80000100a00 */
[----:B------:R4:W-:Y:S04]  /*b3380*/  STL.64 [R1+0x308], R10 ;  /* 0x0003080a01007387 */ /* 0x0009e80000100a00 */
[----:B------:R-:W-:Y:S04]  /*b3390*/  STL.64 [R1+0x1f0], R4 ;  /* 0x0001f00401007387 */ /* 0x000fe80000100a00 */
[----:B------:R5:W-:Y:S04]  /*b33a0*/  STL.64 [R1+0x1f8], R6 ;  /* 0x0001f80601007387 */ /* 0x000be80000100a00 */
        /* <DEDUP_REMOVED lines=8> */
[----:B-1----:R-:W2:Y:S04]  /*b3430*/  LDL.LU R18, [R1+0x2490] ;  /* 0x0024900001127983 */ /* 0x002ea80000300800 */
[----:B------:R-:W-:Y:S04]  /*b3440*/  STL [R1+0x24a0], R32 ;  /* 0x0024a02001007387 */ /* 0x000fe80000100800 */
[----:B------:R-:W2:Y:S04]  /*b3450*/  LDL.LU R19, [R1+0x24bc] ;  /* 0x0024bc0001137983 */ /* 0x000ea80000300800 */
[----:B------:R-:W-:Y:S04]  /*b3460*/  STL [R1+0x1fe4], R33 ;  /* 0x001fe42101007387 */ /* 0x000fe80000100800 */
[----:B------:R-:W2:Y:S04]  /*b3470*/  LDL.LU R16, [R1+0x2488] ;  /* 0x0024880001107983 */ /* 0x000ea80000300800 */
[----:B------:R1:W-:Y:S04]  /*b3480*/  STL [R1+0x2498], R35 ;  /* 0x0024982301007387 */ /* 0x0003e80000100800 */
[----:B------:R-:W2:Y:S04]  /*b3490*/  LDL.LU R17, [R1+0x24b4] ;  /* 0x0024b40001117983 */ /* 0x000ea80000300800 */
[----:B---3--:R-:W3:Y:S04]  /*b34a0*/  LDL.LU R14, [R1+0x2480] ;  /* 0x00248000010e7983 */ /* 0x008ee80000300800 */
[----:B------:R-:W3:Y:S04]  /*b34b0*/  LDL.LU R15, [R1+0x24ac] ;  /* 0x0024ac00010f7983 */ /* 0x000ee80000300800 */
[----:B------:R-:W3:Y:S04]  /*b34c0*/  LDL.LU R12, [R1+0x2478] ;  /* 0x00247800010c7983 */ /* 0x000ee80000300800 */
[----:B------:R-:W3:Y:S04]  /*b34d0*/  LDL.LU R13, [R1+0x24a4] ;  /* 0x0024a400010d7983 */ /* 0x000ee80000300800 */
[----:B----4-:R-:W4:Y:S04]  /*b34e0*/  LDL.LU R10, [R1+0x2470] ;  /* 0x00247000010a7983 */ /* 0x010f280000300800 */
[----:B------:R-:W4:Y:S04]  /*b34f0*/  LDL.LU R11, [R1+0x249c] ;  /* 0x00249c00010b7983 */ /* 0x000f280000300800 */
[----:B------:R-:W4:Y:S04]  /*b3500*/  LDL.LU R8, [R1+0x2468] ;  /* 0x0024680001087983 */ /* 0x000f280000300800 */
[----:B------:R-:W4:Y:S04]  /*b3510*/  LDL.LU R9, [R1+0x2494] ;  /* 0x0024940001097983 */ /* 0x000f280000300800 */
[----:B-----5:R-:W5:Y:S04]  /*b3520*/  LDL.LU R6, [R1+0x2460] ;  /* 0x0024600001067983 */ /* 0x020f680000300800 */
[----:B------:R-:W5:Y:S04]  /*b3530*/  LDL.LU R7, [R1+0x248c] ;  /* 0x00248c0001077983 */ /* 0x000f680000300800 */
[----:B-1----:R-:W5:Y:S04]  /*b3540*/  LDL.LU R35, [R1+0x2458] ;  /* 0x0024580001237983 */ /* 0x002f680000300800 */
[----:B------:R-:W5:Y:S04]  /*b3550*/  LDL.LU R4, [R1+0x2484] ;  /* 0x0024840001047983 */ /* 0x000f680000300800 */
[----:B------:R-:W5:Y:S04]  /*b3560*/  LDL.LU R5, [R1+0x2450] ;  /* 0x0024500001057983 */ /* 0x000f680000300800 */
[----:B------:R-:W5:Y:S01]  /*b3570*/  LDL.LU R2, [R1+0x247c] ;  /* 0x00247c0001027983 */ /* 0x000f620000300800 */
[----:B--2---:R-:W-:-:S05]  /*b3580*/  IADD3.X R34, R34, UR7, RZ, P5, !PT ;  /* 0x0000000722227c10 */ /* 0x004fca000affe4ff */
[----:B------:R1:W-:Y:S04]  /*b3590*/  STL [R1+0x24c4], R34 ;  /* 0x0024c42201007387 */ /* 0x0003e80000100800 */
        /* <DEDUP_REMOVED lines=11> */
[----:B-1----:R-:W2:Y:S01]  /*b3650*/  LDL.LU R34, [R1+0x244c] ;  /* 0x00244c0001227983 */ /* 0x002ea20000300800 */
[----:B------:R-:W-:-:S02]  /*b3660*/  IADD3 R18, P5, R18, UR34, RZ ;  /* 0x0000002212127c10 */ /* 0x000fc4000ffbe0ff */
[----:B------:R-:W-:Y:S02]  /*b3670*/  IADD3.X R19, R19, UR7, RZ, P6, !PT ;  /* 0x0000000713137c10 */ /* 0x000fe4000b7fe4ff */
[----:B------:R-:W-:Y:S02]  /*b3680*/  IADD3 R16, P6, R16, UR34, RZ ;  /* 0x0000002210107c10 */ /* 0x000fe4000ffde0ff */
[----:B------:R-:W-:Y:S02]  /*b3690*/  IADD3.X R17, R17, UR7, RZ, P0, !PT ;  /* 0x0000000711117c10 */ /* 0x000fe400087fe4ff */
[----:B---3--:R-:W-:Y:S01]  /*b36a0*/  IADD3 R14, P0, R14, UR34, RZ ;  /* 0x000000220e0e7c10 */ /* 0x008fe2000ff1e0ff */
[----:B------:R-:W-:Y:S01]  /*b36b0*/  STL [R1+0x2490], R18 ;  /* 0x0024901201007387 */ /* 0x000fe20000100800 */
[----:B------:R-:W-:-:S03]  /*b36c0*/  IADD3.X R15, R15, UR7, RZ, P1, !PT ;  /* 0x000000070f0f7c10 */ /* 0x000fc60008ffe4ff */
[----:B------:R-:W-:Y:S01]  /*b36d0*/  STL [R1+0x24bc], R19 ;  /* 0x0024bc1301007387 */ /* 0x000fe20000100800 */
[----:B------:R-:W-:-:S03]  /*b36e0*/  IADD3 R12, P1, R12, UR34, RZ ;  /* 0x000000220c0c7c10 */ /* 0x000fc6000ff3e0ff */
[----:B------:R-:W-:Y:S01]  /*b36f0*/  STL [R1+0x2488], R16 ;  /* 0x0024881001007387 */ /* 0x000fe20000100800 */
[----:B------:R-:W-:-:S03]  /*b3700*/  IADD3.X R13, R13, UR7, RZ, P2, !PT ;  /* 0x000000070d0d7c10 */ /* 0x000fc600097fe4ff */
[----:B------:R-:W-:Y:S01]  /*b3710*/  STL [R1+0x24b4], R17 ;  /* 0x0024b41101007387 */ /* 0x000fe20000100800 */
[----:B----4-:R-:W-:-:S03]  /*b3720*/  IADD3 R10, P2, R10, UR34, RZ ;  /* 0x000000220a0a7c10 */ /* 0x010fc6000ff5e0ff */
[----:B------:R-:W-:Y:S01]  /*b3730*/  STL [R1+0x2480], R14 ;  /* 0x0024800e01007387 */ /* 0x000fe20000100800 */
[----:B------:R-:W-:-:S03]  /*b3740*/  IADD3.X R11, R11, UR7, RZ, P3, !PT ;  /* 0x000000070b0b7c10 */ /* 0x000fc60009ffe4ff */
[----:B------:R-:W-:Y:S01]  /*b3750*/  STL [R1+0x24ac], R15 ;  /* 0x0024ac0f01007387 */ /* 0x000fe20000100800 */
[----:B------:R-:W-:-:S03]  /*b3760*/  IADD3 R8, P3, R8, UR34, RZ ;  /* 0x0000002208087c10 */ /* 0x000fc6000ff7e0ff */
[----:B------:R-:W-:Y:S01]  /*b3770*/  STL [R1+0x2478], R12 ;  /* 0x0024780c01007387 */ /* 0x000fe20000100800 */
[----:B------:R-:W-:Y:S02]  /*b3780*/  IADD3.X R9, R9, UR7, RZ, P4, !PT ;  /* 0x0000000709097c10 */ /* 0x000fe4000a7fe4ff */
[----:B-----5:R-:W-:Y:S01]  /*b3790*/  IADD3.X R7, R7, UR7, RZ, P5, !PT ;  /* 0x0000000707077c10 */ /* 0x020fe2000affe4ff */
[----:B------:R-:W-:Y:S01]  /*b37a0*/  STL [R1+0x24a4], R13 ;  /* 0x0024a40d01007387 */ /* 0x000fe20000100800 */
[----:B------:R-:W-:-:S03]  /*b37b0*/  IADD3 R35, P5, R35, UR34, RZ ;  /* 0x0000002223237c10 */ /* 0x000fc6000ffbe0ff */
[----:B------:R-:W-:Y:S01]  /*b37c0*/  STL [R1+0x2470], R10 ;  /* 0x0024700a01007387 */ /* 0x000fe20000100800 */
[----:B------:R-:W-:-:S03]  /*b37d0*/  IADD3 R6, P4, R6, UR34, RZ ;  /* 0x0000002206067c10 */ /* 0x000fc6000ff9e0ff */
[----:B------:R-:W-:Y:S04]  /*b37e0*/  STL [R1+0x249c], R11 ;  /* 0x00249c0b01007387 */ /* 0x000fe80000100800 */
[----:B------:R-:W-:Y:S04]  /*b37f0*/  STL [R1+0x2468], R8 ;  /* 0x0024680801007387 */ /* 0x000fe80000100800 */
[----:B------:R-:W-:Y:S04]  /*b3800*/  STL [R1+0x2494], R9 ;  /* 0x0024940901007387 */ /* 0x000fe80000100800 */
[----:B------:R1:W-:Y:S04]  /*b3810*/  STL [R1+0x2458], R35 ;  /* 0x0024582301007387 */ /* 0x0003e80000100800 */
[----:B------:R3:W-:Y:S04]  /*b3820*/  STL [R1+0x2460], R6 ;  /* 0x0024600601007387 */ /* 0x0007e80000100800 */
[----:B-1----:R-:W4:Y:S01]  /*b3830*/  LDL.LU R35, [R1+0x2418] ;  /* 0x0024180001237983 */ /* 0x002f220000300800 */
[----:B------:R-:W-:-:S02]  /*b3840*/  IADD3.X R4, R4, UR7, RZ, P6, !PT ;  /* 0x0000000704047c10 */ /* 0x000fc4000b7fe4ff */
[----:B------:R-:W-:Y:S02]  /*b3850*/  IADD3 R5, P6, R5, UR34, RZ ;  /* 0x0000002205057c10 */ /* 0x000fe4000ffde0ff */
[----:B------:R-:W-:Y:S01]  /*b3860*/  IADD3.X R2, R2, UR7, RZ, P0, !PT ;  /* 0x0000000702027c10 */ /* 0x000fe200087fe4ff */
[----:B------:R1:W-:Y:S04]  /*b3870*/  STL [R1+0x248c], R7 ;  /* 0x00248c0701007387 */ /* 0x0003e80000100800 */
[----:B------:R-:W-:Y:S04]  /*b3880*/  STL [R1+0x2484], R4 ;  /* 0x0024840401007387 */ /* 0x000fe80000100800 */
[----:B------:R-:W-:Y:S04]  /*b3890*/  STL [R1+0x2450], R5 ;  /* 0x0024500501007387 */ /* 0x000fe80000100800 */
[----:B------:R-:W-:Y:S01]  /*b38a0*/  STL [R1+0x247c], R2 ;  /* 0x00247c0201007387 */ /* 0x000fe20000100800 */
[----:B--2---:R-:W-:-:S02]  /*b38b0*/  IADD3 R3, P0, R3, UR34, RZ ;  /* 0x0000002203037c10 */ /* 0x004fc4000ff1e0ff */
[----:B------:R-:W-:Y:S02]  /*b38c0*/  IADD3.X R54, R54, UR7, RZ, P1, !PT ;  /* 0x0000000736367c10 */ /* 0x000fe40008ffe4ff */
[----:B------:R-:W-:Y:S02]  /*b38d0*/  IADD3 R55, P1, R55, UR34, RZ ;  /* 0x0000002237377c10 */ /* 0x000fe4000ff3e0ff */
[----:B------:R-:W-:Y:S02]  /*b38e0*/  IADD3.X R56, R56, UR7, RZ, P2, !PT ;  /* 0x0000000738387c10 */ /* 0x000fe400097fe4ff */
[----:B------:R-:W-:Y:S01]  /*b38f0*/  IADD3 R57, P2, R57, UR34, RZ ;  /* 0x0000002239397c10 */ /* 0x000fe2000ff5e0ff */
[----:B------:R-:W-:Y:S01]  /*b3900*/  STL [R1+0x2448], R3 ;  /* 0x0024480301007387 */ /* 0x000fe20000100800 */
[----:B------:R-:W-:-:S03]  /*b3910*/  IADD3.X R58, R58, UR7, RZ, P3, !PT ;  /* 0x000000073a3a7c10 */ /* 0x000fc60009ffe4ff */
[----:B------:R-:W-:Y:S01]  /*b3920*/  STL [R1+0x2474], R54 ;  /* 0x0024743601007387 */ /* 0x000fe20000100800 */
[----:B------:R-:W-:-:S03]  /*b3930*/  IADD3 R59, P3, R59, UR34, RZ ;  /* 0x000000223b3b7c10 */ /* 0x000fc6000ff7e0ff */
[----:B------:R-:W-:Y:S01]  /*b3940*/  STL [R1+0x2440], R55 ;  /* 0x0024403701007387 */ /* 0x000fe20000100800 */
[----:B------:R-:W-:-:S03]  /*b3950*/  IADD3.X R60, R60, UR7, RZ, P4, !PT ;  /* 0x000000073c3c7c10 */ /* 0x000fc6000a7fe4ff */
[----:B------:R-:W-:Y:S01]  /*b3960*/  STL [R1+0x246c], R56 ;  /* 0x00246c3801007387 */ /* 0x000fe20000100800 */
[----:B------:R-:W-:-:S03]  /*b3970*/  IADD3 R61, P4, R61, UR34, RZ ;  /* 0x000000223d3d7c10 */ /* 0x000fc6000ff9e0ff */
[----:B------:R-:W-:Y:S04]  /*b3980*/  STL [R1+0x2438], R57 ;  /* 0x0024383901007387 */ /* 0x000fe80000100800 */
[----:B------:R-:W-:Y:S01]  /*b3990*/  STL [R1+0x2464], R58 ;  /* 0x0024643a01007387 */ /* 0x000fe20000100800 */
[----:B------:R-:W-:-:S03]  /*b39a0*/  IADD3.X R32, R32, UR7, RZ, P5, !PT ;  /* 0x0000000720207c10 */ /* 0x000fc6000affe4ff */
[----:B------:R-:W-:Y:S01]  /*b39b0*/  STL [R1+0x2430], R59 ;  /* 0x0024303b01007387 */ /* 0x000fe20000100800 */
[----:B------:R-:W-:-:S03]  /*b39c0*/  IADD3 R33, P5, R33, UR34, RZ ;  /* 0x0000002221217c10 */ /* 0x000fc6000ffbe0ff */
[----:B------:R-:W-:Y:S04]  /*b39d0*/  STL [R1+0x245c], R60 ;  /* 0x00245c3c01007387 */ /* 0x000fe80000100800 */
[----:B------:R-:W-:Y:S01]  /*b39e0*/  STL [R1+0x2428], R61 ;  /* 0x0024283d01007387 */ /* 0x000fe20000100800 */
[----:B------:R-:W-:-:S03]  /*b39f0*/  IADD3.X R34, R34, UR7, RZ, P6, !PT ;  /* 0x0000000722227c10 */ /* 0x000fc6000b7fe4ff */
[----:B------:R-:W2:Y:S04]  /*b3a00*/  LDL.LU R18, [R1+0x2444] ;  /* 0x0024440001127983 */ /* 0x000ea80000300800 */
[----:B------:R-:W-:Y:S04]  /*b3a10*/  STL [R1+0x2454], R32 ;  /* 0x0024542001007387 */ /* 0x000fe80000100800 */
[----:B------:R-:W5:Y:S04]  /*b3a20*/  LDL.LU R19, [R1+0x2410] ;  /* 0x0024100001137983 */ /* 0x000f680000300800 */
[----:B------:R-:W-:Y:S04]  /*b3a30*/  STL [R1+0x2420], R33 ;  /* 0x0024202101007387 */ /* 0x000fe80000100800 */
        /* <DEDUP_REMOVED lines=11> */
[----:B---3--:R-:W3:Y:S04]  /*b3af0*/  LDL.LU R6, [R1+0x2414] ;  /* 0x0024140001067983 */ /* 0x008ee80000300800 */
[----:B-1----:R-:W3:Y:S04]  /*b3b00*/  LDL.LU R7, [R1+0x23e0] ;  /* 0x0023e00001077983 */ /* 0x002ee80000300800 */
[----:B0-----:R-:W3:Y:S04]  /*b3b10*/  LDL.LU R34, [R1+0x240c] ;  /* 0x00240c0001227983 */ /* 0x001ee80000300800 */
[----:B------:R-:W3:Y:S04]  /*b3b20*/  LDL.LU R4, [R1+0x23d8] ;  /* 0x0023d80001047983 */ /* 0x000ee80000300800 */
[----:B------:R-:W3:Y:S04]  /*b3b30*/  LDL.LU R5, [R1+0x2404] ;  /* 0x0024040001057983 */ /* 0x000ee80000300800 */
[----:B------:R-:W3:Y:S01]  /*b3b40*/  LDL.LU R2, [R1+0x23d0] ;  /* 0x0023d00001027983 */ /* 0x000ee20000300800 */
[----:B----4-:R-:W-:-:S05]  /*b3b50*/  IADD3 R35, P6, R35, UR34, RZ ;  /* 0x0000002223237c10 */ /* 0x010fca000ffde0ff */
        /* <DEDUP_REMOVED lines=12> */
[----:B0-----:R-:W4:Y:S01]  /*b3c20*/  LDL.LU R35, [R1+0x23a0] ;  /* 0x0023a00001237983 */ /* 0x001f220000300800 */
[----:B--2---:R-:W-:-:S02]  /*b3c30*/  IADD3.X R18, R18, UR7, RZ, P0, !PT ;  /* 0x0000000712127c10 */ /* 0x004fc400087fe4ff */
[----:B-----5:R-:W-:Y:S02]  /*b3c40*/  IADD3 R19, P0, R19, UR34, RZ ;  /* 0x0000002213137c10 */ /* 0x020fe4000ff1e0ff */
[----:B------:R-:W-:Y:S02]  /*b3c50*/  IADD3.X R16, R16, UR7, RZ, P1, !PT ;  /* 0x0000000710107c10 */ /* 0x000fe40008ffe4ff */
[----:B------:R-:W-:Y:S02]  /*b3c60*/  IADD3 R17, P1, R17, UR34, RZ ;  /* 0x0000002211117c10 */ /* 0x000fe4000ff3e0ff */
[----:B------:R-:W-:Y:S01]  /*b3c70*/  IADD3.X R14, R14, UR7, RZ, P2, !PT ;  /* 0x000000070e0e7c10 */ /* 0x000fe200097fe4ff */
[----:B------:R-:W-:Y:S01]  /*b3c80*/  STL [R1+0x2444], R18 ;  /* 0x0024441201007387 */ /* 0x000fe20000100800 */
[----:B------:R-:W-:-:S03]  /*b3c90*/  IADD3 R15, P2, R15, UR34, RZ ;  /* 0x000000220f0f7c10 */ /* 0x000fc6000ff5e0ff */
        /* <DEDUP_REMOVED lines=13> */
[----:B---3--:R-:W-:-:S03]  /*b3d70*/  IADD3.X R34, R34, UR7, RZ, P0, !PT ;  /* 0x0000000722227c10 */ /* 0x008fc600087fe4ff */
[----:B------:R-:W-:Y:S01]  /*b3d80*/  STL [R1+0x2424], R10 ;  /* 0x0024240a01007387 */ /* 0x000fe20000100800 */
[----:B------:R-:W-:-:S03]  /*b3d90*/  IADD3.X R6, R6, UR7, RZ, P6, !PT ;  /* 0x0000000706067c10 */ /* 0x000fc6000b7fe4ff */
[----:B------:R-:W-:Y:S04]  /*b3da0*/  STL [R1+0x23f0], R11 ;  /* 0x0023f00b01007387 */ /* 0x000fe80000100800 */
[----:B------:R-:W-:Y:S04]  /*b3db0*/  STL [R1+0x241c], R8 ;  /* 0x00241c0801007387 */ /* 0x000fe80000100800 */
[----:B------:R-:W-:Y:S04]  /*b3dc0*/  STL [R1+0x23e8], R9 ;  /* 0x0023e80901007387 */ /* 0x000fe80000100800 */
[----:B------:R0:W-:Y:S04]  /*b3dd0*/  STL [R1+0x240c], R34 ;  /* 0x00240c2201007387 */ /* 0x0001e80000100800 */
[----:B------:R1:W-:Y:S04]  /*b3de0*/  STL [R1+0x2414], R6 ;  /* 0x0024140601007387 */ /* 0x0003e80000100800 */
[----:B0-----:R-:W2:Y:S01]  /*b3df0*/  LDL.LU R34, [R1+0x23cc] ;  /* 0x0023cc0001227983 */ /* 0x001ea20000300800 */
[----:B------:R-:W-:-:S02]  /*b3e00*/  IADD3 R7, P6, R7, UR34, RZ ;  /* 0x0000002207077c10 */ /* 0x000fc4000ffde0ff */
[----:B------:R-:W-:Y:S02]  /*b3e10*/  IADD3 R4, P0, R4, UR34, RZ ;  /* 0x0000002204047c10 */ /* 0x000fe4000ff1e0ff */
[----:B------:R-:W-:Y:S02]  /*b3e20*/  IADD3.X R5, R5, UR7, RZ, P1, !PT ;  /* 0x0000000705057c10 */ /* 0x000fe40008ffe4ff */
[----:B------:R-:W-:Y:S02]  /*b3e30*/  IADD3 R2, P1, R2, UR34, RZ ;  /* 0x0000002202027c10 */ /* 0x000fe4000ff3e0ff */
[----:B----4-:R-:W-:Y:S01]  /*b3e40*/  IADD3.X R3, R3, UR7, RZ, P2, !PT ;  /* 0x0000000703037c10 */ /* 0x010fe200097fe4ff */
[----:B------:R0:W-:Y:S01]  /*b3e50*/  STL [R1+0x23e0], R7 ;  /* 0x0023e00701007387 */ /* 0x0001e20000100800 */
        /* <DEDUP_REMOVED lines=15> */
[----:B------:R-:W-:Y:S04]  /*b3f50*/  STL [R1+0x23ec], R57 ;  /* 0x0023ec3901007387 */ /* 0x000fe80000100800 */
[----:B------:R-:W-:Y:S01]  /*b3f60*/  STL [R1+0x23b8], R58 ;  /* 0x0023b83a01007387 */ /* 0x000fe20000100800 */
[----:B------:R-:W-:-:S03]  /*b3f70*/  IADD3 R32, P6, R32, UR34, RZ ;  /* 0x0000002220207c10 */ /* 0x000fc6000ffde0ff */
[----:B------:R-:W-:Y:S01]  /*b3f80*/  STL [R1+0x23e4], R59 ;  /* 0x0023e43b01007387 */ /* 0x000fe20000100800 */
[----:B------:R-:W-:-:S03]  /*b3f90*/  IADD3.X R33, R33, UR7, RZ, P0, !PT ;  /* 0x0000000721217c10 */ /* 0x000fc600087fe4ff */
[----:B------:R-:W-:Y:S04]  /*b3fa0*/  STL [R1+0x23b0], R60 ;  /* 0x0023b03c01007387 */ /* 0x000fe80000100800 */
[----:B------:R-:W-:Y:S01]  /*b3fb0*/  STL [R1+0x23dc], R61 ;  /* 0x0023dc3d01007387 */ /* 0x000fe20000100800 */
[----:B------:R-:W-:-:S03]  /*b3fc0*/  IADD3 R35, P0, R35, UR34, RZ ;  /* 0x0000002223237c10 */ /* 0x000fc6000ff1e0ff */
[----:B------:R-:W3:Y:S04]  /*b3fd0*/  LDL.LU R18, [R1+0x2398] ;  /* 0x0023980001127983 */ /* 0x000ee80000300800 */
[----:B------:R-:W-:Y:S04]  /*b3fe0*/  STL [R1+0x23a8], R32 ;  /* 0x0023a82001007387 */ /* 0x000fe80000100800 */
[----:B------:R-:W4:Y:S04]  /*b3ff0*/  LDL.LU R19, [R1+0x23c4] ;  /* 0x0023c40001137983 */ /* 0x000f280000300800 */
        /* <DEDUP_REMOVED lines=14> */
[----:B------:R-:W5:Y:S04]  /*b40e0*/  LDL.LU R35, [R1+0x2360] ;  /* 0x0023600001237983 */ /* 0x000f680000300800 */
        /* <DEDUP_REMOVED lines=16> */
[----:B0-----:R-:W2:Y:S01]  /*b41f0*/  LDL.LU R34, [R1+0x2354] ;  /* 0x0023540001227983 */ /* 0x001ea20000300800 */
[----:B---3--:R-:W-:-:S02]  /*b4200*/  IADD3 R18, P1, R18, UR34, RZ ;  /* 0x0000002212127c10 */ /* 0x008fc4000ff3e0ff */
[----:B----4-:R-:W-:Y:S02]  /*b4210*/  IADD3.X R19, R19, UR7, RZ, P2, !PT ;  /* 0x0000000713137c10 */ /* 0x010fe400097fe4ff */
[----:B-----5:R-:W-:Y:S02]  /*b4220*/  IADD3 R16, P2, R16, UR34, RZ ;  /* 0x0000002210107c10 */ /* 0x020fe4000ff5e0ff */
        /* <DEDUP_REMOVED lines=15> */
[----:B------:R-:W-:Y:S02]  /*b4320*/  IADD3.X R9, R9, UR7, RZ, P0, !PT ;  /* 0x0000000709097c10 */ /* 0x000fe400087fe4ff */
[----:B------:R-:W-:Y:S01]  /*b4330*/  IADD3.X R7, R7, UR7, RZ, P1, !PT ;  /* 0x0000000707077c10 */ /* 0x000fe20008ffe4ff */
        /* <DEDUP_REMOVED lines=9> */
[----:B0-----:R-:W3:Y:S01]  /*b43d0*/  LDL.LU R35, [R1+0x2320] ;  /* 0x0023200001237983 */ /* 0x001ee20000300800 */
        /* <DEDUP_REMOVED lines=49> */
[----:B---3--:R-:W-:-:S05]  /*b46f0*/  IADD3 R35, P2, R35, UR34, RZ ;  /* 0x0000002223237c10 */ /* 0x008fca000ff5e0ff */
[----:B------:R0:W-:Y:S04]  /*b4700*/  STL [R1+0x2320], R35 ;  /* 0x0023202301007387 */ /* 0x0001e80000100800 */
        /* <DEDUP_REMOVED lines=11> */
[----:B0-----:R-:W3:Y:S01]  /*b47c0*/  LDL.LU R35, [R1+0x22a8] ;  /* 0x0022a80001237983 */ /* 0x001ee20000300800 */
[----:B--2---:R-:W-:-:S02]  /*b47d0*/  IADD3.X R18, R18, UR7, RZ, P3, !PT ;  /* 0x0000000712127c10 */ /* 0x004fc40009ffe4ff */
[----:B----4-:R-:W-:Y:S02]  /*b47e0*/  IADD3 R19, P3, R19, UR34, RZ ;  /* 0x0000002213137c10 */ /* 0x010fe4000ff7e0ff */
[----:B-----5:R-:W-:Y:S02]  /*b47f0*/  IADD3.X R16, R16, UR7, RZ, P4, !PT ;  /* 0x0000000710107c10 */ /* 0x020fe4000a7fe4ff */
        /* <DEDUP_REMOVED lines=29> */
[----:B------:R-:W-:Y:S01]  /*b49d0*/  IADD3 R2, P4, R2, UR34, RZ ;  /* 0x0000002202027c10 */ /* 0x000fe2000ff9e0ff */
[----:B------:R0:W-:Y:S04]  /*b49e0*/  STL [R1+0x22e8], R7 ;  /* 0x0022e80701007387 */ /* 0x0001e80000100800 */
[----:B------:R-:W-:Y:S01]  /*b49f0*/  STL [R1+0x22e0], R4 ;  /* 0x0022e00401007387 */ /* 0x000fe20000100800 */
[----:B---3--:R-:W-:-:S02]  /*b4a00*/  IADD3.X R3, R3, UR7, RZ, P5, !PT ;  /* 0x0000000703037c10 */ /* 0x008fc4000affe4ff */
        /* <DEDUP_REMOVED lines=184> */
[----:B------:R-:W-:Y:S04]  /*b5590*/  STL [R1+0x21e8], R4 ;  /* 0x0021e80401007387 */ /* 0x000fe80000100800 */
[----:B------:R-:W-:Y:S04]  /*b55a0*/  STL [R1+0x2214], R5 ;  /* 0x0022140501007387 */ /* 0x000fe80000100800 */
[----:B------:R-:W-:Y:S01]  /*b55b0*/  STL [R1+0x21e0], R2 ;  /* 0x0021e00201007387 */ /* 0x000fe20000100800 */
[----:B---3--:R-:W-:-:S02]  /*b55c0*/  IADD3.X R3, R3, UR7, RZ, P1, !PT ;  /* 0x0000000703037c10 */ /* 0x008fc40008ffe4ff */
[----:B------:R-:W-:Y:S02]  /*b55d0*/  IADD3 R54, P1, R54, UR34, RZ ;  /* 0x0000002236367c10 */ /* 0x000fe4000ff3e0ff */
        /* <DEDUP_REMOVED lines=96> */
[----:B------:R2:W-:Y:S01]  /*b5be0*/  STL [R1+0x2160], R3 ;  /* 0x0021600301007387 */ /* 0x0005e20000100800 */
[----:B------:R-:W-:-:S03]  /*b5bf0*/  IADD3.X R58, R58, UR7, RZ, P5, !PT ;  /* 0x000000073a3a7c10 */ /* 0x000fc6000affe4ff */
[----:B------:R4:W-:Y:S01]  /*b5c00*/  STL [R1+0x218c], R54 ;  /* 0x00218c3601007387 */ /* 0x0009e20000100800 */
[----:B------:R-:W-:-:S03]  /*b5c10*/  IADD3 R59, P5, R59, UR34, RZ ;  /* 0x000000223b3b7c10 */ /* 0x000fc6000ffbe0ff */
[----:B------:R5:W-:Y:S01]  /*b5c20*/  STL [R1+0x2158], R55 ;  /* 0x0021583701007387 */ /* 0x000be20000100800 */
[----:B------:R-:W-:-:S03]  /*b5c30*/  IADD3.X R60, R60, UR7, RZ, P6, !PT ;  /* 0x000000073c3c7c10 */ /* 0x000fc6000b7fe4ff */
[----:B------:R5:W-:Y:S01]  /*b5c40*/  STL [R1+0x2184], R56 ;  /* 0x0021843801007387 */ /* 0x000be20000100800 */
[----:B------:R-:W-:-:S03]  /*b5c50*/  IADD3 R61, P6, R61, UR34, RZ ;  /* 0x000000223d3d7c10 */ /* 0x000fc6000ffde0ff */
[----:B------:R5:W-:Y:S04]  /*b5c60*/  STL [R1+0x2150], R57 ;  /* 0x0021503901007387 */ /* 0x000be80000100800 */
[----:B------:R5:W-:Y:S01]  /*b5c70*/  STL [R1+0x217c], R58 ;  /* 0x00217c3a01007387 */ /* 0x000be20000100800 */
[----:B------:R-:W-:-:S03]  /*b5c80*/  IADD3.X R32, R32, UR7, RZ, P0, !PT ;  /* 0x0000000720207c10 */ /* 0x000fc600087fe4ff */
[----:B------:R5:W-:Y:S01]  /*b5c90*/  STL [R1+0x2148], R59 ;  /* 0x0021483b01007387 */ /* 0x000be20000100800 */
[----:B------:R-:W-:-:S03]  /*b5ca0*/  IADD3 R33, P0, R33, UR34, RZ ;  /* 0x0000002221217c10 */ /* 0x000fc6000ff1e0ff */
[----:B------:R5:W-:Y:S04]  /*b5cb0*/  STL [R1+0x2174], R60 ;  /* 0x0021743c01007387 */ /* 0x000be80000100800 */
[----:B------:R5:W-:Y:S01]  /*b5cc0*/  STL [R1+0x2140], R61 ;  /* 0x0021403d01007387 */ /* 0x000be20000100800 */
[----:B------:R-:W-:-:S03]  /*b5cd0*/  IADD3.X R34, R34, UR7, RZ, P1, !PT ;  /* 0x0000000722227c10 */ /* 0x000fc60008ffe4ff */
[----:B------:R-:W5:Y:S04]  /*b5ce0*/  LDL.LU R18, [R1+0x215c] ;  /* 0x00215c0001127983 */ /* 0x000f680000300800 */
[----:B------:R5:W-:Y:S04]  /*b5cf0*/  STL [R1+0x216c], R32 ;  /* 0x00216c2001007387 */ /* 0x000be80000100800 */
        /* <DEDUP_REMOVED lines=15> */
[----:B--2---:R-:W2:Y:S04]  /*b5df0*/  LDL.LU R3, [R1+0x2124] ;  /* 0x0021240001037983 */ /* 0x004ea80000300800 */
[----:B------:R-:W2:Y:S04]  /*b5e00*/  LDL.LU R4, [R1+0x20f0] ;  /* 0x0020f00001047983 */ /* 0x000ea80000300800 */
[----:B------:R-:W2:Y:S04]  /*b5e10*/  LDL.LU R5, [R1+0x211c] ;  /* 0x00211c0001057983 */ /* 0x000ea80000300800 */
[----:B------:R-:W2:Y:S01]  /*b5e20*/  LDL.LU R2, [R1+0x20e8] ;  /* 0x0020e80001027983 */ /* 0x000ea20000300800 */
[----:B---3--:R-:W-:-:S05]  /*b5e30*/  IADD3 R35, P1, R35, UR34, RZ ;  /* 0x0000002223237c10 */ /* 0x008fca000ff3e0ff */
[----:B------:R0:W-:Y:S04]  /*b5e40*/  STL [R1+0x2130], R35 ;  /* 0x0021302301007387 */ /* 0x0001e80000100800 */
[----:B----4-:R-:W3:Y:S04]  /*b5e50*/  LDL.LU R54, [R1+0x2114] ;  /* 0x0021140001367983 */ /* 0x010ee80000300800 */
[----:B-----5:R-:W4:Y:S04]  /*b5e60*/  LDL.LU R55, [R1+0x20e0] ;  /* 0x0020e00001377983 */ /* 0x020f280000300800 */
        /* <DEDUP_REMOVED lines=9> */
[----:B0-----:R-:W5:Y:S01]  /*b5f00*/  LDL.LU R35, [R1+0x3f94] ;  /* 0x003f940001237983 */ /* 0x001f620000300800 */
[----:B------:R-:W-:-:S02]  /*b5f10*/  IADD3.X R18, R18, UR7, RZ, P2, !PT ;  /* 0x0000000712127c10 */ /* 0x000fc400097fe4ff */
        /* <DEDUP_REMOVED lines=19> */
[----:B--2---:R-:W-:-:S03]  /*b6050*/  IADD3.X R3, R3, UR7, RZ, P2, !PT ;  /* 0x0000000703037c10 */ /* 0x004fc600097fe4ff */
[----:B------:R-:W-:Y:S04]  /*b6060*/  STL [R1+0x213c], R10 ;  /* 0x00213c0a01007387 */ /* 0x000fe80000100800 */
[----:B------:R-:W-:Y:S04]  /*b6070*/  STL [R1+0x2108], R11 ;  /* 0x0021080b01007387 */ /* 0x000fe80000100800 */
[----:B------:R-:W-:Y:S04]  /*b6080*/  STL [R1+0x2134], R8 ;  /* 0x0021340801007387 */ /* 0x000fe80000100800 */
[----:B------:R-:W-:Y:S04]  /*b6090*/  STL [R1+0x2100], R9 ;  /* 0x0021000901007387 */ /* 0x000fe80000100800 */
[----:B------:R0:W-:Y:S02]  /*b60a0*/  STL [R1+0x2124], R3 ;  /* 0x0021240301007387 */ /* 0x0001e40000100800 */
[----:B0-----:R-:W0:Y:S01]  /*b60b0*/  LDC R3, c[0x0][0x23c] ;  /* 0x00008f00ff037b82 */ /* 0x001e220000000800 */
[----:B------:R-:W-:-:S02]  /*b60c0*/  IADD3.X R6, R6, UR7, RZ, P1, !PT ;  /* 0x0000000706067c10 */ /* 0x000fc40008ffe4ff */
[----:B------:R-:W-:Y:S02]  /*b60d0*/  IADD3 R7, P1, R7, UR34, RZ ;  /* 0x0000002207077c10 */ /* 0x000fe4000ff3e0ff */
[----:B------:R-:W-:Y:S02]  /*b60e0*/  IADD3 R4, P2, R4, UR34, RZ ;  /* 0x0000002204047c10 */ /* 0x000fe4000ff5e0ff */
[----:B------:R-:W-:Y:S02]  /*b60f0*/  IADD3.X R5, R5, UR7, RZ, P3, !PT ;  /* 0x0000000705057c10 */ /* 0x000fe40009ffe4ff */
[----:B------:R-:W-:Y:S01]  /*b6100*/  IADD3 R2, P3, R2, UR34, RZ ;  /* 0x0000002202027c10 */ /* 0x000fe2000ff7e0ff */
[----:B------:R1:W-:Y:S04]  /*b6110*/  STL [R1+0x212c], R6 ;  /* 0x00212c0601007387 */ /* 0x0003e80000100800 */
[----:B------:R2:W-:Y:S04]  /*b6120*/  STL [R1+0x20f8], R7 ;  /* 0x0020f80701007387 */ /* 0x0005e80000100800 */
[----:B------:R2:W-:Y:S04]  /*b6130*/  STL [R1+0x20f0], R4 ;  /* 0x0020f00401007387 */ /* 0x0005e80000100800 */
[----:B------:R2:W-:Y:S04]  /*b6140*/  STL [R1+0x211c], R5 ;  /* 0x00211c0501007387 */ /* 0x0005e80000100800 */
[----:B------:R2:W-:Y:S01]  /*b6150*/  STL [R1+0x20e8], R2 ;  /* 0x0020e80201007387 */ /* 0x0005e20000100800 */
[----:B---3--:R-:W-:-:S02]  /*b6160*/  IADD3.X R54, R54, UR7, RZ, P4, !PT ;  /* 0x0000000736367c10 */ /* 0x008fc4000a7fe4ff */
[----:B----4-:R-:W-:Y:S02]  /*b6170*/  IADD3 R55, P4, R55, UR34, RZ ;  /* 0x0000002237377c10 */ /* 0x010fe4000ff9e0ff */
[----:B-----5:R-:W-:Y:S01]  /*b6180*/  IADD3.X R56, R56, UR7, RZ, P5, !PT ;  /* 0x0000000738387c10 */ /* 0x020fe2000affe4ff */
[----:B0-----:R-:W-:Y:S01]  /*b6190*/  IMAD.SHL.U32 R3, R3, 0x40, RZ ;  /* 0x0000004003037824 */ /* 0x001fe200078e00ff */
[----:B------:R-:W-:Y:S01]  /*b61a0*/  IADD3.X R58, R58, UR7, RZ, P6, !PT ;  /* 0x000000073a3a7c10 */ /* 0x000fe2000b7fe4ff */
[----:B------:R0:W-:Y:S03]  /*b61b0*/  STL [R1+0x2114], R54 ;  /* 0x0021143601007387 */ /* 0x0001e60000100800 */
[C---:B------:R-:W-:Y:S02]  /*b61c0*/  IADD3 R57, P5, R3.reuse, R57, RZ ;  /* 0x0000003903397210 */ /* 0x040fe40007fbe0ff */
[----:B------:R-:W-:Y:S01]  /*b61d0*/  IADD3 R59, P6, R3, R59, RZ ;  /* 0x0000003b033b7210 */ /* 0x000fe20007fde0ff */
[----:B------:R3:W-:Y:S01]  /*b61e0*/  STL [R1+0x20e0], R55 ;  /* 0x0020e03701007387 */ /* 0x0007e20000100800 */
[----:B------:R-:W-:-:S03]  /*b61f0*/  IADD3.X R60, R60, UR7, RZ, P0, !PT ;  /* 0x000000073c3c7c10 */ /* 0x000fc600087fe4ff */
[----:B------:R4:W-:Y:S01]  /*b6200*/  STL [R1+0x210c], R56 ;  /* 0x00210c3801007387 */ /* 0x0009e20000100800 */
[----:B------:R-:W-:-:S03]  /*b6210*/  IADD3 R61, P0, R3, R61, RZ ;  /* 0x0000003d033d7210 */ /* 0x000fc60007f1e0ff */
[----:B------:R5:W-:Y:S01]  /*b6220*/  STL [R1+0x3fa4], R57 ;  /* 0x003fa43901007387 */ /* 0x000be20000100800 */
[----:B------:R-:W-:-:S03]  /*b6230*/  IADD3.X R32, R32, UR7, RZ, P1, !PT ;  /* 0x0000000720207c10 */ /* 0x000fc60008ffe4ff */
[----:B------:R5:W-:Y:S04]  /*b6240*/  STL [R1+0x2104], R58 ;  /* 0x0021043a01007387 */ /* 0x000be80000100800 */
[----:B------:R5:W-:Y:S01]  /*b6250*/  STL [R1+0x3fa0], R59 ;  /* 0x003fa03b01007387 */ /* 0x000be20000100800 */
[----:B------:R-:W-:-:S03]  /*b6260*/  IADD3 R33, P1, R3, R33, RZ ;  /* 0x0000002103217210 */ /* 0x000fc60007f3e0ff */
[----:B------:R5:W-:Y:S01]  /*b6270*/  STL [R1+0x20fc], R60 ;  /* 0x0020fc3c01007387 */ /* 0x000be20000100800 */
[----:B------:R-:W-:-:S03]  /*b6280*/  IADD3.X R34, R34, UR7, RZ, P2, !PT ;  /* 0x0000000722227c10 */ /* 0x000fc600097fe4ff */
[----:B------:R5:W-:Y:S04]  /*b6290*/  STL [R1+0x3f9c], R61 ;  /* 0x003f9c3d01007387 */ /* 0x000be80000100800 */
[----:B------:R5:W-:Y:S01]  /*b62a0*/  STL [R1+0x20f4], R32 ;  /* 0x0020f42001007387 */ /* 0x000be20000100800 */
[----:B------:R-:W-:-:S03]  /*b62b0*/  IADD3 R35, P2, R3, R35, RZ ;  /* 0x0000002303237210 */ /* 0x000fc60007f5e0ff */
        /* <DEDUP_REMOVED lines=18> */
[----:B--2---:R-:W2:Y:S04]  /*b63e0*/  LDL.LU R7, [R1+0x3f5c] ;  /* 0x003f5c0001077983 */ /* 0x004ea80000300800 */
[----:B------:R-:W2:Y:S04]  /*b63f0*/  LDL.LU R4, [R1+0x3f88] ;  /* 0x003f880001047983 */ /* 0x000ea80000300800 */
[----:B------:R-:W2:Y:S04]  /*b6400*/  LDL.LU R5, [R1+0x3f54] ;  /* 0x003f540001057983 */ /* 0x000ea80000300800 */
[----:B------:R-:W2:Y:S04]  /*b6410*/  LDL.LU R2, [R1+0x3f80] ;  /* 0x003f800001027983 */ /* 0x000ea80000300800 */
[----:B0-----:R-:W2:Y:S04]  /*b6420*/  LDL.LU R54, [R1+0x3f4c] ;  /* 0x003f4c0001367983 */ /* 0x001ea80000300800 */
[----:B---3--:R-:W3:Y:S04]  /*b6430*/  LDL.LU R55, [R1+0x3f78] ;  /* 0x003f780001377983 */ /* 0x008ee80000300800 */
[----:B----4-:R-:W4:Y:S04]  /*b6440*/  LDL.LU R56, [R1+0x3f44] ;  /* 0x003f440001387983 */ /* 0x010f280000300800 */
[----:B-----5:R-:W5:Y:S04]  /*b6450*/  LDL.LU R57, [R1+0x3f70] ;  /* 0x003f700001397983 */ /* 0x020f680000300800 */
        /* <DEDUP_REMOVED lines=8> */
[----:B------:R-:W-:-:S05]  /*b64e0*/  IMAD.SHL.U32 R0, R0, 0x40, RZ ;  /* 0x0000004000007824 */ /* 0x000fca00078e00ff */
[----:B------:R-:W-:Y:S02]  /*b64f0*/  SHF.R.S32.HI R0, RZ, 0x1f, R0 ;  /* 0x0000001fff007819 */ /* 0x000fe40000011400 */
[----:B------:R-:W-:Y:S02]  /*b6500*/  IADD3.X R20, R20, UR7, RZ, P3, !PT ;  /* 0x0000000714147c10 */ /* 0x000fe40009ffe4ff */
[C---:B------:R-:W-:Y:S02]  /*b6510*/  IADD3 R21, P3, R3.reuse, R21, RZ ;  /* 0x0000001503157210 */ /* 0x040fe40007f7e0ff */
[----:B------:R-:W-:Y:S02]  /*b6520*/  IADD3.X R18, R18, UR7, RZ, P4, !PT ;  /* 0x0000000712127c10 */ /* 0x000fe4000a7fe4ff */
[C---:B------:R-:W-:Y:S01]  /*b6530*/  IADD3 R19, P4, R3.reuse, R19, RZ ;  /* 0x0000001303137210 */ /* 0x040fe20007f9e0ff */
[----:B------:R-:W-:Y:S01]  /*b6540*/  IMAD.X R16, R0, 0x1, R16, P5 ;  /* 0x0000000100107824 */ /* 0x000fe200028e0610 */
[----:B------:R0:W-:Y:S01]  /*b6550*/  STL [R1+0x20e4], R20 ;  /* 0x0020e41401007387 */ /* 0x0001e20000100800 */
[----:B------:R-:W-:-:S03]  /*b6560*/  IADD3 R17, P5, R3, R17, RZ ;  /* 0x0000001103117210 */ /* 0x000fc60007fbe0ff */
[----:B------:R1:W-:Y:S01]  /*b6570*/  STL [R1+0x3f90], R21 ;  /* 0x003f901501007387 */ /* 0x0003e20000100800 */
[----:B------:R-:W-:-:S03]  /*b6580*/  IMAD.X R14, R0, 0x1, R14, P6 ;  /* 0x00000001000e7824 */ /* 0x000fc600030e060e */
        /* <DEDUP_REMOVED lines=17> */
[----:B--2---:R-:W-:-:S03]  /*b66a0*/  IADD3 R7, P3, R3, R7, RZ ;  /* 0x0000000703077210 */ /* 0x004fc60007f7e0ff */
        /* <DEDUP_REMOVED lines=9> */
[----:B---3--:R-:W-:-:S03]  /*b6740*/  IMAD.X R55, R0, 0x1, R55, P6 ;  /* 0x0000000100377824 */ /* 0x008fc600030e0637 */
[----:B------:R3:W-:Y:S01]  /*b6750*/  STL [R1+0x3f88], R4 ;  /* 0x003f880401007387 */ /* 0x0007e20000100800 */
[----:B----4-:R-:W-:-:S03]  /*b6760*/  IADD3 R56, P6, R3, R56, RZ ;  /* 0x0000003803387210 */ /* 0x010fc60007fde0ff */
[----:B------:R4:W-:Y:S01]  /*b6770*/  STL [R1+0x3f54], R5 ;  /* 0x003f540501007387 */ /* 0x0009e20000100800 */
[----:B-----5:R-:W-:-:S03]  /*b6780*/  IMAD.X R57, R0, 0x1, R57, P0 ;  /* 0x0000000100397824 */ /* 0x020fc600000e0639 */
        /* <DEDUP_REMOVED lines=10> */
[----:B------:R5:W-:Y:S04]  /*b6830*/  STL [R1+0x3f3c], R58 ;  /* 0x003f3c3a01007387 */ /* 0x000be80000100800 */
[----:B------:R5:W-:Y:S01]  /*b6840*/  STL [R1+0x3f68], R59 ;  /* 0x003f683b01007387 */ /* 0x000be20000100800 */
[----:B------:R-:W-:-:S03]  /*b6850*/  IMAD.X R33, R0, 0x1, R33, P3 ;  /* 0x0000000100217824 */ /* 0x000fc600018e0621 */
[----:B------:R5:W-:Y:S01]  /*b6860*/  STL [R1+0x3f34], R60 ;  /* 0x003f343c01007387 */ /* 0x000be20000100800 */
[----:B------:R-:W-:-:S03]  /*b6870*/  IADD3 R34, P3, R3, R34, RZ ;  /* 0x0000002203227210 */ /* 0x000fc60007f7e0ff */
[----:B------:R5:W-:Y:S04]  /*b6880*/  STL [R1+0x3f60], R61 ;  /* 0x003f603d01007387 */ /* 0x000be80000100800 */
[----:B------:R5:W-:Y:S01]  /*b6890*/  STL [R1+0x3f2c], R32 ;  /* 0x003f2c2001007387 */ /* 0x000be20000100800 */
[----:B------:R-:W-:-:S03]  /*b68a0*/  IMAD.X R35, R0, 0x1, R35, P4 ;  /* 0x0000000100237824 */ /* 0x000fc600020e0623 */
[----:B0-----:R-:W5:Y:S04]  /*b68b0*/  LDL.LU R20, [R1+0x3f1c] ;  /* 0x003f1c0001147983 */ /* 0x001f680000300800 */
[----:B------:R0:W-:Y:S04]  /*b68c0*/  STL [R1+0x3f58], R33 ;  /* 0x003f582101007387 */ /* 0x0001e80000100800 */
[----:B-1----:R-:W5:Y:S04]  /*b68d0*/  LDL.LU R21, [R1+0x3f48] ;  /* 0x003f480001157983 */ /* 0x002f680000300800 */
        /* <DEDUP_REMOVED lines=12> */
[----:B------:R-:W2:Y:S04]  /*b69a0*/  LDL.LU R8, [R1+0x24e8] ;  /* 0x0024e80001087983 */ /* 0x000ea80000300800 */
[----:B------:R-:W2:Y:S04]  /*b69b0*/  LDL.LU R9, [R1+0x3f18] ;  /* 0x003f180001097983 */ /* 0x000ea80000300800 */
[----:B------:R-:W2:Y:S04]  /*b69c0*/  LDL.LU R6, [R1+0x24ec] ;  /* 0x0024ec0001067983 */ /* 0x000ea80000300800 */
[----:B------:R-:W2:Y:S04]  /*b69d0*/  LDL.LU R7, [R1+0x3f10] ;  /* 0x003f100001077983 */ /* 0x000ea80000300800 */
        /* <DEDUP_REMOVED lines=13> */
[----:B-1----:R-:W5:Y:S04]  /*b6ab0*/  LDL.LU R34, [R1+0x3ef8] ;  /* 0x003ef80001227983 */ /* 0x002f680000300800 */
[----:B------:R-:W5:Y:S01]  /*b6ac0*/  LDL.LU R35, [R1+0x3ec4] ;  /* 0x003ec40001237983 */ /* 0x000f620000300800 */
[C---:B------:R-:W-:Y:S01]  /*b6ad0*/  IADD3 R20, P4, R3.reuse, R20, RZ ;  /* 0x0000001403147210 */ /* 0x040fe20007f9e0ff */
[C---:B------:R-:W-:Y:S01]  /*b6ae0*/  IMAD.X R21, R0.reuse, 0x1, R21, P5 ;  /* 0x0000000100157824 */ /* 0x040fe200028e0615 */
[C---:B------:R-:W-:Y:S01]  /*b6af0*/  IADD3 R18, P5, R3.reuse, R18, RZ ;  /* 0x0000001203127210 */ /* 0x040fe20007fbe0ff */
[C---:B------:R-:W-:Y:S01]  /*b6b00*/  IMAD.X R19, R0.reuse, 0x1, R19, P6 ;  /* 0x0000000100137824 */ /* 0x040fe200030e0613 */
[----:B------:R-:W-:Y:S01]  /*b6b10*/  IADD3 R16, P6, R3, R16, RZ ;  /* 0x0000001003107210 */ /* 0x000fe20007fde0ff */
        /* <DEDUP_REMOVED lines=13> */
[----:B--2---:R-:W-:-:S03]  /*b6bf0*/  IMAD.X R11, R0, 0x1, R11, P3 ;  /* 0x00000001000b7824 */ /* 0x004fc600018e060b */
        /* <DEDUP_REMOVED lines=9> */
[----:B---3--:R-:W-:-:S03]  /*b6c90*/  IADD3 R4, P5, R3, R4, RZ ;  /* 0x0000000403047210 */ /* 0x008fc60007fbe0ff */
[----:B------:R3:W-:Y:S01]  /*b6ca0*/  STL [R1+0x24e8], R8 ;  /* 0x0024e80801007387 */ /* 0x0007e20000100800 */
[----:B----4-:R-:W-:-:S03]  /*b6cb0*/  IMAD.X R5, R0, 0x1, R5, P6 ;  /* 0x0000000100057824 */ /* 0x010fc600030e0605 */
[----:B------:R4:W-:Y:S01]  /*b6cc0*/  STL [R1+0x3f18], R9 ;  /* 0x003f180901007387 */ /* 0x0009e20000100800 */
[----:B-----5:R-:W-:-:S03]  /*b6cd0*/  IADD3 R2, P6, R3, R2, RZ ;  /* 0x0000000203027210 */ /* 0x020fc60007fde0ff */
        /* <DEDUP_REMOVED lines=18> */
[----:B------:R5:W-:Y:S04]  /*b6e00*/  STL [R1+0x3fa8], R58 ;  /* 0x003fa83a01007387 */ /* 0x000be80000100800 */
[----:B------:R5:W-:Y:S01]  /*b6e10*/  STL [R1+0x3edc], R59 ;  /* 0x003edc3b01007387 */ /* 0x000be20000100800 */
[----:B------:R-:W-:-:S03]  /*b6e20*/  IADD3 R33, P4, R3, R33, RZ ;  /* 0x0000002103217210 */ /* 0x000fc60007f9e0ff */
[----:B------:R5:W-:Y:S01]  /*b6e30*/  STL [R1+0x24cc], R60 ;  /* 0x0024cc3c01007387 */ /* 0x000be20000100800 */
[----:B------:R-:W-:-:S03]  /*b6e40*/  IMAD.X R34, R0, 0x1, R34, P5 ;  /* 0x0000000100227824 */ /* 0x000fc600028e0622 */
[----:B------:R5:W-:Y:S04]  /*b6e50*/  STL [R1+0x3ed4], R61 ;  /* 0x003ed43d01007387 */ /* 0x000be80000100800 */
[----:B------:R5:W-:Y:S01]  /*b6e60*/  STL [R1+0x24d0], R32 ;  /* 0x0024d02001007387 */ /* 0x000be20000100800 */
[----:B------:R-:W-:-:S03]  /*b6e70*/  IADD3 R35, P5, R3, R35, RZ ;  /* 0x0000002303237210 */ /* 0x000fc60007fbe0ff */
        /* <DEDUP_REMOVED lines=34> */
[C---:B------:R-:W-:Y:S01]  /*b70a0*/  IMAD.X R20, R0.reuse, 0x1, R20, P6 ;  /* 0x0000000100147824 */ /* 0x040fe200030e0614 */
[C---:B------:R-:W-:Y:S01]  /*b70b0*/  IADD3 R21, P6, R3.reuse, R21, RZ ;  /* 0x0000001503157210 */ /* 0x040fe20007fde0ff */
[C---:B------:R-:W-:Y:S01]  /*b70c0*/  IMAD.X R18, R0.reuse, 0x1, R18, P0 ;  /* 0x0000000100127824 */ /* 0x040fe200000e0612 */
[C---:B------:R-:W-:Y:S01]  /*b70d0*/  IADD3 R19, P0, R3.reuse, R19, RZ ;  /* 0x0000001303137210 */ /* 0x040fe20007f1e0ff */
[----:B------:R-:W-:Y:S01]  /*b70e0*/  IMAD.X R16, R0, 0x1, R16, P1 ;  /* 0x0000000100107824 */ /* 0x000fe200008e0610 */
        /* <DEDUP_REMOVED lines=91> */
[C---:B--2---:R-:W-:Y:S01]  /*b76a0*/  IMAD.X R19, R0.reuse, 0x1, R19, P2 ;  /* 0x0000000100137824 */ /* 0x044fe200010e0613 */
        /* <DEDUP_REMOVED lines=59> */
[----:B--2---:R-:W2:Y:S04]  /*b7a60*/  LDL.LU R18, [R1+0x3df0] ;  /* 0x003df00001127983 */ /* 0x004ea80000300800 */
[----:B------:R1:W-:Y:S04]  /*b7a70*/  STL [R1+0x3dcc], R35 ;  /* 0x003dcc2301007387 */ /* 0x0003e80000100800 */
        /* <DEDUP_REMOVED lines=30> */
[C---:B--2---:R-:W-:Y:S01]  /*b7c60*/  IMAD.X R18, R0.reuse, 0x1, R18, P3 ;  /* 0x0000000100127824 */ /* 0x044fe200018e0612 */
[C---:B------:R-:W-:Y:S01]  /*b7c70*/  IADD3 R19, P3, R3.reuse, R19, RZ ;  /* 0x0000001303137210 */ /* 0x040fe20007f7e0ff */
[----:B---3--:R-:W-:Y:S01]  /*b7c80*/  IMAD.X R16, R0, 0x1, R16, P4 ;  /* 0x0000000100107824 */ /* 0x008fe200020e0610 */
        /* <DEDUP_REMOVED lines=58> */
[----:B--2---:R-:W2:Y:S04]  /*b8030*/  LDL.LU R18, [R1+0x3d44] ;  /* 0x003d440001127983 */ /* 0x004ea80000300800 */
[----:B------:R1:W-:Y:S04]  /*b8040*/  STL [R1+0x3d80], R35 ;  /* 0x003d802301007387 */ /* 0x0003e80000100800 */
        /* <DEDUP_REMOVED lines=30> */
[C---:B--2---:R-:W-:Y:S01]  /*b8230*/  IADD3 R18, P4, R3.reuse, R18, RZ ;  /* 0x0000001203127210 */ /* 0x044fe20007f9e0ff */
[C---:B---3--:R-:W-:Y:S01]  /*b8240*/  IMAD.X R19, R0.reuse, 0x1, R19, P5 ;  /* 0x0000000100137824 */ /* 0x048fe200028e0613 */
[----:B----4-:R-:W-:Y:S01]  /*b8250*/  IADD3 R16, P5, R3, R16, RZ ;  /* 0x0000001003107210 */ /* 0x010fe20007fbe0ff */
        /* <DEDUP_REMOVED lines=91> */
[C---:B---3--:R-:W-:Y:S01]  /*b8810*/  IADD3 R19, P6, R3.reuse, R19, RZ ;  /* 0x0000001303137210 */ /* 0x048fe20007fde0ff */
[----:B----4-:R-:W-:Y:S01]  /*b8820*/  IMAD.X R16, R0, 0x1, R16, P0 ;  /* 0x0000000100107824 */ /* 0x010fe200000e0610 */
        /* <DEDUP_REMOVED lines=3534> */
[----:B------:R-:W-:Y:S01]  /*c6510*/  STL [R1+0x2a98], R20 ;  /* 0x002a981401007387 */ /* 0x000fe20000100800 */
[----:B-----5:R-:W-:-:S03]  /*c6520*/  IADD3 R17, P1, R3, R17, RZ ;  /* 0x0000001103117210 */ /* 0x020fc60007f3e0ff */
[----:B------:R-:W-:Y:S01]  /*c6530*/  STL [R1+0x2a64], R21 ;  /* 0x002a641501007387 */ /* 0x000fe20000100800 */
[----:B------:R-:W-:-:S03]  /*c6540*/  IMAD.X R14, R0, 0x1, R14, P2 ;  /* 0x00000001000e7824 */ /* 0x000fc600010e060e */
[----:B------:R-:W-:Y:S01]  /*c6550*/  STL [R1+0x2a90], R18 ;  /* 0x002a901201007387 */ /* 0x000fe20000100800 */
[----:B------:R-:W-:-:S03]  /*c6560*/  IADD3 R15, P2, R3, R15, RZ ;  /* 0x0000000f030f7210 */ /* 0x000fc60007f5e0ff */
        /* <DEDUP_REMOVED lines=46> */
[----:B------:R-:W-:Y:S04]  /*c6850*/  STL [R1+0x2a28], R61 ;  /* 0x002a283d01007387 */ /* 0x000fe80000100800 */
[----:B------:R-:W-:Y:S04]  /*c6860*/  STL [R1+0x2a20], R32 ;  /* 0x002a202001007387 */ /* 0x000fe80000100800 */
[----:B------:R0:W-:Y:S04]  /*c6870*/  STL [R1+0x2a08], R35 ;  /* 0x002a082301007387 */ /* 0x0001e80000100800 */
[----:B------:R-:W-:Y:S04]  /*c6880*/  STL [R1+0x2a18], R33 ;  /* 0x002a182101007387 */ /* 0x000fe80000100800 */
[----:B------:R1:W-:Y:S04]  /*c6890*/  STL [R1+0x2a10], R34 ;  /* 0x002a102201007387 */ /* 0x0003e80000100800 */
[----:B0-----:R-:W2:Y:S04]  /*c68a0*/  LDL.LU R35, [R1+0x2a04] ;  /* 0x002a040001237983 */ /* 0x001ea80000300800 */
        /* <DEDUP_REMOVED lines=15> */
[----:B------:R-:W5:Y:S04]  /*c69a0*/  LDL.LU R6, [R1+0x29e0] ;  /* 0x0029e00001067983 */ /* 0x000f680000300800 */
[----:B------:R-:W5:Y:S04]  /*c69b0*/  LDL.LU R7, [R1+0x29ac] ;  /* 0x0029ac0001077983 */ /* 0x000f680000300800 */
[----:B------:R-:W5:Y:S01]  /*c69c0*/  LDL.LU R4, [R1+0x29d8] ;  /* 0x0029d80001047983 */ /* 0x000f620000300800 */
[----:B--2---:R-:W-:-:S05]  /*c69d0*/  IADD3 R35, P1, R3, R35, RZ ;  /* 0x0000002303237210 */ /* 0x004fca0007f3e0ff */
        /* <DEDUP_REMOVED lines=13> */
[----:B---3--:R-:W-:-:S02]  /*c6ab0*/  IADD3 R21, P2, R3, R21, RZ ;  /* 0x0000001503157210 */ /* 0x008fc40007f5e0ff */
[----:B----4-:R-:W-:Y:S01]  /*c6ac0*/  IADD3 R18, P3, R3, R18, RZ ;  /* 0x0000001203127210 */ /* 0x010fe20007f7e0ff */
[----:B-----5:R-:W-:Y:S01]  /*c6ad0*/  VIADD R59, R59, 0x1 ;  /* 0x000000013b3b7836 */ /* 0x020fe20000000000 */
[C---:B------:R-:W-:Y:S02]  /*c6ae0*/  IADD3 R19, P4, R3.reuse, R19, RZ ;  /* 0x0000001303137210 */ /* 0x040fe40007f9e0ff */
[C---:B------:R-:W-:Y:S02]  /*c6af0*/  IADD3 R16, P5, R3.reuse, R16, RZ ;  /* 0x0000001003107210 */ /* 0x040fe40007fbe0ff */
[----:B------:R-:W-:Y:S01]  /*c6b00*/  STL [R1+0x2090], R59 ;  /* 0x0020903b01007387 */ /* 0x000fe20000100800 */
[C---:B------:R-:W-:Y:S01]  /*c6b10*/  IADD3 R17, P6, R3.reuse, R17, RZ ;  /* 0x0000001103117210 */ /* 0x040fe20007fde0ff */
[C---:B------:R-:W-:Y:S01]  /*c6b20*/  IMAD.X R15, R0.reuse, 0x1, R15, P1 ;  /* 0x00000001000f7824 */ /* 0x040fe200008e060f */
[C---:B------:R-:W-:Y:S01]  /*c6b30*/  IADD3 R14, P0, R3.reuse, R14, RZ ;  /* 0x0000000e030e7210 */ /* 0x040fe20007f1e0ff */
[----:B------:R-:W-:Y:S01]  /*c6b40*/  STL [R1+0x29fc], R21 ;  /* 0x0029fc1501007387 */ /* 0x000fe20000100800 */
[----:B------:R-:W-:Y:S01]  /*c6b50*/  IADD3 R12, P1, R3, R12, RZ ;  /* 0x0000000c030c7210 */ /* 0x000fe20007f3e0ff */
[----:B------:R-:W-:-:S02]  /*c6b60*/  IMAD.X R13, R0, 0x1, R13, P2 ;  /* 0x00000001000d7824 */ /* 0x000fc400010e060d */
[----:B------:R-:W-:Y:S01]  /*c6b70*/  STL [R1+0x29f4], R18 ;  /* 0x0029f41201007387 */ /* 0x000fe20000100800 */
[----:B------:R-:W-:-:S03]  /*c6b80*/  IADD3 R10, P2, R3, R10, RZ ;  /* 0x0000000a030a7210 */ /* 0x000fc60007f5e0ff */
[----:B------:R-:W-:Y:S01]  /*c6b90*/  STL [R1+0x29ec], R19 ;  /* 0x0029ec1301007387 */ /* 0x000fe20000100800 */
[----:B------:R-:W-:-:S03]  /*c6ba0*/  IMAD.X R11, R0, 0x1, R11, P3 ;  /* 0x00000001000b7824 */ /* 0x000fc600018e060b */
[----:B------:R-:W-:Y:S01]  /*c6bb0*/  STL [R1+0x29e4], R16 ;  /* 0x0029e41001007387 */ /* 0x000fe20000100800 */
[----:B------:R-:W-:Y:S01]  /*c6bc0*/  IMAD.X R9, R0, 0x1, R9, P4 ;  /* 0x0000000100097824 */ /* 0x000fe200020e0609 */
[C---:B------:R-:W-:Y:S02]  /*c6bd0*/  IADD3 R34, P4, R3.reuse, R34, RZ ;  /* 0x0000002203227210 */ /* 0x040fe40007f9e0ff */
[----:B------:R-:W-:Y:S01]  /*c6be0*/  STL [R1+0x29dc], R17 ;  /* 0x0029dc1101007387 */ /* 0x000fe20000100800 */
[----:B------:R-:W-:-:S03]  /*c6bf0*/  IADD3 R8, P3, R3, R8, RZ ;  /* 0x0000000803087210 */ /* 0x000fc60007f7e0ff */
[----:B------:R-:W-:Y:S04]  /*c6c00*/  STL [R1+0x29d4], R14 ;  /* 0x0029d40e01007387 */ /* 0x000fe80000100800 */
[----:B------:R-:W-:Y:S04]  /*c6c10*/  STL [R1+0x2a00], R15 ;  /* 0x002a000f01007387 */ /* 0x000fe80000100800 */
[----:B------:R-:W-:Y:S04]  /*c6c20*/  STL [R1+0x29cc], R12 ;  /* 0x0029cc0c01007387 */ /* 0x000fe80000100800 */
[----:B------:R-:W-:Y:S04]  /*c6c30*/  STL [R1+0x29f8], R13 ;  /* 0x0029f80d01007387 */ /* 0x000fe80000100800 */
[----:B------:R-:W-:Y:S04]  /*c6c40*/  STL [R1+0x29c4], R10 ;  /* 0x0029c40a01007387 */ /* 0x000fe80000100800 */
[----:B------:R-:W-:Y:S04]  /*c6c50*/  STL [R1+0x29f0], R11 ;  /* 0x0029f00b01007387 */ /* 0x000fe80000100800 */
[----:B------:R0:W-:Y:S04]  /*c6c60*/  STL [R1+0x29b4], R34 ;  /* 0x0029b42201007387 */ /* 0x0001e80000100800 */
[----:B------:R1:W-:Y:S04]  /*c6c70*/  STL [R1+0x29bc], R8 ;  /* 0x0029bc0801007387 */ /* 0x0003e80000100800 */
[----:B0-----:R-:W3:Y:S01]  /*c6c80*/  LDL.LU R34, [R1+0x2974] ;  /* 0x0029740001227983 */ /* 0x001ee20000300800 */
[C---:B------:R-:W-:Y:S01]  /*c6c90*/  IMAD.X R6, R0.reuse, 0x1, R6, P5 ;  /* 0x0000000100067824 */ /* 0x040fe200028e0606 */
[C---:B------:R-:W-:Y:S01]  /*c6ca0*/  IADD3 R7, P5, R3.reuse, R7, RZ ;  /* 0x0000000703077210 */ /* 0x040fe20007fbe0ff */
[C---:B------:R-:W-:Y:S01]  /*c6cb0*/  IMAD.X R4, R0.reuse, 0x1, R4, P6 ;  /* 0x0000000100047824 */ /* 0x040fe200030e0604 */
[----:B------:R0:W-:Y:S04]  /*c6cc0*/  STL [R1+0x29e8], R9 ;  /* 0x0029e80901007387 */ /* 0x0001e80000100800 */
[----:B------:R-:W-:Y:S04]  /*c6cd0*/  STL [R1+0x29e0], R6 ;  /* 0x0029e00601007387 */ /* 0x000fe80000100800 */
[----:B------:R-:W-:Y:S04]  /*c6ce0*/  STL [R1+0x29ac], R7 ;  /* 0x0029ac0701007387 */ /* 0x000fe80000100800 */
[----:B------:R-:W-:Y:S01]  /*c6cf0*/  STL [R1+0x29d8], R4 ;  /* 0x0029d80401007387 */ /* 0x000fe20000100800 */
[----:B--2---:R-:W-:Y:S01]  /*c6d00*/  IADD3 R5, P6, R3, R5, RZ ;  /* 0x0000000503057210 */ /* 0x004fe20007fde0ff */
[----:B------:R-:W-:-:S04]  /*c6d10*/  IMAD.X R2, R0, 0x1, R2, P0 ;  /* 0x0000000100027824 */ /* 0x000fc800000e0602 */
        /* <DEDUP_REMOVED lines=18> */
[----:B------:R-:W2:Y:S01]  /*c6e40*/  LDL.LU R20, [R1+0x29a0] ;  /* 0x0029a00001147983 */ /* 0x000ea20000300800 */
[----:B------:R-:W-:-:S03]  /*c6e50*/  IMAD.X R35, R0, 0x1, R35, P5 ;  /* 0x0000000100237824 */ /* 0x000fc600028e0623 */
        /* <DEDUP_REMOVED lines=17> */
[----:B------:R-:W5:Y:S01]  /*c6f70*/  LDL.LU R6, [R1+0x2934] ;  /* 0x0029340001067983 */ /* 0x000f620000300800 */
[----:B---3--:R-:W-:-:S03]  /*c6f80*/  IADD3 R34, P5, R3, R34, RZ ;  /* 0x0000002203227210 */ /* 0x008fc60007fbe0ff */
[----:B------:R-:W3:Y:S04]  /*c6f90*/  LDL.LU R7, [R1+0x2960] ;  /* 0x0029600001077983 */ /* 0x000ee80000300800 */
[----:B------:R-:W3:Y:S04]  /*c6fa0*/  LDL.LU R4, [R1+0x292c] ;  /* 0x00292c0001047983 */ /* 0x000ee80000300800 */
        /* <DEDUP_REMOVED lines=13> */
[----:B--2---:R-:W-:Y:S01]  /*c7080*/  IMAD.X R20, R0, 0x1, R20, P6 ;  /* 0x0000000100147824 */ /* 0x004fe200030e0614 */
[----:B----4-:R-:W-:-:S04]  /*c7090*/  IADD3 R21, P6, R3, R21, RZ ;  /* 0x0000001503157210 */ /* 0x010fc80007fde0ff */
[----:B------:R-:W-:Y:S01]  /*c70a0*/  STL [R1+0x29a0], R20 ;  /* 0x0029a01401007387 */ /* 0x000fe20000100800 */
[----:B-----5:R-:W-:-:S03]  /*c70b0*/  IMAD.X R18, R0, 0x1, R18, P0 ;  /* 0x0000000100127824 */ /* 0x020fc600000e0612 */
        /* <DEDUP_REMOVED lines=21> */
[----:B------:R-:W-:-:S05]  /*c7210*/  IMAD.X R35, R0, 0x1, R35, P6 ;  /* 0x0000000100237824 */ /* 0x000fca00030e0623 */
[----:B------:R0:W-:Y:S04]  /*c7220*/  STL [R1+0x2968], R35 ;  /* 0x0029682301007387 */ /* 0x0001e80000100800 */
[----:B------:R1:W-:Y:S04]  /*c7230*/  STL [R1+0x2970], R8 ;  /* 0x0029700801007387 */ /* 0x0003e80000100800 */
[----:B0-----:R-:W2:Y:S01]  /*c7240*/  LDL.LU R35, [R1+0x2928] ;  /* 0x0029280001237983 */ /* 0x001ea20000300800 */
[C---:B------:R-:W-:Y:S01]  /*c7250*/  IADD3 R9, P5, R3.reuse, R9, RZ ;  /* 0x0000000903097210 */ /* 0x040fe20007fbe0ff */
[----:B---3--:R-:W-:Y:S01]  /*c7260*/  IMAD.X R7, R0, 0x1, R7, P0 ;  /* 0x0000000100077824 */ /* 0x008fe200000e0607 */
[----:B------:R-:W-:-:S02]  /*c7270*/  IADD3 R6, P6, R3, R6, RZ ;  /* 0x0000000603067210 */ /* 0x000fc40007fde0ff */
[C---:B------:R-:W-:Y:S01]  /*c7280*/  IADD3 R4, P0, R3.reuse, R4, RZ ;  /* 0x0000000403047210 */ /* 0x040fe20007f1e0ff */
[----:B------:R-:W-:Y:S01]  /*c7290*/  IMAD.X R5, R0, 0x1, R5, P1 ;  /* 0x0000000100057824 */ /* 0x000fe200008e0605 */
[----:B------:R0:W-:Y:S01]  /*c72a0*/  STL [R1+0x293c], R9 ;  /* 0x00293c0901007387 */ /* 0x0001e20000100800 */
        /* <DEDUP_REMOVED lines=21> */
[----:B------:R-:W-:Y:S04]  /*c7400*/  STL [R1+0x290c], R60 ;  /* 0x00290c3c01007387 */ /* 0x000fe80000100800 */
[----:B------:R-:W-:Y:S04]  /*c7410*/  STL [R1+0x2938], R61 ;  /* 0x0029383d01007387 */ /* 0x000fe80000100800 */
        /* <DEDUP_REMOVED lines=21> */
[----:B--2---:R-:W-:-:S05]  /*c7570*/  IMAD.X R35, R0, 0x1, R35, P0 ;  /* 0x0000000100237824 */ /* 0x004fca00000e0623 */
        /* <DEDUP_REMOVED lines=13> */
[----:B---3--:R-:W-:Y:S01]  /*c7650*/  IADD3 R20, P0, R3, R20, RZ ;  /* 0x0000001403147210 */ /* 0x008fe20007f1e0ff */
[----:B----4-:R-:W-:-:S04]  /*c7660*/  IMAD.X R21, R0, 0x1, R21, P1 ;  /* 0x0000000100157824 */ /* 0x010fc800008e0615 */
        /* <DEDUP_REMOVED lines=21> */
[C---:B------:R-:W-:Y:S01]  /*c77c0*/  IADD3 R8, P6, R3.reuse, R8, RZ ;  /* 0x0000000803087210 */ /* 0x040fe20007fde0ff */
[C---:B------:R-:W-:Y:S01]  /*c77d0*/  IMAD.X R9, R0.reuse, 0x1, R9, P0 ;  /* 0x0000000100097824 */ /* 0x040fe200000e0609 */
[C---:B------:R-:W-:Y:S01]  /*c77e0*/  IADD3 R34, P0, R3.reuse, R34, RZ ;  /* 0x0000002203227210 */ /* 0x040fe20007f1e0ff */
        /* <DEDUP_REMOVED lines=53> */
[----:B---3--:R-:W-:-:S05]  /*c7b40*/  IADD3 R34, P1, R3, R34, RZ ;  /* 0x0000002203227210 */ /* 0x008fca0007f3e0ff */
        /* <DEDUP_REMOVED lines=43> */
[----:B------:R-:W-:Y:S01]  /*c7e00*/  IMAD.X R7, R0, 0x1, R7, P3 ;  /* 0x0000000100077824 */ /* 0x000fe200018e0607 */
[----:B------:R-:W-:-:S02]  /*c7e10*/  IADD3 R6, P2, R3, R6, RZ ;  /* 0x0000000603067210 */ /* 0x000fc40007f5e0ff */
[----:B------:R-:W-:Y:S01]  /*c7e20*/  IADD3 R4, P3, R3, R4, RZ ;  /* 0x0000000403047210 */ /* 0x000fe20007f7e0ff */
[----:B------:R0:W-:Y:S04]  /*c7e30*/  STL [R1+0x2844], R9 ;  /* 0x0028440901007387 */ /* 0x0001e80000100800 */
[----:B------:R-:W-:Y:S04]  /*c7e40*/  STL [R1+0x283c], R6 ;  /* 0x00283c0601007387 */ /* 0x000fe80000100800 */
[----:B------:R-:W-:Y:S01]  /*c7e50*/  STL [R1+0x2868], R7 ;  /* 0x0028680701007387 */ /* 0x000fe20000100800 */
[----:B---3--:R-:W-:-:S03]  /*c7e60*/  IMAD.X R5, R0, 0x1, R5, P4 ;  /* 0x0000000100057824 */ /* 0x008fc600020e0605 */
        /* <DEDUP_REMOVED lines=20> */
[----:B------:R-:W3:Y:S01]  /*c7fb0*/  LDL.LU R20, [R1+0x27fc] ;  /* 0x0027fc0001147983 */ /* 0x000ee20000300800 */
[----:B------:R-:W-:-:S03]  /*c7fc0*/  IADD3 R34, P2, R3, R34, RZ ;  /* 0x0000002203227210 */ /* 0x000fc60007f5e0ff */
        /* <DEDUP_REMOVED lines=1486> */
[----:B------:R-:W5:Y:S01]  /*cdcb0*/  LDL.LU R20, [R1+0x4488] ;  /* 0x0044880001147983 */ /* 0x000f620000300800 */
[----:B------:R-:W-:-:S03]  /*cdcc0*/  IADD3 R34, P5, R3, R34, RZ ;  /* 0x0000002203227210 */ /* 0x000fc60007fbe0ff */
        /* <DEDUP_REMOVED lines=16> */
[----:B---3--:R-:W3:Y:S04]  /*cddd0*/  LDL.LU R54, [R1+0x44bc] ;  /* 0x0044bc0001367983 */ /* 0x008ee80000300800 */
[----:B------:R-:W3:Y:S04]  /*cdde0*/  LDL.LU R6, [R1+0x4460] ;  /* 0x0044600001067983 */ /* 0x000ee80000300800 */
[----:B------:R-:W3:Y:S04]  /*cddf0*/  LDL.LU R7, [R1+0x44b8] ;  /* 0x0044b80001077983 */ /* 0x000ee80000300800 */
[----:B----4-:R-:W4:Y:S01]  /*cde00*/  LDL.LU R55, [R1+0x445c] ;  /* 0x00445c0001377983 */ /* 0x010f220000300800 */
[----:B--2---:R-:W-:-:S05]  /*cde10*/  IMAD.X R35, R0, 0x1, R35, P6 ;  /* 0x0000000100237824 */ /* 0x004fca00030e0623 */
[----:B------:R0:W-:Y:S04]  /*cde20*/  STL [R1+0x4420], R35 ;  /* 0x0044202301007387 */ /* 0x0001e80000100800 */
[----:B------:R-:W2:Y:S04]  /*cde30*/  LDL.LU R4, [R1+0x44c4] ;  /* 0x0044c40001047983 */ /* 0x000ea80000300800 */
[----:B------:R-:W2:Y:S04]  /*cde40*/  LDL.LU R5, [R1+0x4470] ;  /* 0x0044700001057983 */ /* 0x000ea80000300800 */
[----:B------:R-:W2:Y:S04]  /*cde50*/  LDL.LU R2, [R1+0x44c0] ;  /* 0x0044c00001027983 */ /* 0x000ea80000300800 */
        /* <DEDUP_REMOVED lines=9> */
[----:B------:R-:W-:Y:S01]  /*cdef0*/  IADD3 R20, P6, R3, R20, RZ ;  /* 0x0000001403147210 */ /* 0x000fe20007fde0ff */
        /* <DEDUP_REMOVED lines=22> */
[C---:B------:R-:W-:Y:S01]  /*ce060*/  IMAD.X R9, R0.reuse, 0x1, R9, P6 ;  /* 0x0000000100097824 */ /* 0x040fe200030e0609 */
[C---:B---3--:R-:W-:Y:S02]  /*ce070*/  IADD3 R54, P6, R3.reuse, R54, RZ ;  /* 0x0000003603367210 */ /* 0x048fe40007fde0ff */
[----:B------:R-:W-:Y:S04]  /*ce080*/  STL [R1+0x4450], R11 ;  /* 0x0044500b01007387 */ /* 0x000fe80000100800 */
[----:B------:R0:W-:Y:S02]  /*ce090*/  STL [R1+0x44bc], R54 ;  /* 0x0044bc3601007387 */ /* 0x0001e40000100800 */
[----:B0-----:R-:W0:Y:S01]  /*ce0a0*/  LDC R54, c[0x0][0x230] ;  /* 0x00008c00ff367b82 */ /* 0x001e220000000800 */
[----:B------:R-:W-:Y:S01]  /*ce0b0*/  IADD3 R8, P5, R3, R8, RZ ;  /* 0x0000000803087210 */ /* 0x000fe20007fbe0ff */
[----:B----4-:R-:W-:-:S02]  /*ce0c0*/  IMAD.X R55, R0, 0x1, R55, P1 ;  /* 0x0000000100377824 */ /* 0x010fc400008e0637 */
[----:B------:R-:W-:Y:S01]  /*ce0d0*/  IMAD.X R6, R0, 0x1, R6, P0 ;  /* 0x0000000100067824 */ /* 0x000fe200000e0606 */
[----:B------:R-:W-:Y:S01]  /*ce0e0*/  IADD3 R7, P0, R3, R7, RZ ;  /* 0x0000000703077210 */ /* 0x000fe20007f1e0ff */
[----:B------:R-:W-:Y:S04]  /*ce0f0*/  STL [R1+0x44b0], R8 ;  /* 0x0044b00801007387 */ /* 0x000fe80000100800 */
[----:B------:R-:W-:Y:S04]  /*ce100*/  STL [R1+0x444c], R9 ;  /* 0x00444c0901007387 */ /* 0x000fe80000100800 */
[----:B------:R1:W-:Y:S04]  /*ce110*/  STL [R1+0x445c], R55 ;  /* 0x00445c3701007387 */ /* 0x0003e80000100800 */
[----:B------:R-:W-:Y:S04]  /*ce120*/  STL [R1+0x4460], R6 ;  /* 0x0044600601007387 */ /* 0x000fe80000100800 */
[----:B------:R-:W-:Y:S01]  /*ce130*/  STL [R1+0x44b8], R7 ;  /* 0x0044b80701007387 */ /* 0x000fe20000100800 */
[----:B0-----:R-:W-:-:S05]  /*ce140*/  VIADD R54, R54, 0x3f ;  /* 0x0000003f36367836 */ /* 0x001fca0000000000 */
[----:B-1----:R-:W-:Y:S02]  /*ce150*/  SHF.R.S32.HI R55, RZ, 0x1f, R54 ;  /* 0x0000001fff377819 */ /* 0x002fe40000011436 */
[C---:B--2---:R-:W-:Y:S01]  /*ce160*/  IADD3 R4, P1, R3.reuse, R4, RZ ;  /* 0x0000000403047210 */ /* 0x044fe20007f3e0ff */
[C---:B------:R-:W-:Y:S01]  /*ce170*/  IMAD.X R5, R0.reuse, 0x1, R5, P2 ;  /* 0x0000000100057824 */ /* 0x040fe200010e0605 */
[----:B------:R-:W-:Y:S01]  /*ce180*/  IADD3 R2, P2, R3, R2, RZ ;  /* 0x0000000203027210 */ /* 0x000fe20007f5e0ff */
[----:B-----5:R-:W-:-:S04]  /*ce190*/  IMAD.X R56, R0, 0x1, R56, P3 ;  /* 0x0000000100387824 */ /* 0x020fc800018e0638 */
[----:B------:R0:W-:Y:S01]  /*ce1a0*/  STL [R1+0x44c0], R2 ;  /* 0x0044c00201007387 */ /* 0x0001e20000100800 */
[----:B------:R-:W-:-:S03]  /*ce1b0*/  IADD3 R57, P3, R3, R57, RZ ;  /* 0x0000003903397210 */ /* 0x000fc60007f7e0ff */
[----:B------:R1:W-:Y:S01]  /*ce1c0*/  STL [R1+0x44c4], R4 ;  /* 0x0044c40401007387 */ /* 0x0003e20000100800 */
[----:B------:R-:W-:-:S03]  /*ce1d0*/  IMAD.X R58, R0, 0x1, R58, P4 ;  /* 0x00000001003a7824 */ /* 0x000fc600020e063a */
        /* <DEDUP_REMOVED lines=9> */
[----:B0-----:R-:W-:Y:S01]  /*ce270*/  LEA.HI R2, R55, R54, RZ, 0x6 ;  /* 0x0000003637027211 */ /* 0x001fe200078f30ff */
[C---:B------:R-:W-:Y:S02]  /*ce280*/  IMAD.X R34, R0.reuse, 0x1, R34, P2 ;  /* 0x0000000100227824 */ /* 0x040fe400010e0622 */
[----:B------:R1:W-:Y:S01]  /*ce290*/  STL [R1+0x4490], R61 ;  /* 0x0044903d01007387 */ /* 0x0003e20000100800 */
[----:B------:R-:W-:-:S03]  /*ce2a0*/  IMAD.X R35, R0, 0x1, R35, P3 ;  /* 0x0000000100237824 */ /* 0x000fc600018e0623 */
[----:B------:R1:W-:Y:S01]  /*ce2b0*/  STL [R1+0x448c], R32 ;  /* 0x00448c2001007387 */ /* 0x0003e20000100800 */
[----:B------:R-:W-:-:S03]  /*ce2c0*/  SHF.R.S32.HI R2, RZ, 0x6, R2 ;  /* 0x00000006ff027819 */ /* 0x000fc60000011402 */
[----:B------:R1:W-:Y:S04]  /*ce2d0*/  STL [R1+0x44ac], R35 ;  /* 0x0044ac2301007387 */ /* 0x0003e80000100800 */
[----:B------:R1:W-:Y:S04]  /*ce2e0*/  STL [R1+0x44a0], R33 ;  /* 0x0044a02101007387 */ /* 0x0003e80000100800 */
[----:B------:R1:W-:Y:S01]  /*ce2f0*/  STL [R1+0x449c], R34 ;  /* 0x00449c2201007387 */ /* 0x0003e20000100800 */
[----:B------:R-:W-:-:S13]  /*ce300*/  ISETP.NE.U32.AND P4, PT, R59, R2, PT ;  /* 0x000000023b00720c */ /* 0x000fda0003f85070 */
[----:B-1----:R-:W-:Y:S05]  /*ce310*/  @P4 BRA `(.L_x_1) ;  /* 0xfffff80800d44947 */ /* 0x002fea000383ffff */
.L_x_0:
[----:B------:R-:W2:Y:S01]  /*ce320*/  LDL R9, [R1+0x128] ;  /* 0x0001280001097983 */ /* 0x000ea20000100800 */
[----:B------:R-:W-:Y:S01]  /*ce330*/  ULDC UR4, c[0x0][0x248] ;  /* 0x0000920000047ab9 */ /* 0x000fe20000000800 */
[----:B------:R-:W-:Y:S01]  /*ce340*/  ULDC UR5, c[0x0][0x248] ;  /* 0x0000920000057ab9 */ /* 0x000fe20000000800 */
[----:B------:R-:W-:Y:S01]  /*ce350*/  ULDC UR6, c[0x0][0x248] ;  /* 0x0000920000067ab9 */ /* 0x000fe20000000800 */
[----:B------:R-:W-:Y:S01]  /*ce360*/  STL [R1+0x45dc], R36 ;  /* 0x0045dc2401007387 */ /* 0x000fe20000100800 */
[----:B------:R-:W-:Y:S01]  /*ce370*/  ULDC UR7, c[0x0][0x248] ;  /* 0x0000920000077ab9 */ /* 0x000fe20000000800 */
[----:B------:R-:W-:Y:S01]  /*ce380*/  ULDC UR8, c[0x0][0x248] ;  /* 0x0000920000087ab9 */ /* 0x000fe20000000800 */
[----:B--2---:R-:W-:Y:S01]  /*ce390*/  IMAD R0, R9, UR4, RZ ;  /* 0x0000000409007c24 */ /* 0x004fe2000f8e02ff */
[----:B------:R-:W-:Y:S01]  /*ce3a0*/  STL [R1+0x45e0], R9 ;  /* 0x0045e00901007387 */ /* 0x000fe20000100800 */
[----:B------:R-:W-:-:S03]  /*ce3b0*/  ULDC UR4, c[0x0][0x248] ;  /* 0x0000920000047ab9 */ /* 0x000fc60000000800 */
[----:B------:R0:W-:Y:S02]  /*ce3c0*/  STL [R1+0x155c], R0 ;  /* 0x00155c0001007387 */ /* 0x0001e40000100800 */
[----:B0-----:R-:W-:Y:S01]  /*ce3d0*/  VIADD R0, R0, UR4 ;  /* 0x0000000400007c36 */ /* 0x001fe20008000000 */
[----:B------:R-:W-:-:S04]  /*ce3e0*/  ULDC UR4, c[0x0][0x248] ;  /* 0x0000920000047ab9 */ /* 0x000fc80000000800 */
[----:B------:R0:W-:Y:S02]  /*ce3f0*/  STL [R1+0x1558], R0 ;  /* 0x0015580001007387 */ /* 0x0001e40000100800 */
[----:B0-----:R-:W-:Y:S01]  /*ce400*/  VIADD R0, R0, UR4 ;  /* 0x0000000400007c36 */ /* 0x001fe20008000000 */
[----:B------:R-:W-:-:S04]  /*ce410*/  ULDC UR4, c[0x0][0x248] ;  /* 0x0000920000047ab9 */ /* 0x000fc80000000800 */
[----:B------:R0:W-:Y:S02]  /*ce420*/  STL [R1+0x146c], R0 ;  /* 0x00146c0001007387 */ /* 0x0001e40000100800 */
[----:B0-----:R-:W-:Y:S01]  /*ce430*/  VIADD R0, R0, UR4 ;  /* 0x0000000400007c36 */ /* 0x001fe20008000000 */
[----:B------:R-:W-:-:S03]  /*ce440*/  ULDC UR4, c[0x0][0x248] ;  /* 0x0000920000047ab9 */ /* 0x000fc60000000800 */
[----:B------:R-:W-:Y:S01]  /*ce450*/  VIADD R49, R0, UR4 ;  /* 0x0000000400317c36 */ /* 0x000fe20008000000 */
[----:B------:R-:W-:Y:S01]  /*ce460*/  ULDC UR4, c[0x0][0x248] ;  /* 0x0000920000047ab9 */ /* 0x000fe20000000800 */
[----:B------:R0:W-:Y:S02]  /*ce470*/  STL [R1+0x41c], R0 ;  /* 0x00041c0001007387 */ /* 0x0001e40000100800 */
[----:B------:R-:W-:Y:S01]  /*ce480*/  VIADD R50, R49, UR4 ;  /* 0x0000000431327c36 */ /* 0x000fe20008000000 */
[----:B------:R-:W-:Y:S01]  /*ce490*/  ULDC UR4, c[0x0][0x248] ;  /* 0x0000920000047ab9 */ /* 0x000fe20000000800 */
[----:B------:R-:W-:Y:S02]  /*ce4a0*/  STL [R1+0x45e4], R49 ;  /* 0x0045e43101007387 */ /* 0x000fe40000100800 */
        /* <DEDUP_REMOVED lines=33> */
[----:B0-----:R-:W-:Y:S01]  /*ce6c0*/  VIADD R0, R61, UR4 ;  /* 0x000000043d007c36 */ /* 0x001fe20008000000 */
[----:B------:R-:W-:-:S04]  /*ce6d0*/  ULDC UR4, c[0x0][0x248] ;  /* 0x0000920000047ab9 */ /* 0x000fc80000000800 */
[----:B------:R0:W-:Y:S02]  /*ce6e0*/  STL [R1], R0 ;  /* 0x0000000001007387 */ /* 0x0001e40000100800 */
[----:B0-----:R-:W-:Y:S01]  /*ce6f0*/  VIADD R0, R0, UR4 ;  /* 0x0000000400007c36 */ /* 0x001fe20008000000 */
[----:B------:R-:W-:-:S04]  /*ce700*/  ULDC UR4, c[0x0][0x248] ;  /* 0x0000920000047ab9 */ /* 0x000fc80000000800 */
        /* <DEDUP_REMOVED lines=951> */
[----:B------:R0:W-:Y:S04]  /*d2280*/  STL [R1+0x150c], R0 ;  /* 0x00150c0001007387 */ /* 0x0001e80000100800 */
[----:B------:R-:W2:Y:S04]  /*d2290*/  LDL.LU R28, [R1+0x230] ;  /* 0x00023000011c7983 */ /* 0x000ea80000300800 */
[----:B------:R-:W2:Y:S01]  /*d22a0*/  LDL.LU R27, [R1+0x234] ;  /* 0x00023400011b7983 */ /* 0x000ea20000300800 */
[----:B0-----:R-:W-:Y:S01]  /*d22b0*/  VIADD R0, R0, UR4 ;  /* 0x0000000400007c36 */ /* 0x001fe20008000000 */
[----:B------:R-:W-:-:S02]  /*d22c0*/  ULDC UR4, c[0x0][0x248] ;  /* 0x0000920000047ab9 */ /* 0x000fc40000000800 */
[----:B------:R-:W3:Y:S04]  /*d22d0*/  LDL.LU R26, [R1+0x238] ;  /* 0x00023800011a7983 */ /* 0x000ee80000300800 */
[----:B------:R0:W-:Y:S04]  /*d22e0*/  STL [R1+0x1510], R0 ;  /* 0x0015100001007387 */ /* 0x0001e80000100800 */
[----:B------:R-:W3:Y:S04]  /*d22f0*/  LDL.LU R25, [R1+0x23c] ;  /* 0x00023c0001197983 */ /* 0x000ee80000300800 */
        /* <DEDUP_REMOVED lines=22> */
[----:B0-----:R-:W-:Y:S01]  /*d2460*/  VIADD R0, R0, UR4 ;  /* 0x0000000400007c36 */ /* 0x001fe20008000000 */
[----:B------:R-:W-:-:S04]  /*d2470*/  ULDC UR4, c[0x0][0x248] ;  /* 0x0000920000047ab9 */ /* 0x000fc80000000800 */
[----:B------:R0:W-:Y:S02]  /*d2480*/  STL [R1+0x1514], R0 ;  /* 0x0015140001007387 */ /* 0x0001e40000100800 */
[----:B0-----:R-:W-:Y:S01]  /*d2490*/  VIADD R0, R0, UR4 ;  /* 0x0000000400007c36 */ /* 0x001fe20008000000 */
[----:B------:R-:W-:-:S04]  /*d24a0*/  ULDC UR4, c[0x0][0x248] ;  /* 0x0000920000047ab9 */ /* 0x000fc80000000800 */
[----:B------:R0:W-:Y:S02]  /*d24b0*/  STL [R1+0x1518], R0 ;  /* 0x0015180001007387 */ /* 0x0001e40000100800 */
[----:B0-----:R-:W-:Y:S01]  /*d24c0*/  VIADD R0, R0, UR4 ;  /* 0x0000000400007c36 */ /* 0x001fe20008000000 */
[----:B------:R-:W-:Y:S01]  /*d24d0*/  ULDC UR4, c[0x0][0x248] ;  /* 0x0000920000047ab9 */ /* 0x000fe20000000800 */
[----:B--2---:R-:W-:-:S05]  /*d24e0*/  F2FP.SATFINITE.E4M3.F32.PACK_AB_MERGE_C R27, R27, R28, RZ ;  /* 0x0000001c1b1b723e */ /* 0x004fca00048070ff */
[----:B------:R-:W-:Y:S01]  /*d24f0*/  STL [R1+0x2e0c], R27 ;  /* 0x002e0c1b01007387 */ /* 0x000fe20000100800 */
[----:B---3--:R-:W-:-:S03]  /*d2500*/  F2FP.SATFINITE.E4M3.F32.PACK_AB_MERGE_C R9, R25, R26, RZ ;  /* 0x0000001a1909723e */ /* 0x008fc600048070ff */
[----:B------:R0:W-:Y:S04]  /*d2510*/  STL [R1+0x151c], R0 ;  /* 0x00151c0001007387 */ /* 0x0001e80000100800 */
[----:B------:R5:W-:Y:S01]  /*d2520*/  STL [R1+0x2e08], R9 ;  /* 0x002e080901007387 */ /* 0x000be20000100800 */
[----:B----4-:R-:W-:Y:S01]  /*d2530*/  F2FP.SATFINITE.E4M3.F32.PACK_AB_MERGE_C R23, R23, R24, RZ ;  /* 0x000000181717723e */ /* 0x010fe200048070ff */
[----:B0-----:R-:W-:Y:S01]  /*d2540*/  VIADD R0, R0, UR4 ;  /* 0x0000000400007c36 */ /* 0x001fe20008000000 */
[----:B------:R-:W-:-:S03]  /*d2550*/  ULDC UR4, c[0x0][0x248] ;  /* 0x0000920000047ab9 */ /* 0x000fc60000000800 */
[----:B------:R-:W-:Y:S01]  /*d2560*/  STL [R1+0x2e00], R23 ;  /* 0x002e001701007387 */ /* 0x000fe20000100800 */
[----:B-----5:R-:W-:-:S03]  /*d2570*/  F2FP.SATFINITE.E4M3.F32.PACK_AB_MERGE_C R9, R21, R22, RZ ;  /* 0x000000161509723e */ /* 0x020fc600048070ff */
[----:B------:R0:W-:Y:S04]  /*d2580*/  STL [R1+0x230], R0 ;  /* 0x0002300001007387 */ /* 0x0001e80000100800 */
[----:B------:R1:W-:Y:S01]  /*d2590*/  STL [R1+0x2e04], R9 ;  /* 0x002e040901007387 */ /* 0x0003e20000100800 */
[----:B------:R-:W-:Y:S01]  /*d25a0*/  F2FP.SATFINITE.E4M3.F32.PACK_AB_MERGE_C R19, R19, R20, RZ ;  /* 0x000000141313723e */ /* 0x000fe200048070ff */
[----:B0-----:R-:W-:Y:S01]  /*d25b0*/  VIADD R0, R0, UR4 ;  /* 0x0000000400007c36 */ /* 0x001fe20008000000 */
[----:B------:R-:W-:-:S03]  /*d25c0*/  ULDC UR4, c[0x0][0x248] ;  /* 0x0000920000047ab9 */ /* 0x000fc60000000800 */
[----:B------:R-:W-:Y:S01]  /*d25d0*/  STL [R1+0x2df8], R19 ;  /* 0x002df81301007387 */ /* 0x000fe20000100800 */
[----:B-1----:R-:W-:-:S03]  /*d25e0*/  F2FP.SATFINITE.E4M3.F32.PACK_AB_MERGE_C R9, R17, R18, RZ ;  /* 0x000000121109723e */ /* 0x002fc600048070ff */
        /* <DEDUP_REMOVED lines=9> */
[----:B0-----:R-:W-:Y:S01]  /*d2680*/  VIADD R0, R0, UR4 ;  /* 0x0000000400007c36 */ /* 0x001fe20008000000 */
[----:B------:R-:W-:Y:S01]  /*d2690*/  ULDC UR4, c[0x0][0x248] ;  /* 0x0000920000047ab9 */ /* 0x000fe20000000800 */
[----:B-1----:R-:W-:Y:S02]  /*d26a0*/  F2FP.SATFINITE.E4M3.F32.PACK_AB_MERGE_C R9, R11, R12, RZ ;  /* 0x0000000c0b09723e */ /* 0x002fe400048070ff */
[----:B------:R-:W-:-:S03]  /*d26b0*/  F2FP.SATFINITE.E4M3.F32.PACK_AB_MERGE_C R8, R8, R10, RZ ;  /* 0x0000000a0808723e */ /* 0x000fc600048070ff */
[----:B------:R-:W-:Y:S04]  /*d26c0*/  STL [R1+0x2dec], R9 ;  /* 0x002dec0901007387 */ /* 0x000fe80000100800 */
[----:B------:R0:W-:Y:S01]  /*d26d0*/  STL [R1+0x1a8], R0 ;  /* 0x0001a80001007387 */ /* 0x0001e20000100800 */
[----:B------:R-:W-:-:S03]  /*d26e0*/  F2FP.SATFINITE.E4M3.F32.PACK_AB_MERGE_C R6, R6, R7, RZ ;  /* 0x000000070606723e */ /* 0x000fc600048070ff */
[----:B------:R-:W-:Y:S01]  /*d26f0*/  STL [R1+0x2de8], R8 ;  /* 0x002de80801007387 */ /* 0x000fe20000100800 */
[----:B------:R-:W-:Y:S01]  /*d2700*/  F2FP.SATFINITE.E4M3.F32.PACK_AB_MERGE_C R4, R4, R5, RZ ;  /* 0x000000050404723e */ /* 0x000fe200048070ff */
[----:B0-----:R-:W-:Y:S02]  /*d2710*/  VIADD R0, R0, UR4 ;  /* 0x0000000400007c36 */ /* 0x001fe40008000000 */
[----:B------:R-:W-:Y:S01]  /*d2720*/  STL [R1+0x2de4], R6 ;  /* 0x002de40601007387 */ /* 0x000fe20000100800 */
[----:B------:R-:W-:-:S03]  /*d2730*/  ULDC UR4, c[0x0][0x248] ;  /* 0x0000920000047ab9 */ /* 0x000fc60000000800 */
[----:B------:R0:W-:Y:S01]  /*d2740*/  STL [R1+0x1ac], R0 ;  /* 0x0001ac0001007387 */ /* 0x0001e20000100800 */
[----:B------:R-:W-:-:S03]  /*d2750*/  F2FP.SATFINITE.E4M3.F32.PACK_AB_MERGE_C R2, R2, R3, RZ ;  /* 0x000000030202723e */ /* 0x000fc600048070ff */
[----:B------:R1:W-:Y:S04]  /*d2760*/  STL [R1+0x2de0], R4 ;  /* 0x002de00401007387 */ /* 0x0003e80000100800 */
[----:B------:R-:W2:Y:S01]  /*d2770*/  LDL.LU R34, [R1+0x258] ;  /* 0x0002580001227983 */ /* 0x000ea20000300800 */
[----:B0-----:R-:W-:Y:S01]  /*d2780*/  VIADD R0, R0, UR4 ;  /* 0x0000000400007c36 */ /* 0x001fe20008000000 */
[----:B------:R-:W-:Y:S02]  /*d2790*/  ULDC UR4, c[0x0][0x248] ;  /* 0x0000920000047ab9 */ /* 0x000fe40000000800 */
[----:B------:R-:W2:Y:S04]  /*d27a0*/  LDL.LU R33, [R1+0x25c] ;  /* 0x00025c0001217983 */ /* 0x000ea80000300800 */
[----:B------:R0:W-:Y:S04]  /*d27b0*/  STL [R1+0x2dc4], R2 ;  /* 0x002dc40201007387 */ /* 0x0001e80000100800 */
[----:B------:R-:W3:Y:S04]  /*d27c0*/  LDL.LU R32, [R1+0x270] ;  /* 0x0002700001207983 */ /* 0x000ee80000300800 */
        /* <DEDUP_REMOVED lines=29> */
[----:B0-----:R-:W5:Y:S01]  /*d29a0*/  LDL.LU R2, [R1+0x354] ;  /* 0x0003540001027983 */ /* 0x001f620000300800 */
[----:B----4-:R-:W-:Y:S01]  /*d29b0*/  VIADD R0, R0, UR4 ;  /* 0x0000000400007c36 */ /* 0x010fe20008000000 */
[----:B------:R-:W-:Y:S01]  /*d29c0*/  ULDC UR4, c[0x0][0x248] ;  /* 0x0000920000047ab9 */ /* 0x000fe20000000800 */
[----:B--2---:R-:W-:-:S05]  /*d29d0*/  F2FP.SATFINITE.E4M3.F32.PACK_AB_MERGE_C R9, R33, R34, RZ ;  /* 0x000000222109723e */ /* 0x004fca00048070ff */
[----:B------:R5:W-:Y:S01]  /*d29e0*/  STL [R1+0x2dc0], R9 ;  /* 0x002dc00901007387 */ /* 0x000be20000100800 */
[----:B---3--:R-:W-:-:S05]  /*d29f0*/  F2FP.SATFINITE.E4M3.F32.PACK_AB_MERGE_C R31, R31, R32, RZ ;  /* 0x000000201f1f723e */ /* 0x008fca00048070ff */
        /* <DEDUP_REMOVED lines=226> */
[----:B-1----:R-:W2:Y:S04]  /*d3820*/  LDL.LU R4, [R1+0x58c] ;  /* 0x00058c0001047983 */ /* 0x002ea80000300800 */
[----:B------:R0:W-:Y:S04]  /*d3830*/  STL [R1+0x2bac], R2 ;  /* 0x002bac0201007387 */ /* 0x0001e80000100800 */
[----:B------:R-:W3:Y:S04]  /*d3840*/  LDL.LU R32, [R1+0x5a0] ;  /* 0x0005a00001207983 */ /* 0x000ee80000300800 */
[----:B------:R-:W3:Y:S04]  /*d3850*/  LDL.LU R31, [R1+0x5a4] ;  /* 0x0005a400011f7983 */ /* 0x000ee80000300800 */
[----:B------:R1:W-:Y:S04]  /*d3860*/  STL [R1+0x274], R0 ;  /* 0x0002740001007387 */ /* 0x0003e80000100800 */
        /* <DEDUP_REMOVED lines=26> */
[----:B-1----:R-:W-:Y:S01]  /*d3a10*/  VIADD R0, R0, UR4 ;  /* 0x0000000400007c36 */ /* 0x002fe20008000000 */
[----:B------:R-:W-:Y:S01]  /*d3a20*/  ULDC UR4, c[0x0][0x248] ;  /* 0x0000920000047ab9 */ /* 0x000fe20000000800 */
[----:B--2---:R-:W-:-:S02]  /*d3a30*/  F2FP.SATFINITE.E4M3.F32.PACK_AB_MERGE_C R4, R4, R5, RZ ;  /* 0x000000050404723e */ /* 0x004fc400048070ff */
[----:B------:R-:W2:Y:S04]  /*d3a40*/  LDL.LU R5, [R1+0x6c0] ;  /* 0x0006c00001057983 */ /* 0x000ea80000300800 */
[----:B------:R0:W-:Y:S01]  /*d3a50*/  STL [R1+0x2ba8], R4 ;  /* 0x002ba80401007387 */ /* 0x0001e20000100800 */
[----:B---3--:R-:W-:-:S03]  /*d3a60*/  F2FP.SATFINITE.E4M3.F32.PACK_AB_MERGE_C R9, R31, R32, RZ ;  /* 0x000000201f09723e */ /* 0x008fc600048070ff */
[----:B0-----:R-:W2:Y:S04]  /*d3a70*/  LDL.LU R4, [R1+0x6c4] ;  /* 0x0006c40001047983 */ /* 0x001ea80000300800 */
[----:B------:R-:W-:Y:S04]  /*d3a80*/  STL [R1+0x278], R0 ;  /* 0x0002780001007387 */ /* 0x000fe80000100800 */
[----:B------:R4:W-:Y:S02]  /*d3a90*/  STL [R1+0x2b94], R9 ;  /* 0x002b940901007387 */ /* 0x0009e40000100800 */
[----:B----4-:R-:W-:Y:S01]  /*d3aa0*/  F2FP.SATFINITE.E4M3.F32.PACK_AB_MERGE_C R9, R29, R30, RZ ;  /* 0x0000001e1d09723e */ /* 0x010fe200048070ff */
[----:B------:R-:W-:Y:S01]  /*d3ab0*/  VIADD R0, R0, UR4 ;  /* 0x0000000400007c36 */ /* 0x000fe20008000000 */
[----:B-----5:R-:W-:Y:S01]  /*d3ac0*/  F2FP.SATFINITE.E4M3.F32.PACK_AB_MERGE_C R27, R27, R28, RZ ;  /* 0x0000001c1b1b723e */ /* 0x020fe200048070ff */
[----:B------:R-:W-:-:S02]  /*d3ad0*/  ULDC UR4, c[0x0][0x248] ;  /* 0x0000920000047ab9 */ /* 0x000fc40000000800 */
[----:B------:R0:W-:Y:S04]  /*d3ae0*/  STL [R1+0x2b90], R9 ;  /* 0x002b900901007387 */ /* 0x0001e80000100800 */
[----:B------:R-:W-:Y:S01]  /*d3af0*/  STL [R1+0x2b7c], R27 ;  /* 0x002b7c1b01007387 */ /* 0x000fe20000100800 */
[----:B0-----:R-:W-:-:S03]  /*d3b00*/  F2FP.SATFINITE.E4M3.F32.PACK_AB_MERGE_C R9, R25, R26, RZ ;  /* 0x0000001a1909723e */ /* 0x001fc600048070ff */
[----:B------:R0:W-:Y:S01]  /*d3b10*/  STL [R1+0x27c], R0 ;  /* 0x00027c0001007387 */ /* 0x0001e20000100800 */
[----:B------:R-:W-:-:S03]  /*d3b20*/  F2FP.SATFINITE.E4M3.F32.PACK_AB_MERGE_C R23, R23, R24, RZ ;  /* 0x000000181717723e */ /* 0x000fc600048070ff */
[----:B------:R1:W-:Y:S01]  /*d3b30*/  STL [R1+0x2b78], R9 ;  /* 0x002b780901007387 */ /* 0x0003e20000100800 */
[----:B0-----:R-:W-:Y:S01]  /*d3b40*/  VIADD R0, R0, UR4 ;  /* 0x0000000400007c36 */ /* 0x001fe20008000000 */
[----:B------:R-:W-:Y:S01]  /*d3b50*/  ULDC UR4, c[0x0][0x248] ;  /* 0x0000920000047ab9 */ /* 0x000fe20000000800 */
[----:B-1----:R-:W-:Y:S01]  /*d3b60*/  F2FP.SATFINITE.E4M3.F32.PACK_AB_MERGE_C R9, R21, R22, RZ ;  /* 0x000000161509723e */ /* 0x002fe200048070ff */
[----:B------:R-:W-:Y:S01]  /*d3b70*/  STL [R1+0x2b6c], R23 ;  /* 0x002b6c1701007387 */ /* 0x000fe20000100800 */
[----:B------:R-:W-:-:S03]  /*d3b80*/  F2FP.SATFINITE.E4M3.F32.PACK_AB_MERGE_C R19, R19, R20, RZ ;  /* 0x000000141313723e */ /* 0x000fc600048070ff */
[----:B------:R0:W-:Y:S04]  /*d3b90*/  STL [R1+0x290], R0 ;  /* 0x0002900001007387 */ /* 0x0001e80000100800 */
        /* <DEDUP_REMOVED lines=8> */
[----:B0-----:R-:W-:-:S03]  /*d3c20*/  VIADD R0, R0, UR4 ;  /* 0x0000000400007c36 */ /* 0x001fc60008000000 */
[----:B------:R-:W-:Y:S01]  /*d3c30*/  STL [R1+0x2b48], R15 ;  /* 0x002b480f01007387 */ /* 0x000fe20000100800 */
[----:B------:R-:W-:Y:S01]  /*d3c40*/  ULDC UR4, c[0x0][0x248] ;  /* 0x0000920000047ab9 */ /* 0x000fe20000000800 */
[----:B-1----:R-:W-:Y:S02]  /*d3c50*/  F2FP.SATFINITE.E4M3.F32.PACK_AB_MERGE_C R9, R13, R14, RZ ;  /* 0x0000000e0d09723e */ /* 0x002fe400048070ff */
[----:B------:R0:W-:Y:S04]  /*d3c60*/  STL [R1+0x298], R0 ;  /* 0x0002980001007387 */ /* 0x0001e80000100800 */
[----:B------:R1:W-:Y:S01]  /*d3c70*/  STL [R1+0x2b44], R9 ;  /* 0x002b440901007387 */ /* 0x0003e20000100800 */
[----:B------:R-:W-:Y:S01]  /*d3c80*/  F2FP.SATFINITE.E4M3.F32.PACK_AB_MERGE_C R8, R8, R10, RZ ;  /* 0x0000000a0808723e */ /* 0x000fe200048070ff */
[----:B0-----:R-:W-:Y:S01]  /*d3c90*/  VIADD R0, R0, UR4 ;  /* 0x0000000400007c36 */ /* 0x001fe20008000000 */
[----:B------:R-:W-:Y:S01]  /*d3ca0*/  ULDC UR4, c[0x0][0x248] ;  /* 0x0000920000047ab9 */ /* 0x000fe20000000800 */
[----:B-1----:R-:W-:-:S02]  /*d3cb0*/  F2FP.SATFINITE.E4M3.F32.PACK_AB_MERGE_C R9, R11, R12, RZ ;  /* 0x0000000c0b09723e */ /* 0x002fc400048070ff */
[----:B------:R-:W-:-:S03]  /*d3cc0*/  F2FP.SATFINITE.E4M3.F32.PACK_AB_MERGE_C R6, R6, R7, RZ ;  /* 0x000000070606723e */ /* 0x000fc600048070ff */
[----:B------:R-:W-:Y:S01]  /*d3cd0*/  STL [R1+0x2b38], R9 ;  /* 0x002b380901007387 */ /* 0x000fe20000100800 */
[----:B------:R-:W-:-:S03]  /*d3ce0*/  F2FP.SATFINITE.E4M3.F32.PACK_AB_MERGE_C R2, R2, R3, RZ ;  /* 0x000000030202723e */ /* 0x000fc600048070ff */
[----:B------:R0:W-:Y:S04]  /*d3cf0*/  STL [R1+0x29c], R0 ;  /* 0x00029c0001007387 */ /* 0x0001e80000100800 */
[----:B------:R-:W-:Y:S01]  /*d3d00*/  STL [R1+0x2b30], R8 ;  /* 0x002b300801007387 */ /* 0x000fe20000100800 */
[----:B0-----:R-:W-:-:S03]  /*d3d10*/  VIADD R0, R0, UR4 ;  /* 0x0000000400007c36 */ /* 0x001fc60008000000 */
[----:B------:R-:W-:Y:S01]  /*d3d20*/  STL [R1+0x2b0c], R6 ;  /* 0x002b0c0601007387 */ /* 0x000fe20000100800 */
[----:B------:R-:W-:-:S03]  /*d3d30*/  ULDC UR4, c[0x0][0x248] ;  /* 0x0000920000047ab9 */ /* 0x000fc60000000800 */
[----:B------:R-:W-:Y:S04]  /*d3d40*/  STL [R1+0x2b0], R0 ;  /* 0x0002b00001007387 */ /* 0x000fe80000100800 */
[----:B------:R-:W3:Y:S04]  /*d3d50*/  LDL.LU R3, [R1+0x6c8] ;  /* 0x0006c80001037983 */ /* 0x000ee80000300800 */
[----:B------:R0:W-:Y:S04]  /*d3d60*/  STL [R1+0x2b08], R2 ;  /* 0x002b080201007387 */ /* 0x0001e80000100800 */
[----:B0-----:R-:W3:Y:S01]  /*d3d70*/  LDL.LU R2, [R1+0x6cc] ;  /* 0x0006cc0001027983 */ /* 0x001ee20000300800 */
[----:B------:R-:W-:Y:S01]  /*d3d80*/  VIADD R0, R0, UR4 ;  /* 0x0000000400007c36 */ /* 0x000fe20008000000 */
[----:B------:R-:W-:-:S02]  /*d3d90*/  ULDC UR4, c[0x0][0x248] ;  /* 0x0000920000047ab9 */ /* 0x000fc40000000800 */
[----:B------:R-:W4:Y:S04]  /*d3da0*/  LDL.LU R32, [R1+0x6e0] ;  /* 0x0006e00001207983 */ /* 0x000f280000300800 */
[----:B------:R-:W4:Y:S01]  /*d3db0*/  LDL.LU R31, [R1+0x6e4] ;  /* 0x0006e400011f7983 */ /* 0x000f220000300800 */
[----:B--2---:R-:W-:-:S05]  /*d3dc0*/  F2FP.SATFINITE.E4M3.F32.PACK_AB_MERGE_C R4, R4, R5, RZ ;  /* 0x000000050404723e */ /* 0x004fca00048070ff */
[----:B------:R-:W-:Y:S04]  /*d3dd0*/  STL [R1+0x2af4], R4 ;  /* 0x002af40401007387 */ /* 0x000fe80000100800 */
[----:B------:R0:W-:Y:S04]  /*d3de0*/  STL [R1+0x2b4], R0 ;  /* 0x0002b40001007387 */ /* 0x0001e80000100800 */
        /* <DEDUP_REMOVED lines=23> */
[----:B------:R-:W-:-:S02]  /*d3f60*/  ULDC UR4, c[0x0][0x248] ;  /* 0x0000920000047ab9 */ /* 0x000fc40000000800 */
[----:B------:R-:W5:Y:S04]  /*d3f70*/  LDL.LU R5, [R1+0x790] ;  /* 0x0007900001057983 */ /* 0x000f680000300800 */
[----:B------:R-:W5:Y:S04]  /*d3f80*/  LDL.LU R4, [R1+0x794] ;  /* 0x0007940001047983 */ /* 0x000f680000300800 */
[----:B------:R-:W5:Y:S01]  /*d3f90*/  LDL.LU R7, [R1+0x798] ;  /* 0x0007980001077983 */ /* 0x000f620000300800 */
[----:B---3--:R-:W-:-:S05]  /*d3fa0*/  F2FP.SATFINITE.E4M3.F32.PACK_AB_MERGE_C R2, R2, R3, RZ ;  /* 0x000000030202723e */ /* 0x008fca00048070ff */
[----:B------:R0:W-:Y:S04]  /*d3fb0*/  STL [R1+0x2af0], R2 ;  /* 0x002af00201007387 */ /* 0x0001e80000100800 */
[----:B------:R-:W3:Y:S04]  /*d3fc0*/  LDL.LU R6, [R1+0x79c] ;  /* 0x00079c0001067983 */ /* 0x000ee80000300800 */
[----:B------:R-:W3:Y:S04]  /*d3fd0*/  LDL.LU R3, [R1+0x7b0] ;  /* 0x0007b00001037983 */ /* 0x000ee80000300800 */
[----:B------:R1:W-:Y:S04]  /*d3fe0*/  STL [R1+0x2b8], R0 ;  /* 0x0002b80001007387 */ /* 0x0003e80000100800 */
[----:B0-----:R-:W3:Y:S01]  /*d3ff0*/  LDL.LU R2, [R1+0x7b4] ;  /* 0x0007b40001027983 */ /* 0x001ee20000300800 */
[----:B----4-:R-:W-:-:S05]  /*d4000*/  F2FP.SATFINITE.E4M3.F32.PACK_AB_MERGE_C R31, R31, R32, RZ ;  /* 0x000000201f1f723e */ /* 0x010fca00048070ff */
[----:B------:R-:W-:Y:S01]  /*d4010*/  STL [R1+0x2adc], R31 ;  /* 0x002adc1f01007387 */ /* 0x000fe20000100800 */
[----:B-1----:R-:W-:Y:S01]  /*d4020*/  VIADD R0, R0, UR4 ;  /* 0x0000000400007c36 */ /* 0x002fe20008000000 */
[----:B------:R-:W-:Y:S01]  /*d4030*/  ULDC UR4, c[0x0][0x248] ;  /* 0x0000920000047ab9 */ /* 0x000fe20000000800 */
[----:B--2---:R-:W-:-:S05]  /*d4040*/  F2FP.SATFINITE.E4M3.F32.PACK_AB_MERGE_C R9, R29, R30, RZ ;  /* 0x0000001e1d09723e */ /* 0x004fca00048070ff */
[----:B------:R0:W-:Y:S01]  /*d4050*/  STL [R1+0x2ad8], R9 ;  /* 0x002ad80901007387 */ /* 0x0001e20000100800 */
[----:B-----5:R-:W-:-:S05]  /*d4060*/  F2FP.SATFINITE.E4M3.F32.PACK_AB_MERGE_C R27, R27, R28, RZ ;  /* 0x0000001c1b1b723e */ /* 0x020fca00048070ff */
[----:B------:R-:W-:Y:S01]  /*d4070*/  STL [R1+0x2ac4], R27 ;  /* 0x002ac41b01007387 */ /* 0x000fe20000100800 */
[----:B0-----:R-:W-:-:S03]  /*d4080*/  F2FP.SATFINITE.E4M3.F32.PACK_AB_MERGE_C R9, R25, R26, RZ ;  /* 0x0000001a1909723e */ /* 0x001fc600048070ff */
        /* <DEDUP_REMOVED lines=28> */
[----:B------:R0:W-:Y:S04]  /*d4250*/  STL [R1+0x2dc], R0 ;  /* 0x0002dc0001007387 */ /* 0x0001e80000100800 */
[----:B------:R1:W-:Y:S01]  /*d4260*/  STL [R1+0x2a74], R8 ;  /* 0x002a740801007387 */ /* 0x0003e20000100800 */
[----:B0-----:R-:W-:Y:S01]  /*d4270*/  VIADD R0, R0, UR4 ;  /* 0x0000000400007c36 */ /* 0x001fe20008000000 */
[----:B------:R-:W-:Y:S01]  /*d4280*/  ULDC UR4, c[0x0][0x248] ;  /* 0x0000920000047ab9 */ /* 0x000fe20000000800 */
[----:B-1----:R-:W-:-:S02]  /*d4290*/  F2FP.SATFINITE.E4M3.F32.PACK_AB_MERGE_C R8, R4, R5, RZ ;  /* 0x000000050408723e */ /* 0x002fc400048070ff */
[----:B------:R-:W2:Y:S04]  /*d42a0*/  LDL.LU R5, [R1+0x7b8] ;  /* 0x0007b80001057983 */ /* 0x000ea80000300800 */
[----:B------:R-:W2:Y:S04]  /*d42b0*/  LDL.LU R4, [R1+0x7bc] ;  /* 0x0007bc0001047983 */ /* 0x000ea80000300800 */
[----:B------:R-:W-:Y:S04]  /*d42c0*/  STL [R1+0x2a5c], R8 ;  /* 0x002a5c0801007387 */ /* 0x000fe80000100800 */
[----:B------:R0:W-:Y:S02]  /*d42d0*/  STL [R1+0x2f0], R0 ;  /* 0x0002f00001007387 */ /* 0x0001e40000100800 */
[----:B0-----:R-:W-:Y:S01]  /*d42e0*/  VIADD R0, R0, UR4 ;  /* 0x0000000400007c36 */ /* 0x001fe20008000000 */
[----:B------:R-:W-:Y:S01]  /*d42f0*/  ULDC UR4, c[0x0][0x248] ;  /* 0x0000920000047ab9 */ /* 0x000fe20000000800 */
[----:B---3--:R-:W-:-:S05]  /*d4300*/  F2FP.SATFINITE.E4M3.F32.PACK_AB_MERGE_C R6, R6, R7, RZ ;  /* 0x000000070606723e */ /* 0x008fca00048070ff */
[----:B------:R-:W-:Y:S04]  /*d4310*/  STL [R1+0x2a58], R6 ;  /* 0x002a580601007387 */ /* 0x000fe80000100800 */
[----:B------:R-:W3:Y:S01]  /*d4320*/  LDL.LU R32, [R1+0x7f0] ;  /* 0x0007f00001207983 */ /* 0x000ee20000300800 */
[----:B------:R-:W-:-:S03]  /*d4330*/  F2FP.SATFINITE.E4M3.F32.PACK_AB_MERGE_C R2, R2, R3, RZ ;  /* 0x000000030202723e */ /* 0x000fc600048070ff */
[----:B------:R-:W3:Y:S04]  /*d4340*/  LDL.LU R31, [R1+0x7f4] ;  /* 0x0007f400011f7983 */ /* 0x000ee80000300800 */
[----:B------:R0:W-:Y:S04]  /*d4350*/  STL [R1+0x2a44], R2 ;  /* 0x002a440201007387 */ /* 0x0001e80000100800 */
        /* <DEDUP_REMOVED lines=24> */
[----:B------:R-:W-:-:S02]  /*d44e0*/  ULDC UR4, c[0x0][0x248] ;  /* 0x0000920000047ab9 */ /* 0x000fc40000000800 */
[----:B------:R-:W5:Y:S01]  /*d44f0*/  LDL.LU R10, [R1+0x8b0] ;  /* 0x0008b000010a7983 */ /* 0x000f620000300800 */
[----:B--2---:R-:W-:-:S05]  /*d4500*/  F2FP.SATFINITE.E4M3.F32.PACK_AB_MERGE_C R4, R4, R5, RZ ;  /* 0x000000050404723e */ /* 0x004fca00048070ff */
[----:B------:R-:W-:Y:S04]  /*d4510*/  STL [R1+0x2a40], R4 ;  /* 0x002a400401007387 */ /* 0x000fe80000100800 */
[----:B------:R-:W2:Y:S04]  /*d4520*/  LDL.LU R8, [R1+0x8b4] ;  /* 0x0008b40001087983 */ /* 0x000ea80000300800 */
[----:B------:R-:W2:Y:S04]  /*d4530*/  LDL.LU R7, [R1+0x8b8] ;  /* 0x0008b80001077983 */ /* 0x000ea80000300800 */
[----:B------:R0:W-:Y:S04]  /*d4540*/  STL [R1+0x2f8], R0 ;  /* 0x0002f80001007387 */ /* 0x0001e80000100800 */
[----:B------:R-:W2:Y:S04]  /*d4550*/  LDL.LU R6, [R1+0x8bc] ;  /* 0x0008bc0001067983 */ /* 0x000ea80000300800 */
[----:B------:R-:W2:Y:S01]  /*d4560*/  LDL.LU R5, [R1+0x8e0] ;  /* 0x0008e00001057983 */ /* 0x000ea20000300800 */
[----:B0-----:R-:W-:Y:S01]  /*d4570*/  VIADD R0, R0, UR4 ;  /* 0x0000000400007c36 */ /* 0x001fe20008000000 */
[----:B------:R-:W-:-:S02]  /*d4580*/  ULDC UR4, c[0x0][0x248] ;  /* 0x0000920000047ab9 */ /* 0x000fc40000000800 */
[----:B------:R-:W2:Y:S01]  /*d4590*/  LDL.LU R4, [R1+0x8e4] ;  /* 0x0008e40001047983 */ /* 0x000ea20000300800 */
[----:B---3--:R-:W-:-:S05]  /*d45a0*/  F2FP.SATFINITE.E4M3.F32.PACK_AB_MERGE_C R31, R31, R32, RZ ;  /* 0x000000201f1f723e */ /* 0x008fca00048070ff */
[----:B------:R-:W-:Y:S04]  /*d45b0*/  STL [R1+0x2a2c], R31 ;  /* 0x002a2c1f01007387 */ /* 0x000fe80000100800 */
[----:B------:R0:W-:Y:S01]  /*d45c0*/  STL [R1+0x2fc], R0 ;  /* 0x0002fc0001007387 */ /* 0x0001e20000100800 */
[----:B----4-:R-:W-:-:S05]  /*d45d0*/  F2FP.SATFINITE.E4M3.F32.PACK_AB_MERGE_C R9, R29, R30, RZ ;  /* 0x0000001e1d09723e */ /* 0x010fca00048070ff */
[----:B------:R1:W-:Y:S01]  /*d45e0*/  STL [R1+0x2a28], R9 ;  /* 0x002a280901007387 */ /* 0x0003e20000100800 */
[----:B-----5:R-:W-:Y:S01]  /*d45f0*/  F2FP.SATFINITE.E4M3.F32.PACK_AB_MERGE_C R27, R27, R28, RZ ;  /* 0x0000001c1b1b723e */ /* 0x020fe200048070ff */
[----:B0-----:R-:W-:Y:S01]  /*d4600*/  VIADD R0, R0, UR4 ;  /* 0x0000000400007c36 */ /* 0x001fe20008000000 */
[----:B------:R-:W-:Y:S01]  /*d4610*/  ULDC UR4, c[0x0][0x248] ;  /* 0x0000920000047ab9 */ /* 0x000fe20000000800 */
[----:B-1----:R-:W-:Y:S02]  /*d4620*/  F2FP.SATFINITE.E4M3.F32.PACK_AB_MERGE_C R9, R25, R26, RZ ;  /* 0x0000001a1909723e */ /* 0x002fe400048070ff */
[----:B------:R-:W-:Y:S04]  /*d4630*/  STL [R1+0x2a14], R27 ;  /* 0x002a141b01007387 */ /* 0x000fe80000100800 */
[----:B------:R0:W-:Y:S01]  /*d4640*/  STL [R1+0x2a10], R9 ;  /* 0x002a100901007387 */ /* 0x0001e20000100800 */
[----:B------:R-:W-:-:S05]  /*d4650*/  F2FP.SATFINITE.E4M3.F32.PACK_AB_MERGE_C R23, R23, R24, RZ ;  /* 0x000000181717723e */ /* 0x000fca00048070ff */
        /* <DEDUP_REMOVED lines=23> */
[----:B------:R-:W-:Y:S04]  /*d47d0*/  STL [R1+0x31c], R0 ;  /* 0x00031c0001007387 */ /* 0x000fe80000100800 */
[----:B------:R-:W3:Y:S04]  /*d47e0*/  LDL.LU R3, [R1+0x8e8] ;  /* 0x0008e80001037983 */ /* 0x000ee80000300800 */
[----:B------:R0:W-:Y:S04]  /*d47f0*/  STL [R1+0x29cc], R2 ;  /* 0x0029cc0201007387 */ /* 0x0001e80000100800 */
[----:B0-----:R-:W3:Y:S01]  /*d4800*/  LDL.LU R2, [R1+0x8ec] ;  /* 0x0008ec0001027983 */ /* 0x001ee20000300800 */
[----:B------:R-:W-:Y:S01]  /*d4810*/  VIADD R0, R0, UR4 ;  /* 0x0000000400007c36 */ /* 0x000fe20008000000 */
[----:B------:R-:W-:Y:S01]  /*d4820*/  ULDC UR4, c[0x0][0x248] ;  /* 0x0000920000047ab9 */ /* 0x000fe20000000800 */
[----:B--2---:R-:W-:-:S05]  /*d4830*/  F2FP.SATFINITE.E4M3.F32.PACK_AB_MERGE_C R8, R8, R10, RZ ;  /* 0x0000000a0808723e */ /* 0x004fca00048070ff */
[----:B------:R-:W-:Y:S04]  /*d4840*/  STL [R1+0x29c0], R8 ;  /* 0x0029c00801007387 */ /* 0x000fe80000100800 */
[----:B------:R0:W-:Y:S01]  /*d4850*/  STL [R1+0x330], R0 ;  /* 0x0003300001007387 */ /* 0x0001e20000100800 */
[----:B------:R-:W-:-:S05]  /*d4860*/  F2FP.SATFINITE.E4M3.F32.PACK_AB_MERGE_C R6, R6, R7, RZ ;  /* 0x000000070606723e */ /* 0x000fca00048070ff */
[----:B------:R-:W-:Y:S01]  /*d4870*/  STL [R1+0x29bc], R6 ;  /* 0x0029bc0601007387 */ /* 0x000fe20000100800 */
[----:B0-----:R-:W-:Y:S01]  /*d4880*/  VIADD R0, R0, UR4 ;  /* 0x0000000400007c36 */ /* 0x001fe20008000000 */
[----:B------:R-:W-:Y:S02]  /*d4890*/  F2FP.SATFINITE.E4M3.F32.PACK_AB_MERGE_C R4, R4, R5, RZ ;  /* 0x000000050404723e */ /* 0x000fe400048070ff */
[----:B------:R-:W2:Y:S01]  /*d48a0*/  LDL.LU R32, [R1+0x900] ;  /* 0x0009000001207983 */ /* 0x000ea20000300800 */
[----:B------:R-:W-:-:S03]  /*d48b0*/  ULDC UR4, c[0x0][0x248] ;  /* 0x0000920000047ab9 */ /* 0x000fc60000000800 */
[----:B------:R-:W2:Y:S04]  /*d48c0*/  LDL.LU R31, [R1+0x904] ;  /* 0x00090400011f7983 */ /* 0x000ea80000300800 */
[----:B------:R-:W-:Y:S04]  /*d48d0*/  STL [R1+0x29a4], R4 ;  /* 0x0029a40401007387 */ /* 0x000fe80000100800 */
        /* <DEDUP_REMOVED lines=29> */
[----:B------:R-:W3:Y:S04]  /*d4ab0*/  LDL.LU R8, [R1+0x1214] ;  /* 0x0012140001087983 */ /* 0x000ee80000300800 */
[----:B------:R-:W3:Y:S04]  /*d4ac0*/  LDL.LU R7, [R1+0x1218] ;  /* 0x0012180001077983 */ /* 0x000ee80000300800 */
[----:B------:R-:W3:Y:S04]  /*d4ad0*/  LDL.LU R6, [R1+0x121c] ;  /* 0x00121c0001067983 */ /* 0x000ee80000300800 */
[----:B------:R-:W3:Y:S04]  /*d4ae0*/  LDL.LU R3, [R1+0x1200] ;  /* 0x0012000001037983 */ /* 0x000ee80000300800 */
[----:B0-----:R-:W3:Y:S01]  /*d4af0*/  LDL.LU R2, [R1+0x1204] ;  /* 0x0012040001027983 */ /* 0x001ee20000300800 */
[----:B-1----:R-:W-:Y:S01]  /*d4b00*/  VIADD R0, R0, UR4 ;  /* 0x0000000400007c36 */ /* 0x002fe20008000000 */
[----:B------:R-:W-:Y:S01]  /*d4b10*/  ULDC UR4, c[0x0][0x248] ;  /* 0x0000920000047ab9 */ /* 0x000fe20000000800 */
[----:B--2---:R-:W-:-:S05]  /*d4b20*/  F2FP.SATFINITE.E4M3.F32.PACK_AB_MERGE_C R31, R31, R32, RZ ;  /* 0x000000201f1f723e */ /* 0x004fca00048070ff */
[----:B------:R-:W-:Y:S01]  /*d4b30*/  STL [R1+0x2990], R31 ;  /* 0x0029901f01007387 */ /* 0x000fe20000100800 */
[----:B----4-:R-:W-:-:S05]  /*d4b40*/  F2FP.SATFINITE.E4M3.F32.PACK_AB_MERGE_C R9, R29, R30, RZ ;  /* 0x0000001e1d09723e */ /* 0x010fca00048070ff */
        /* <DEDUP_REMOVED lines=30> */
[----:B------:R-:W2:Y:S04]  /*d4d30*/  LDL.LU R5, [R1+0x1208] ;  /* 0x0012080001057983 */ /* 0x000ea80000300800 */
[----:B------:R-:W2:Y:S04]  /*d4d40*/  LDL.LU R4, [R1+0x120c] ;  /* 0x00120c0001047983 */ /* 0x000ea80000300800 */
[----:B------:R-:W-:Y:S04]  /*d4d50*/  STL [R1+0x2938], R9 ;  /* 0x0029380901007387 */ /* 0x000fe80000100800 */
[----:B------:R0:W-:Y:S02]  /*d4d60*/  STL [R1+0x35c], R0 ;  /* 0x00035c0001007387 */ /* 0x0001e40000100800 */
[----:B0-----:R-:W-:Y:S01]  /*d4d70*/  VIADD R0, R0, UR4 ;  /* 0x0000000400007c36 */ /* 0x001fe20008000000 */
[----:B------:R-:W-:Y:S01]  /*d4d80*/  ULDC UR4, c[0x0][0x248] ;  /* 0x0000920000047ab9 */ /* 0x000fe20000000800 */
[----:B---3--:R-:W-:-:S05]  /*d4d90*/  F2FP.SATFINITE.E4M3.F32.PACK_AB_MERGE_C R9, R11, R12, RZ ;  /* 0x0000000c0b09723e */ /* 0x008fca00048070ff */
[----:B------:R-:W-:Y:S01]  /*d4da0*/  STL [R1+0x2934], R9 ;  /* 0x0029340901007387 */ /* 0x000fe20000100800 */
[----:B------:R-:W-:-:S05]  /*d4db0*/  F2FP.SATFINITE.E4M3.F32.PACK_AB_MERGE_C R8, R8, R10, RZ ;  /* 0x0000000a0808723e */ /* 0x000fca00048070ff */
[----:B------:R-:W-:Y:S01]  /*d4dc0*/  STL [R1+0x292c], R8 ;  /* 0x00292c0801007387 */ /* 0x000fe20000100800 */
[----:B------:R-:W-:-:S03]  /*d4dd0*/  F2FP.SATFINITE.E4M3.F32.PACK_AB_MERGE_C R6, R6, R7, RZ ;  /* 0x000000070606723e */ /* 0x000fc600048070ff */
[----:B------:R0:W-:Y:S04]  /*d4de0*/  STL [R1+0x440], R0 ;  /* 0x0004400001007387 */ /* 0x0001e80000100800 */
[----:B------:R-:W-:Y:S01]  /*d4df0*/  STL [R1+0x2928], R6 ;  /* 0x0029280601007387 */ /* 0x000fe20000100800 */
[----:B------:R-:W-:-:S03]  /*d4e00*/  F2FP.SATFINITE.E4M3.F32.PACK_AB_MERGE_C R2, R2, R3, RZ ;  /* 0x000000030202723e */ /* 0x000fc600048070ff */
[----:B------:R-:W3:Y:S01]  /*d4e10*/  LDL.LU R32, [R1+0x1190] ;  /* 0x0011900001207983 */ /* 0x000ee20000300800 */
[----:B0-----:R-:W-:Y:S01]  /*d4e20*/  VIADD R0, R0, UR4 ;  /* 0x0000000400007c36 */ /* 0x001fe20008000000 */
[----:B------:R-:W-:Y:S02]  /*d4e30*/  ULDC UR4, c[0x0][0x248] ;  /* 0x0000920000047ab9 */ /* 0x000fe40000000800 */
        /* <DEDUP_REMOVED lines=30> */
[----:B------:R-:W2:Y:S04]  /*d5020*/  LDL.LU R10, [R1+0x1130] ;  /* 0x00113000010a7983 */ /* 0x000ea80000300800 */
[----:B------:R-:W2:Y:S04]  /*d5030*/  LDL.LU R8, [R1+0x1134] ;  /* 0x0011340001087983 */ /* 0x000ea80000300800 */
[----:B------:R-:W2:Y:S04]  /*d5040*/  LDL.LU R7, [R1+0x1138] ;  /* 0x0011380001077983 */ /* 0x000ea80000300800 */
[----:B------:R-:W2:Y:S01]  /*d5050*/  LDL.LU R6, [R1+0x113c] ;  /* 0x00113c0001067983 */ /* 0x000ea20000300800 */
[----:B0-----:R-:W-:Y:S01]  /*d5060*/  VIADD R0, R0, UR4 ;  /* 0x0000000400007c36 */ /* 0x001fe20008000000 */
[----:B------:R-:W-:-:S02]  /*d5070*/  ULDC UR4, c[0x0][0x248] ;  /* 0x0000920000047ab9 */ /* 0x000fc40000000800 */
[----:B------:R-:W2:Y:S04]  /*d5080*/  LDL.LU R5, [R1+0x1120] ;  /* 0x0011200001057983 */ /* 0x000ea80000300800 */
[----:B------:R-:W2:Y:S01]  /*d5090*/  LDL.LU R4, [R1+0x1124] ;  /* 0x0011240001047983 */ /* 0x000ea20000300800 */
[----:B---3--:R-:W-:-:S05]  /*d50a0*/  F2FP.SATFINITE.E4M3.F32.PACK_AB_MERGE_C R31, R31, R32, RZ ;  /* 0x000000201f1f723e */ /* 0x008fca00048070ff */
        /* <DEDUP_REMOVED lines=36> */
[----:B------:R-:W-:Y:S01]  /*d52f0*/  F2FP.SATFINITE.E4M3.F32.PACK_AB_MERGE_C R9, R11, R12, RZ ;  /* 0x0000000c0b09723e */ /* 0x000fe200048070ff */
[----:B0-----:R-:W-:Y:S01]  /*d5300*/  VIADD R0, R0, UR4 ;  /* 0x0000000400007c36 */ /* 0x001fe20008000000 */
[----:B------:R-:W-:-:S03]  /*d5310*/  F2FP.SATFINITE.E4M3.F32.PACK_AB_MERGE_C R8, R8, R10, RZ ;  /* 0x0000000a0808723e */ /* 0x000fc600048070ff */
[----:B------:R-:W-:Y:S01]  /*d5320*/  STL [R1+0x2d18], R9 ;  /* 0x002d180901007387 */ /* 0x000fe20000100800 */
[----:B------:R-:W-:-:S03]  /*d5330*/  ULDC UR4, c[0x0][0x248] ;  /* 0x0000920000047ab9 */ /* 0x000fc60000000800 */
[----:B------:R-:W-:Y:S01]  /*d5340*/  STL [R1+0x2d0c], R8 ;  /* 0x002d0c0801007387 */ /* 0x000fe20000100800 */
[----:B------:R-:W-:-:S03]  /*d5350*/  F2FP.SATFINITE.E4M3.F32.PACK_AB_MERGE_C R6, R6, R7, RZ ;  /* 0x000000070606723e */ /* 0x000fc600048070ff */
[----:B------:R0:W-:Y:S04]  /*d5360*/  STL [R1+0x480], R0 ;  /* 0x0004800001007387 */ /* 0x0001e80000100800 */
[----:B------:R-:W-:Y:S01]  /*d5370*/  STL [R1+0x2d84], R6 ;  /* 0x002d840601007387 */ /* 0x000fe20000100800 */
[----:B------:R-:W-:-:S03]  /*d5380*/  F2FP.SATFINITE.E4M3.F32.PACK_AB_MERGE_C R4, R4, R5, RZ ;  /* 0x000000050404723e */ /* 0x000fc600048070ff */
[----:B------:R-:W2:Y:S01]  /*d5390*/  LDL.LU R32, [R1+0x1110] ;  /* 0x0011100001207983 */ /* 0x000ea20000300800 */
[----:B0-----:R-:W-:Y:S01]  /*d53a0*/  VIADD R0, R0, UR4 ;  /* 0x0000000400007c36 */ /* 0x001fe20008000000 */
[----:B------:R-:W-:Y:S02]  /*d53b0*/  ULDC UR4, c[0x0][0x248] ;  /* 0x0000920000047ab9 */ /* 0x000fe40000000800 */
        /* <DEDUP_REMOVED lines=71> */
[----:B------:R0:W-:Y:S01]  /*d5830*/  STL [R1+0x2d58], R9 ;  /* 0x002d580901007387 */ /* 0x0001e20000100800 */
[----:B------:R-:W-:-:S05]  /*d5840*/  F2FP.SATFINITE.E4M3.F32.PACK_AB_MERGE_C R13, R13, R14, RZ ;  /* 0x0000000e0d0d723e */ /* 0x000fca00048070ff */
[----:B------:R-:W-:Y:S01]  /*d5850*/  STL [R1+0x2c84], R13 ;  /* 0x002c840d01007387 */ /* 0x000fe20000100800 */
[----:B0-----:R-:W-:-:S03]  /*d5860*/  F2FP.SATFINITE.E4M3.F32.PACK_AB_MERGE_C R9, R11, R12, RZ ;  /* 0x0000000c0b09723e */ /* 0x001fc600048070ff */
[----:B------:R0:W-:Y:S01]  /*d5870*/  STL [R1+0x5fc], R0 ;  /* 0x0005fc0001007387 */ /* 0x0001e20000100800 */
[----:B------:R-:W-:Y:S01]  /*d5880*/  F2FP.SATFINITE.E4M3.F32.PACK_AB_MERGE_C R8, R8, R10, RZ ;  /* 0x0000000a0808723e */ /* 0x000fe200048070ff */
[----:B0-----:R-:W-:Y:S02]  /*d5890*/  VIADD R0, R0, UR4 ;  /* 0x0000000400007c36 */ /* 0x001fe40008000000 */
[----:B------:R-:W-:Y:S01]  /*d58a0*/  STL [R1+0x2c80], R9 ;  /* 0x002c800901007387 */ /* 0x000fe20000100800 */
[----:B------:R-:W-:Y:S01]  /*d58b0*/  ULDC UR4, c[0x0][0x248] ;  /* 0x0000920000047ab9 */ /* 0x000fe20000000800 */
[----:B------:R-:W-:Y:S02]  /*d58c0*/  F2FP.SATFINITE.E4M3.F32.PACK_AB_MERGE_C R6, R6, R7, RZ ;  /* 0x000000070606723e */ /* 0x000fe400048070ff */
[----:B------:R-:W-:Y:S04]  /*d58d0*/  STL [R1+0x2c64], R8 ;  /* 0x002c640801007387 */ /* 0x000fe80000100800 */
[----:B------:R0:W-:Y:S01]  /*d58e0*/  STL [R1+0x10c0], R0 ;  /* 0x0010c00001007387 */ /* 0x0001e20000100800 */
[----:B------:R-:W-:-:S03]  /*d58f0*/  F2FP.SATFINITE.E4M3.F32.PACK_AB_MERGE_C R2, R2, R3, RZ ;  /* 0x000000030202723e */ /* 0x000fc600048070ff */
[----:B------:R-:W-:Y:S04]  /*d5900*/  STL [R1+0x2da0], R6 ;  /* 0x002da00601007387 */ /* 0x000fe80000100800 */
        /* <DEDUP_REMOVED lines=24> */
[----:B------:R0:W-:Y:S04]  /*d5a90*/  STL [R1+0x2c60], R4 ;  /* 0x002c600401007387 */ /* 0x0001e80000100800 */
[----:B------:R-:W2:Y:S04]  /*d5aa0*/  LDL.LU R17, [R1+0x1054] ;  /* 0x0010540001117983 */ /* 0x000ea80000300800 */
[----:B------:R-:W2:Y:S04]  /*d5ab0*/  LDL.LU R16, [R1+0x1058] ;  /* 0x0010580001107983 */ /* 0x000ea80000300800 */
        /* <DEDUP_REMOVED lines=12> */
[----:B-1----:R-:W-:Y:S01]  /*d5b80*/  VIADD R0, R0, UR4 ;  /* 0x0000000400007c36 */ /* 0x002fe20008000000 */
[----:B------:R-:W-:Y:S01]  /*d5b90*/  ULDC UR4, c[0x0][0x248] ;  /* 0x0000920000047ab9 */ /* 0x000fe20000000800 */
        /* <DEDUP_REMOVED lines=33> */
[----:B------:R0:W-:Y:S01]  /*d5db0*/  STL [R1+0x2d70], R9 ;  /* 0x002d700901007387 */ /* 0x0001e20000100800 */
[----:B------:R-:W-:-:S03]  /*d5dc0*/  ULDC UR4, c[0x0][0x248] ;  /* 0x0000920000047ab9 */ /* 0x000fc60000000800 */
[----:B------:R-:W-:Y:S04]  /*d5dd0*/  STL [R1+0x2bd4], R13 ;  /* 0x002bd40d01007387 */ /* 0x000fe80000100800 */
[----:B------:R1:W-:Y:S01]  /*d5de0*/  STL [R1+0x105c], R0 ;  /* 0x00105c0001007387 */ /* 0x0003e20000100800 */
[----:B0-----:R-:W-:Y:S02]  /*d5df0*/  F2FP.SATFINITE.E4M3.F32.PACK_AB_MERGE_C R9, R11, R12, RZ ;  /* 0x0000000c0b09723e */ /* 0x001fe400048070ff */
[----:B------:R-:W-:Y:S01]  /*d5e00*/  F2FP.SATFINITE.E4M3.F32.PACK_AB_MERGE_C R8, R8, R10, RZ ;  /* 0x0000000a0808723e */ /* 0x000fe200048070ff */
[----:B-1----:R-:W-:Y:S02]  /*d5e10*/  VIADD R0, R0, UR4 ;  /* 0x0000000400007c36 */ /* 0x002fe40008000000 */
[----:B------:R-:W-:Y:S01]  /*d5e20*/  STL [R1+0x2bd0], R9 ;  /* 0x002bd00901007387 */ /* 0x000fe20000100800 */
[----:B------:R-:W-:Y:S01]  /*d5e30*/  ULDC UR4, c[0x0][0x248] ;  /* 0x0000920000047ab9 */ /* 0x000fe20000000800 */
[----:B------:R-:W-:-:S02]  /*d5e40*/  F2FP.SATFINITE.E4M3.F32.PACK_AB_MERGE_C R6, R6, R7, RZ ;  /* 0x000000070606723e */ /* 0x000fc400048070ff */
[----:B------:R-:W-:Y:S04]  /*d5e50*/  STL [R1+0x2bbc], R8 ;  /* 0x002bbc0801007387 */ /* 0x000fe80000100800 */
[----:B------:R0:W-:Y:S01]  /*d5e60*/  STL [R1+0x106c], R0 ;  /* 0x00106c0001007387 */ /* 0x0001e20000100800 */
[----:B------:R-:W-:-:S03]  /*d5e70*/  F2FP.SATFINITE.E4M3.F32.PACK_AB_MERGE_C R4, R4, R5, RZ ;  /* 0x000000050404723e */ /* 0x000fc600048070ff */
[----:B------:R1:W-:Y:S04]  /*d5e80*/  STL [R1+0x2db4], R6 ;  /* 0x002db40601007387 */ /* 0x0003e80000100800 */
        /* <DEDUP_REMOVED lines=17> */
[----:B-1----:R-:W5:Y:S01]  /*d5fa0*/  LDL.LU R6, [R1+0xfe4] ;  /* 0x000fe40001067983 */ /* 0x002f620000300800 */
[----:B0-----:R-:W-:Y:S01]  /*d5fb0*/  VIADD R0, R0, UR4 ;  /* 0x0000000400007c36 */ /* 0x001fe20008000000 */
[----:B------:R-:W-:-:S02]  /*d5fc0*/  ULDC UR4, c[0x0][0x248] ;  /* 0x0000920000047ab9 */ /* 0x000fc40000000800 */
        /* <DEDUP_REMOVED lines=35> */
[----:B------:R-:W-:Y:S04]  /*d6200*/  STL [R1+0x1000], R0 ;  /* 0x0010000001007387 */ /* 0x000fe80000100800 */
[----:B------:R0:W-:Y:S02]  /*d6210*/  STL [R1+0x2d88], R9 ;  /* 0x002d880901007387 */ /* 0x0001e40000100800 */
[----:B0-----:R-:W-:Y:S02]  /*d6220*/  F2FP.SATFINITE.E4M3.F32.PACK_AB_MERGE_C R9, R6, R7, RZ ;  /* 0x000000070609723e */ /* 0x001fe400048070ff */
[----:B------:R-:W2:Y:S04]  /*d6230*/  LDL.LU R7, [R1+0xfa8] ;  /* 0x000fa80001077983 */ /* 0x000ea80000300800 */
[----:B------:R-:W2:Y:S01]  /*d6240*/  LDL.LU R6, [R1+0xfac] ;  /* 0x000fac0001067983 */ /* 0x000ea20000300800 */
[----:B------:R-:W-:Y:S01]  /*d6250*/  VIADD R0, R0, UR4 ;  /* 0x0000000400007c36 */ /* 0x000fe20008000000 */
[----:B------:R-:W-:-:S02]  /*d6260*/  ULDC UR4, c[0x0][0x248] ;  /* 0x0000920000047ab9 */ /* 0x000fc40000000800 */
        /* <DEDUP_REMOVED lines=12> */
[----:B------:R0:W-:Y:S01]  /*d6330*/  STL [R1+0x2d78], R9 ;  /* 0x002d780901007387 */ /* 0x0001e20000100800 */
[----:B------:R-:W-:-:S03]  /*d6340*/  ULDC UR4, c[0x0][0x248] ;  /* 0x0000920000047ab9 */ /* 0x000fc60000000800 */
[----:B------:R-:W-:Y:S04]  /*d6350*/  STL [R1+0x2b24], R13 ;  /* 0x002b240d01007387 */ /* 0x000fe80000100800 */
[----:B------:R1:W-:Y:S01]  /*d6360*/  STL [R1+0x10d8], R0 ;  /* 0x0010d80001007387 */ /* 0x0003e20000100800 */
[----:B0-----:R-:W-:Y:S02]  /*d6370*/  F2FP.SATFINITE.E4M3.F32.PACK_AB_MERGE_C R9, R11, R12, RZ ;  /* 0x0000000c0b09723e */ /* 0x001fe400048070ff */
[----:B------:R-:W-:-:S03]  /*d6380*/  F2FP.SATFINITE.E4M3.F32.PACK_AB_MERGE_C R8, R8, R10, RZ ;  /* 0x0000000a0808723e */ /* 0x000fc600048070ff */
[----:B------:R-:W-:Y:S01]  /*d6390*/  STL [R1+0x2b20], R9 ;  /* 0x002b200901007387 */ /* 0x000fe20000100800 */
[----:B-1----:R-:W-:Y:S01]  /*d63a0*/  VIADD R0, R0, UR4 ;  /* 0x0000000400007c36 */ /* 0x002fe20008000000 */
[----:B------:R-:W-:Y:S02]  /*d63b0*/  F2FP.SATFINITE.E4M3.F32.PACK_AB_MERGE_C R4, R4, R5, RZ ;  /* 0x000000050404723e */ /* 0x000fe400048070ff */
[----:B------:R-:W-:Y:S01]  /*d63c0*/  STL [R1+0x2afc], R8 ;  /* 0x002afc0801007387 */ /* 0x000fe20000100800 */
[----:B------:R-:W-:-:S03]  /*d63d0*/  ULDC UR4, c[0x0][0x248] ;  /* 0x0000920000047ab9 */ /* 0x000fc60000000800 */
[----:B------:R0:W-:Y:S01]  /*d63e0*/  STL [R1+0x10dc], R0 ;  /* 0x0010dc0001007387 */ /* 0x0001e20000100800 */
[----:B------:R-:W-:-:S03]  /*d63f0*/  F2FP.SATFINITE.E4M3.F32.PACK_AB_MERGE_C R2, R2, R3, RZ ;  /* 0x000000030202723e */ /* 0x000fc600048070ff */
[----:B------:R1:W-:Y:S04]  /*d6400*/  STL [R1+0x2dc8], R4 ;  /* 0x002dc80401007387 */ /* 0x0003e80000100800 */
[----:B------:R-:W3:Y:S04]  /*d6410*/  LDL.LU R5, [R1+0xf90] ;  /* 0x000f900001057983 */ /* 0x000ee80000300800 */
[----:B------:R-:W3:Y:S01]  /*d6420*/  LDL.LU R3, [R1+0xf94] ;  /* 0x000f940001037983 */ /* 0x000ee20000300800 */
[----:B0-----:R-:W-:Y:S01]  /*d6430*/  VIADD R0, R0, UR4 ;  /* 0x0000000400007c36 */ /* 0x001fe20008000000 */
[----:B------:R-:W-:-:S02]  /*d6440*/  ULDC UR4, c[0x0][0x248] ;  /* 0x0000920000047ab9 */ /* 0x000fc40000000800 */
        /* <DEDUP_REMOVED lines=11> */
[----:B0-----:R-:W5:Y:S01]  /*d6500*/  LDL.LU R2, [R1+0xf7c] ;  /* 0x000f7c0001027983 */ /* 0x001f620000300800 */
[----:B----4-:R-:W-:Y:S01]  /*d6510*/  VIADD R0, R0, UR4 ;  /* 0x0000000400007c36 */ /* 0x010fe20008000000 */
[----:B------:R-:W-:-:S02]  /*d6520*/  ULDC UR4, c[0x0][0x248] ;  /* 0x0000920000047ab9 */ /* 0x000fc40000000800 */
[----:B------:R-:W4:Y:S01]  /*d6530*/  LDL.LU R22, [R1+0xf60] ;  /* 0x000f600001167983 */ /* 0x000f220000300800 */
[----:B--2---:R-:W-:-:S05]  /*d6540*/  F2FP.SATFINITE.E4M3.F32.PACK_AB_MERGE_C R6, R6, R7, RZ ;  /* 0x000000070606723e */ /* 0x004fca00048070ff */
[----:B------:R0:W-:Y:S04]  /*d6550*/  STL [R1+0x2af8], R6 ;  /* 0x002af80601007387 */ /* 0x0001e80000100800 */
[----:B------:R-:W4:Y:S04]  /*d6560*/  LDL.LU R21, [R1+0xf64] ;  /* 0x000f640001157983 */ /* 0x000f280000300800 */
        /* <DEDUP_REMOVED lines=15> */
[----:B---3--:R-:W-:-:S03]  /*d6660*/  F2FP.SATFINITE.E4M3.F32.PACK_AB_MERGE_C R9, R3, R5, RZ ;  /* 0x000000050309723e */ /* 0x008fc600048070ff */
[----:B------:R-:W3:Y:S04]  /*d6670*/  LDL.LU R5, [R1+0xf20] ;  /* 0x000f200001057983 */ /* 0x000ee80000300800 */
[----:B------:R-:W3:Y:S04]  /*d6680*/  LDL.LU R3, [R1+0xf24] ;  /* 0x000f240001037983 */ /* 0x000ee80000300800 */
[----:B------:R5:W-:Y:S01]  /*d6690*/  STL [R1+0x2ae0], R9 ;  /* 0x002ae00901007387 */ /* 0x000be20000100800 */
[----:B-1----:R-:W-:Y:S01]  /*d66a0*/  VIADD R0, R0, UR4 ;  /* 0x0000000400007c36 */ /* 0x002fe20008000000 */
[----:B------:R-:W-:Y:S01]  /*d66b0*/  ULDC UR4, c[0x0][0x248] ;  /* 0x0000920000047ab9 */ /* 0x000fe20000000800 */
[----:B-----5:R-:W-:-:S02]  /*d66c0*/  F2FP.SATFINITE.E4M3.F32.PACK_AB_MERGE_C R9, R29, R30, RZ ;  /* 0x0000001e1d09723e */ /* 0x020fc400048070ff */
[----:B------:R-:W-:-:S03]  /*d66d0*/  F2FP.SATFINITE.E4M3.F32.PACK_AB_MERGE_C R27, R27, R28, RZ ;  /* 0x0000001c1b1b723e */ /* 0x000fc600048070ff */
[----:B------:R0:W-:Y:S04]  /*d66e0*/  STL [R1+0x2dac], R9 ;  /* 0x002dac0901007387 */ /* 0x0001e80000100800 */
[----:B------:R-:W-:Y:S01]  /*d66f0*/  STL [R1+0x2acc], R27 ;  /* 0x002acc1b01007387 */ /* 0x000fe20000100800 */
[----:B0-----:R-:W-:-:S03]  /*d6700*/  F2FP.SATFINITE.E4M3.F32.PACK_AB_MERGE_C R9, R25, R26, RZ ;  /* 0x0000001a1909723e */ /* 0x001fc600048070ff */
        /* <DEDUP_REMOVED lines=8> */
[----:B------:R-:W5:Y:S04]  /*d6790*/  LDL.LU R4, [R1+0xf28] ;  /* 0x000f280001047983 */ /* 0x000f680000300800 */
[----:B------:R1:W-:Y:S01]  /*d67a0*/  STL [R1+0x2d94], R2 ;  /* 0x002d940201007387 */ /* 0x0003e20000100800 */
[----:B0-----:R-:W-:Y:S01]  /*d67b0*/  VIADD R0, R0, UR4 ;  /* 0x0000000400007c36 */ /* 0x001fe20008000000 */
[----:B------:R-:W-:-:S02]  /*d67c0*/  ULDC UR4, c[0x0][0x248] ;  /* 0x0000920000047ab9 */ /* 0x000fc40000000800 */
[----:B-1----:R-:W5:Y:S01]  /*d67d0*/  LDL.LU R2, [R1+0xf2c] ;  /* 0x000f2c0001027983 */ /* 0x002f620000300800 */
[----:B----4-:R-:W-:-:S05]  /*d67e0*/  F2FP.SATFINITE.E4M3.F32.PACK_AB_MERGE_C R21, R21, R22, RZ ;  /* 0x000000161515723e */ /* 0x010fca00048070ff */
[----:B------:R-:W-:Y:S04]  /*d67f0*/  STL [R1+0x2a98], R21 ;  /* 0x002a981501007387 */ /* 0x000fe80000100800 */
[----:B------:R0:W-:Y:S01]  /*d6800*/  STL [R1+0x1144], R0 ;  /* 0x0011440001007387 */ /* 0x0001e20000100800 */
[----:B--2---:R-:W-:Y:S01]  /*d6810*/  F2FP.SATFINITE.E4M3.F32.PACK_AB_MERGE_C R9, R19, R20, RZ ;  /* 0x000000141309723e */ /* 0x004fe200048070ff */
        /* <DEDUP_REMOVED lines=20> */
[----:B------:R0:W-:Y:S04]  /*d6960*/  STL [R1+0x117c], R0 ;  /* 0x00117c0001007387 */ /* 0x0001e80000100800 */
[----:B------:R-:W2:Y:S04]  /*d6970*/  LDL.LU R7, [R1+0xf10] ;  /* 0x000f100001077983 */ /* 0x000ea80000300800 */
[----:B------:R1:W-:Y:S01]  /*d6980*/  STL [R1+0x2dd0], R6 ;  /* 0x002dd00601007387 */ /* 0x0003e20000100800 */
[----:B0-----:R-:W-:Y:S01]  /*d6990*/  VIADD R0, R0, UR4 ;  /* 0x0000000400007c36 */ /* 0x001fe20008000000 */
[----:B------:R-:W-:-:S02]  /*d69a0*/  ULDC UR4, c[0x0][0x248] ;  /* 0x0000920000047ab9 */ /* 0x000fc40000000800 */
[----:B-1----:R-:W2:Y:S04]  /*d69b0*/  LDL.LU R6, [R1+0xf14] ;  /* 0x000f140001067983 */ /* 0x002ea80000300800 */
[----:B------:R-:W4:Y:S04]  /*d69c0*/  LDL.LU R30, [R1+0xf18] ;  /* 0x000f1800011e7983 */ /* 0x000f280000300800 */
[----:B------:R-:W4:Y:S01]  /*d69d0*/  LDL.LU R29, [R1+0xf1c] ;  /* 0x000f1c00011d7983 */ /* 0x000f220000300800 */
[----:B---3--:R-:W-:-:S05]  /*d69e0*/  F2FP.SATFINITE.E4M3.F32.PACK_AB_MERGE_C R3, R3, R5, RZ ;  /* 0x000000050303723e */ /* 0x008fca00048070ff */
[----:B------:R0:W-:Y:S04]  /*d69f0*/  STL [R1+0x2a34], R3 ;  /* 0x002a340301007387 */ /* 0x0001e80000100800 */
[----:B------:R1:W-:Y:S04]  /*d6a00*/  STL [R1+0xf38], R0 ;  /* 0x000f380001007387 */ /* 0x0003e80000100800 */
[----:B------:R-:W3:Y:S04]  /*d6a10*/  LDL.LU R28, [R1+0xf00] ;  /* 0x000f0000011c7983 */ /* 0x000ee80000300800 */
[----:B------:R-:W3:Y:S04]  /*d6a20*/  LDL.LU R27, [R1+0xf04] ;  /* 0x000f0400011b7983 */ /* 0x000ee80000300800 */
[----:B------:R-:W3:Y:S04]  /*d6a30*/  LDL.LU R26, [R1+0xf08] ;  /* 0x000f0800011a7983 */ /* 0x000ee80000300800 */
[----:B------:R-:W3:Y:S04]  /*d6a40*/  LDL.LU R25, [R1+0xf0c] ;  /* 0x000f0c0001197983 */ /* 0x000ee80000300800 */
[----:B------:R-:W3:Y:S04]  /*d6a50*/  LDL.LU R5, [R1+0xef0] ;  /* 0x000ef00001057983 */ /* 0x000ee80000300800 */
[----:B0-----:R-:W3:Y:S01]  /*d6a60*/  LDL.LU R3, [R1+0xef4] ;  /* 0x000ef40001037983 */ /* 0x001ee20000300800 */
[----:B-1----:R-:W-:Y:S01]  /*d6a70*/  VIADD R0, R0, UR4 ;  /* 0x0000000400007c36 */ /* 0x002fe20008000000 */
[----:B------:R-:W-:-:S02]  /*d6a80*/  ULDC UR4, c[0x0][0x248] ;  /* 0x0000920000047ab9 */ /* 0x000fc40000000800 */
[----:B------:R-:W3:Y:S01]  /*d6a90*/  LDL.LU R24, [R1+0xef8] ;  /* 0x000ef80001187983 */ /* 0x000ee20000300800 */
[----:B-----5:R-:W-:-:S05]  /*d6aa0*/  F2FP.SATFINITE.E4M3.F32.PACK_AB_MERGE_C R2, R2, R4, RZ ;  /* 0x000000040202723e */ /* 0x020fca00048070ff */
[----:B------:R0:W-:Y:S04]  /*d6ab0*/  STL [R1+0x2a48], R2 ;  /* 0x002a480201007387 */ /* 0x0001e80000100800 */
[----:B------:R-:W5:Y:S04]  /*d6ac0*/  LDL.LU R23, [R1+0xefc] ;  /* 0x000efc0001177983 */ /* 0x000f680000300800 */
        /* <DEDUP_REMOVED lines=16> */
[----:B------:R-:W5:Y:S01]  /*d6bd0*/  LDL.LU R8, [R1+0xebc] ;  /* 0x000ebc0001087983 */ /* 0x000f620000300800 */
[----:B-1----:R-:W-:Y:S01]  /*d6be0*/  VIADD R0, R0, UR4 ;  /* 0x0000000400007c36 */ /* 0x002fe20008000000 */
[----:B------:R-:W-:Y:S01]  /*d6bf0*/  ULDC UR4, c[0x0][0x248] ;  /* 0x0000920000047ab9 */ /* 0x000fe20000000800 */
[----:B--2---:R-:W-:-:S05]  /*d6c00*/  F2FP.SATFINITE.E4M3.F32.PACK_AB_MERGE_C R6, R6, R7, RZ ;  /* 0x000000070606723e */ /* 0x004fca00048070ff */
[----:B------:R0:W-:Y:S01]  /*d6c10*/  STL [R1+0x2a30], R6 ;  /* 0x002a300601007387 */ /* 0x0001e20000100800 */
[----:B----4-:R-:W-:-:S03]  /*d6c20*/  F2FP.SATFINITE.E4M3.F32.PACK_AB_MERGE_C R9, R29, R30, RZ ;  /* 0x0000001e1d09723e */ /* 0x010fc600048070ff */
[----:B------:R-:W2:Y:S04]  /*d6c30*/  LDL.LU R7, [R1+0xea0] ;  /* 0x000ea00001077983 */ /* 0x000ea80000300800 */
[----:B0-----:R-:W2:Y:S04]  /*d6c40*/  LDL.LU R6, [R1+0xea4] ;  /* 0x000ea40001067983 */ /* 0x001ea80000300800 */
[----:B------:R0:W-:Y:S01]  /*d6c50*/  STL [R1+0x2db8], R9 ;  /* 0x002db80901007387 */ /* 0x0001e20000100800 */
[----:B---3--:R-:W-:-:S05]  /*d6c60*/  F2FP.SATFINITE.E4M3.F32.PACK_AB_MERGE_C R27, R27, R28, RZ ;  /* 0x0000001c1b1b723e */ /* 0x008fca00048070ff */
[----:B------:R-:W-:Y:S01]  /*d6c70*/  STL [R1+0x2a1c], R27 ;  /* 0x002a1c1b01007387 */ /* 0x000fe20000100800 */
[----:B0-----:R-:W-:-:S03]  /*d6c80*/  F2FP.SATFINITE.E4M3.F32.PACK_AB_MERGE_C R9, R25, R26, RZ ;  /* 0x0000001a1909723e */ /* 0x001fc600048070ff */
[----:B------:R-:W-:Y:S04]  /*d6c90*/  STL [R1+0x119c], R0 ;  /* 0x00119c0001007387 */ /* 0x000fe80000100800 */
[----:B------:R0:W-:Y:S02]  /*d6ca0*/  STL [R1+0x2a18], R9 ;  /* 0x002a180901007387 */ /* 0x0001e40000100800 */
[----:B0-----:R-:W-:Y:S02]  /*d6cb0*/  F2FP.SATFINITE.E4M3.F32.PACK_AB_MERGE_C R9, R3, R5, RZ ;  /* 0x000000050309723e */ /* 0x001fe400048070ff */
[----:B------:R-:W3:Y:S04]  /*d6cc0*/  LDL.LU R5, [R1+0xea8] ;  /* 0x000ea80001057983 */ /* 0x000ee80000300800 */
[----:B------:R-:W3:Y:S01]  /*d6cd0*/  LDL.LU R3, [R1+0xeac] ;  /* 0x000eac0001037983 */ /* 0x000ee20000300800 */
[----:B------:R-:W-:Y:S01]  /*d6ce0*/  VIADD R0, R0, UR4 ;  /* 0x0000000400007c36 */ /* 0x000fe20008000000 */
[----:B------:R-:W-:-:S02]  /*d6cf0*/  ULDC UR4, c[0x0][0x248] ;  /* 0x0000920000047ab9 */ /* 0x000fc40000000800 */
[----:B------:R-:W-:Y:S04]  /*d6d00*/  STL [R1+0x2a00], R9 ;  /* 0x002a000901007387 */ /* 0x000fe80000100800 */
[----:B------:R0:W-:Y:S02]  /*d6d10*/  STL [R1+0x1200], R0 ;  /* 0x0012000001007387 */ /* 0x0001e40000100800 */
[----:B0-----:R-:W-:Y:S01]  /*d6d20*/  VIADD R0, R0, UR4 ;  /* 0x0000000400007c36 */ /* 0x001fe20008000000 */
[----:B------:R-:W-:Y:S01]  /*d6d30*/  ULDC UR4, c[0x0][0x248] ;  /* 0x0000920000047ab9 */ /* 0x000fe20000000800 */
[----:B-----5:R-:W-:-:S05]  /*d6d40*/  F2FP.SATFINITE.E4M3.F32.PACK_AB_MERGE_C R9, R23, R24, RZ ;  /* 0x000000181709723e */ /* 0x020fca00048070ff */
        /* <DEDUP_REMOVED lines=21> */
[----:B------:R-:W4:Y:S01]  /*d6ea0*/  LDL.LU R4, [R1+0xe90] ;  /* 0x000e900001047983 */ /* 0x000f220000300800 */
[----:B------:R-:W-:Y:S01]  /*d6eb0*/  VIADD R0, R0, UR4 ;  /* 0x0000000400007c36 */ /* 0x000fe20008000000 */
[----:B------:R-:W-:Y:S01]  /*d6ec0*/  F2FP.SATFINITE.E4M3.F32.PACK_AB_MERGE_C R8, R8, R10, RZ ;  /* 0x0000000a0808723e */ /* 0x000fe200048070ff */
[----:B------:R-:W-:Y:S01]  /*d6ed0*/  ULDC UR4, c[0x0][0x248] ;  /* 0x0000920000047ab9 */ /* 0x000fe20000000800 */
[----:B------:R-:W4:Y:S04]  /*d6ee0*/  LDL.LU R2, [R1+0xe94] ;  /* 0x000e940001027983 */ /* 0x000f280000300800 */
[----:B------:R-:W-:Y:S04]  /*d6ef0*/  STL [R1+0x2994], R9 ;  /* 0x0029940901007387 */ /* 0x000fe80000100800 */
[----:B------:R0:W-:Y:S04]  /*d6f00*/  STL [R1+0x1520], R0 ;  /* 0x0015200001007387 */ /* 0x0001e80000100800 */
[----:B------:R1:W-:Y:S04]  /*d6f10*/  STL [R1+0x2dd8], R8 ;  /* 0x002dd80801007387 */ /* 0x0003e80000100800 */
[----:B------:R-:W5:Y:S01]  /*d6f20*/  LDL.LU R30, [R1+0xe98] ;  /* 0x000e9800011e7983 */ /* 0x000f620000300800 */
[----:B0-----:R-:W-:Y:S01]  /*d6f30*/  VIADD R0, R0, UR4 ;  /* 0x0000000400007c36 */ /* 0x001fe20008000000 */
[----:B------:R-:W-:-:S02]  /*d6f40*/  ULDC UR4, c[0x0][0x248] ;  /* 0x0000920000047ab9 */ /* 0x000fc40000000800 */
[----:B------:R-:W5:Y:S01]  /*d6f50*/  LDL.LU R10, [R1+0xe9c] ;  /* 0x000e9c00010a7983 */ /* 0x000f620000300800 */
[----:B--2---:R-:W-:-:S05]  /*d6f60*/  F2FP.SATFINITE.E4M3.F32.PACK_AB_MERGE_C R6, R6, R7, RZ ;  /* 0x000000070606723e */ /* 0x004fca00048070ff */
[----:B------:R-:W-:Y:S04]  /*d6f70*/  STL [R1+0x297c], R6 ;  /* 0x00297c0601007387 */ /* 0x000fe80000100800 */
[----:B------:R-:W-:Y:S04]  /*d6f80*/  STL [R1+0x1524], R0 ;  /* 0x0015240001007387 */ /* 0x000fe80000100800 */
[----:B------:R-:W2:Y:S04]  /*d6f90*/  LDL.LU R29, [R1+0xe80] ;  /* 0x000e8000011d7983 */ /* 0x000ea80000300800 */
[----:B------:R-:W2:Y:S04]  /*d6fa0*/  LDL.LU R28, [R1+0xe84] ;  /* 0x000e8400011c7983 */ /* 0x000ea80000300800 */
[----:B------:R-:W2:Y:S04]  /*d6fb0*/  LDL.LU R27, [R1+0xe88] ;  /* 0x000e8800011b7983 */ /* 0x000ea80000300800 */
[----:B------:R-:W2:Y:S04]  /*d6fc0*/  LDL.LU R26, [R1+0xe8c] ;  /* 0x000e8c00011a7983 */ /* 0x000ea80000300800 */
[----:B------:R-:W2:Y:S04]  /*d6fd0*/  LDL.LU R25, [R1+0xe70] ;  /* 0x000e700001197983 */ /* 0x000ea80000300800 */
[----:B------:R-:W2:Y:S01]  /*d6fe0*/  LDL.LU R24, [R1+0xe74] ;  /* 0x000e740001187983 */ /* 0x000ea20000300800 */
[----:B---3--:R-:W-:-:S05]  /*d6ff0*/  F2FP.SATFINITE.E4M3.F32.PACK_AB_MERGE_C R3, R3, R5, RZ ;  /* 0x000000050303723e */ /* 0x008fca00048070ff */
        /* <DEDUP_REMOVED lines=14> */
[----:B-1----:R-:W3:Y:S04]  /*d70e0*/  LDL.LU R8, [R1+0xe4c] ;  /* 0x000e4c0001087983 */ /* 0x002ee80000300800 */
[----:B------:R-:W3:Y:S04]  /*d70f0*/  LDL.LU R5, [R1+0xe30] ;  /* 0x000e300001057983 */ /* 0x000ee80000300800 */
[----:B0-----:R-:W3:Y:S01]  /*d7100*/  LDL.LU R3, [R1+0xe34] ;  /* 0x000e340001037983 */ /* 0x001ee20000300800 */
[----:B------:R-:W-:Y:S01]  /*d7110*/  VIADD R0, R0, UR4 ;  /* 0x0000000400007c36 */ /* 0x000fe20008000000 */
[----:B------:R-:W-:-:S02]  /*d7120*/  ULDC UR4, c[0x0][0x248] ;  /* 0x0000920000047ab9 */ /* 0x000fc40000000800 */
[----:B------:R-:W3:Y:S04]  /*d7130*/  LDL.LU R7, [R1+0xe38] ;  /* 0x000e380001077983 */ /* 0x000ee80000300800 */
[----:B------:R-:W3:Y:S01]  /*d7140*/  LDL.LU R6, [R1+0xe3c] ;  /* 0x000e3c0001067983 */ /* 0x000ee20000300800 */
[----:B----4-:R-:W-:-:S05]  /*d7150*/  F2FP.SATFINITE.E4M3.F32.PACK_AB_MERGE_C R2, R2, R4, RZ ;  /* 0x000000040202723e */ /* 0x010fca00048070ff */
[----:B------:R0:W-:Y:S04]  /*d7160*/  STL [R1+0x2970], R2 ;  /* 0x0029700201007387 */ /* 0x0001e80000100800 */
[----:B------:R2:W-:Y:S04]  /*d7170*/  STL [R1+0x1528], R0 ;  /* 0x0015280001007387 */ /* 0x0005e80000100800 */
[----:B------:R-:W4:Y:S04]  /*d7180*/  LDL.LU R4, [R1+0xe20] ;  /* 0x000e200001047983 */ /* 0x000f280000300800 */
[----:B0-----:R-:W4:Y:S01]  /*d7190*/  LDL.LU R2, [R1+0xe24] ;  /* 0x000e240001027983 */ /* 0x001f220000300800 */
[----:B-----5:R-:W-:Y:S01]  /*d71a0*/  F2FP.SATFINITE.E4M3.F32.PACK_AB_MERGE_C R9, R10, R30, RZ ;  /* 0x0000001e0a09723e */ /* 0x020fe200048070ff */
[----:B------:R-:W-:Y:S01]  /*d71b0*/  VIADD R10, R0, UR4 ;  /* 0x00000004000a7c36 */ /* 0x000fe20008000000 */
[----:B------:R-:W-:-:S03]  /*d71c0*/  ULDC UR4, c[0x0][0x248] ;  /* 0x0000920000047ab9 */ /* 0x000fc60000000800 */
[----:B------:R0:W-:Y:S01]  /*d71d0*/  STL [R1+0x2dcc], R9 ;  /* 0x002dcc0901007387 */ /* 0x0001e20000100800 */
[----:B--2---:R-:W-:Y:S02]  /*d71e0*/  F2FP.SATFINITE.E4M3.F32.PACK_AB_MERGE_C R0, R28, R29, RZ ;  /* 0x0000001d1c00723e */ /* 0x004fe400048070ff */
[----:B0-----:R-:W-:-:S03]  /*d71f0*/  F2FP.SATFINITE.E4M3.F32.PACK_AB_MERGE_C R9, R26, R27, RZ ;  /* 0x0000001b1a09723e */ /* 0x001fc600048070ff */
[----:B------:R0:W-:Y:S04]  /*d7200*/  STL [R1+0x2960], R0 ;  /* 0x0029600001007387 */ /* 0x0001e80000100800 */
[----:B------:R-:W-:Y:S01]  /*d7210*/  STL [R1+0x295c], R9 ;  /* 0x00295c0901007387 */ /* 0x000fe20000100800 */
[----:B------:R-:W-:Y:S01]  /*d7220*/  F2FP.SATFINITE.E4M3.F32.PACK_AB_MERGE_C R24, R24, R25, RZ ;  /* 0x000000191818723e */ /* 0x000fe200048070ff */
[----:B0-----:R-:W-:Y:S01]  /*d7230*/  VIADD R0, R10, UR4 ;  /* 0x000000040a007c36 */ /* 0x001fe20008000000 */
[----:B------:R-:W-:-:S03]  /*d7240*/  ULDC UR4, c[0x0][0x248] ;  /* 0x0000920000047ab9 */ /* 0x000fc60000000800 */
        /* <DEDUP_REMOVED lines=24> */
[----:B------:R0:W-:Y:S02]  /*d73d0*/  STL [R1+0x2920], R8 ;  /* 0x0029200801007387 */ /* 0x0001e40000100800 */
[----:B0-----:R-:W-:-:S02]  /*d73e0*/  F2FP.SATFINITE.E4M3.F32.PACK_AB_MERGE_C R8, R3, R5, RZ ;  /* 0x000000050308723e */ /* 0x001fc400048070ff */
[----:B------:R-:W2:Y:S04]  /*d73f0*/  LDL.LU R5, [R1+0xe28] ;  /* 0x000e280001057983 */ /* 0x000ea80000300800 */
[----:B------:R-:W2:Y:S01]  /*d7400*/  LDL.LU R3, [R1+0xe2c] ;  /* 0x000e2c0001037983 */ /* 0x000ea20000300800 */
[----:B------:R-:W-:Y:S01]  /*d7410*/  VIADD R0, R0, UR4 ;  /* 0x0000000400007c36 */ /* 0x000fe20008000000 */
[----:B------:R-:W-:Y:S01]  /*d7420*/  F2FP.SATFINITE.E4M3.F32.PACK_AB_MERGE_C R6, R6, R7, RZ ;  /* 0x000000070606723e */ /* 0x000fe200048070ff */
[----:B------:R-:W-:Y:S01]  /*d7430*/  ULDC UR4, c[0x0][0x248] ;  /* 0x0000920000047ab9 */ /* 0x000fe20000000800 */
[----:B------:R-:W-:Y:S04]  /*d7440*/  STL [R1+0x290c], R8 ;  /* 0x00290c0801007387 */ /* 0x000fe80000100800 */
[----:B------:R0:W-:Y:S04]  /*d7450*/  STL [R1+0xe54], R0 ;  /* 0x000e540001007387 */ /* 0x0001e80000100800 */
[----:B------:R-:W-:Y:S04]  /*d7460*/  STL [R1+0x2ddc], R6 ;  /* 0x002ddc0601007387 */ /* 0x000fe80000100800 */
[----:B------:R-:W3:Y:S01]  /*d7470*/  LDL.LU R33, [R1+0xe10] ;  /* 0x000e100001217983 */ /* 0x000ee20000300800 */
[----:B0-----:R-:W-:Y:S01]  /*d7480*/  VIADD R0, R0, UR4 ;  /* 0x0000000400007c36 */ /* 0x001fe20008000000 */
[----:B------:R-:W-:-:S02]  /*d7490*/  ULDC UR4, c[0x0][0x248] ;  /* 0x0000920000047ab9 */ /* 0x000fc40000000800 */
[----:B------:R-:W3:Y:S01]  /*d74a0*/  LDL.LU R32, [R1+0xe14] ;  /* 0x000e140001207983 */ /* 0x000ee20000300800 */
[----:B----4-:R-:W-:-:S05]  /*d74b0*/  F2FP.SATFINITE.E4M3.F32.PACK_AB_MERGE_C R2, R2, R4, RZ ;  /* 0x000000040202723e */ /* 0x010fca00048070ff */
        /* <DEDUP_REMOVED lines=34> */
[----:B0-----:R-:W2:Y:S01]  /*d76e0*/  LDL.LU R3, [R1+0x11e4] ;  /* 0x0011e40001037983 */ /* 0x001ea20000300800 */
[----:B---3--:R-:W-:Y:S01]  /*d76f0*/  F2FP.SATFINITE.E4M3.F32.PACK_AB_MERGE_C R32, R32, R33, RZ ;  /* 0x000000212020723e */ /* 0x008fe200048070ff */
[----:B-1----:R-:W-:Y:S01]  /*d7700*/  VIADD R0, R0, UR4 ;  /* 0x0000000400007c36 */ /* 0x002fe20008000000 */
[----:B------:R-:W-:-:S03]  /*d7710*/  ULDC UR4, c[0x0][0x248] ;  /* 0x0000920000047ab9 */ /* 0x000fc60000000800 */
        /* <DEDUP_REMOVED lines=35> */
[----:B------:R-:W3:Y:S04]  /*d7950*/  LDL.LU R4, [R1+0x11e8] ;  /* 0x0011e80001047983 */ /* 0x000ee80000300800 */
[----:B------:R1:W-:Y:S01]  /*d7960*/  STL [R1+0x28e0], R2 ;  /* 0x0028e00201007387 */ /* 0x0003e20000100800 */
[----:B0-----:R-:W-:Y:S01]  /*d7970*/  VIADD R0, R0, UR4 ;  /* 0x0000000400007c36 */ /* 0x001fe20008000000 */
[----:B------:R-:W-:-:S02]  /*d7980*/  ULDC UR4, c[0x0][0x248] ;  /* 0x0000920000047ab9 */ /* 0x000fc40000000800 */
[----:B-1----:R-:W3:Y:S01]  /*d7990*/  LDL.LU R2, [R1+0x11ec] ;  /* 0x0011ec0001027983 */ /* 0x002ee20000300800 */
        /* <DEDUP_REMOVED lines=68> */
[----:B------:R0:W-:Y:S01]  /*d7de0*/  STL [R1+0x159c], R0 ;  /* 0x00159c0001007387 */ /* 0x0001e20000100800 */
[----:B------:R-:W-:Y:S01]  /*d7df0*/  VIADD R48, R0, UR4 ;  /* 0x0000000400307c36 */ /* 0x000fe20008000000 */
[----:B------:R-:W-:Y:S02]  /*d7e00*/  ULDC UR4, c[0x0][0x248] ;  /* 0x0000920000047ab9 */ /* 0x000fe40000000800 */
[----:B------:R1:W-:Y:S01]  /*d7e10*/  STL [R1+0x2cb8], R9 ;  /* 0x002cb80901007387 */ /* 0x0003e20000100800 */
[----:B0-----:R-:W-:Y:S02]  /*d7e20*/  F2FP.SATFINITE.E4M3.F32.PACK_AB_MERGE_C R0, R16, R17, RZ ;  /* 0x000000111000723e */ /* 0x001fe400048070ff */
[----:B-1----:R-:W-:-:S03]  /*d7e30*/  F2FP.SATFINITE.E4M3.F32.PACK_AB_MERGE_C R9, R14, R15, RZ ;  /* 0x0000000f0e09723e */ /* 0x002fc600048070ff */
[----:B------:R0:W-:Y:S04]  /*d7e40*/  STL [R1+0x2ca4], R0 ;  /* 0x002ca40001007387 */ /* 0x0001e80000100800 */
[----:B------:R3:W-:Y:S01]  /*d7e50*/  STL [R1+0x2c9c], R9 ;  /* 0x002c9c0901007387 */ /* 0x0007e20000100800 */
[----:B0-----:R-:W-:-:S03]  /*d7e60*/  F2FP.SATFINITE.E4M3.F32.PACK_AB_MERGE_C R0, R3, R5, RZ ;  /* 0x000000050300723e */ /* 0x001fc600048070ff */
[----:B------:R-:W2:Y:S04]  /*d7e70*/  LDL.LU R5, [R1+0xd48] ;  /* 0x000d480001057983 */ /* 0x000ea80000300800 */
[----:B------:R-:W2:Y:S04]  /*d7e80*/  LDL.LU R3, [R1+0xd4c] ;  /* 0x000d4c0001037983 */ /* 0x000ea80000300800 */
[----:B------:R0:W-:Y:S01]  /*d7e90*/  STL [R1+0x2c8c], R0 ;  /* 0x002c8c0001007387 */ /* 0x0001e20000100800 */
[----:B---3--:R-:W-:-:S05]  /*d7ea0*/  F2FP.SATFINITE.E4M3.F32.PACK_AB_MERGE_C R9, R12, R13, RZ ;  /* 0x0000000d0c09723e */ /* 0x008fca00048070ff */
[----:B------:R-:W-:Y:S01]  /*d7eb0*/  STL [R1+0x2c88], R9 ;  /* 0x002c880901007387 */ /* 0x000fe20000100800 */
[----:B0-----:R-:W-:-:S05]  /*d7ec0*/  F2FP.SATFINITE.E4M3.F32.PACK_AB_MERGE_C R0, R8, R11, RZ ;  /* 0x0000000b0800723e */ /* 0x001fca00048070ff */
[----:B------:R0:W-:Y:S01]  /*d7ed0*/  STL [R1+0x2c6c], R0 ;  /* 0x002c6c0001007387 */ /* 0x0001e20000100800 */
[----:B------:R-:W-:-:S05]  /*d7ee0*/  F2FP.SATFINITE.E4M3.F32.PACK_AB_MERGE_C R6, R6, R7, RZ ;  /* 0x000000070606723e */ /* 0x000fca00048070ff */
[----:B------:R-:W-:Y:S01]  /*d7ef0*/  STL [R1+0x2c68], R6 ;  /* 0x002c680601007387 */ /* 0x000fe20000100800 */
[----:B0-----:R-:W-:-:S03]  /*d7f00*/  F2FP.SATFINITE.E4M3.F32.PACK_AB_MERGE_C R0, R2, R4, RZ ;  /* 0x000000040200723e */ /* 0x001fc600048070ff */
        /* <DEDUP_REMOVED lines=25> */
[----:B--2---:R-:W-:-:S05]  /*d80a0*/  F2FP.SATFINITE.E4M3.F32.PACK_AB_MERGE_C R0, R3, R5, RZ ;  /* 0x000000050300723e */ /* 0x004fca00048070ff */
[----:B------:R3:W-:Y:S04]  /*d80b0*/  STL [R1+0x2c50], R0 ;  /* 0x002c500001007387 */ /* 0x0007e80000100800 */
[----:B------:R-:W2:Y:S04]  /*d80c0*/  LDL.LU R11, [R1+0xcd0] ;  /* 0x000cd000010b7983 */ /* 0x000ea80000300800 */
[----:B------:R-:W2:Y:S04]  /*d80d0*/  LDL.LU R8, [R1+0xcd4] ;  /* 0x000cd40001087983 */ /* 0x000ea80000300800 */
[----:B------:R-:W2:Y:S04]  /*d80e0*/  LDL.LU R7, [R1+0xcd8] ;  /* 0x000cd80001077983 */ /* 0x000ea80000300800 */
[----:B------:R-:W2:Y:S04]  /*d80f0*/  LDL.LU R6, [R1+0xcdc] ;  /* 0x000cdc0001067983 */ /* 0x000ea80000300800 */
[----:B------:R-:W2:Y:S04]  /*d8100*/  LDL.LU R5, [R1+0xcc0] ;  /* 0x000cc00001057983 */ /* 0x000ea80000300800 */
[----:B------:R-:W2:Y:S01]  /*d8110*/  LDL.LU R3, [R1+0xcc4] ;  /* 0x000cc40001037983 */ /* 0x000ea20000300800 */
[----:B---3--:R-:W-:-:S05]  /*d8120*/  F2FP.SATFINITE.E4M3.F32.PACK_AB_MERGE_C R0, R32, R33, RZ ;  /* 0x000000212000723e */ /* 0x008fca00048070ff */
[----:B------:R5:W-:Y:S01]  /*d8130*/  STL [R1+0x2c3c], R0 ;  /* 0x002c3c0001007387 */ /* 0x000be20000100800 */
[----:B----4-:R-:W-:-:S05]  /*d8140*/  F2FP.SATFINITE.E4M3.F32.PACK_AB_MERGE_C R9, R30, R31, RZ ;  /* 0x0000001f1e09723e */ /* 0x010fca00048070ff */
[----:B------:R0:W-:Y:S01]  /*d8150*/  STL [R1+0x2c38], R9 ;  /* 0x002c380901007387 */ /* 0x0001e20000100800 */
[----:B-----5:R-:W-:-:S05]  /*d8160*/  F2FP.SATFINITE.E4M3.F32.PACK_AB_MERGE_C R0, R28, R29, RZ ;  /* 0x0000001d1c00723e */ /* 0x020fca00048070ff */
[----:B------:R1:W-:Y:S01]  /*d8170*/  STL [R1+0x2c20], R0 ;  /* 0x002c200001007387 */ /* 0x0003e20000100800 */
[----:B0-----:R-:W-:-:S05]  /*d8180*/  F2FP.SATFINITE.E4M3.F32.PACK_AB_MERGE_C R9, R26, R27, RZ ;  /* 0x0000001b1a09723e */ /* 0x001fca00048070ff */
[----:B------:R0:W-:Y:S01]  /*d8190*/  STL [R1+0x2c1c], R9 ;  /* 0x002c1c0901007387 */ /* 0x0001e20000100800 */
[----:B-1----:R-:W-:-:S05]  /*d81a0*/  F2FP.SATFINITE.E4M3.F32.PACK_AB_MERGE_C R0, R24, R25, RZ ;  /* 0x000000191800723e */ /* 0x002fca00048070ff */
        /* <DEDUP_REMOVED lines=11> */
[----:B-1----:R-:W-:-:S03]  /*d8260*/  F2FP.SATFINITE.E4M3.F32.PACK_AB_MERGE_C R0, R2, R4, RZ ;  /* 0x000000040200723e */ /* 0x002fc600048070ff */
[----:B------:R-:W3:Y:S04]  /*d8270*/  LDL.LU R4, [R1+0xcc8] ;  /* 0x000cc80001047983 */ /* 0x000ee80000300800 */
[----:B------:R-:W3:Y:S01]  /*d8280*/  LDL.LU R2, [R1+0xccc] ;  /* 0x000ccc0001027983 */ /* 0x000ee20000300800 */
[----:B0-----:R-:W-:-:S03]  /*d8290*/  F2FP.SATFINITE.E4M3.F32.PACK_AB_MERGE_C R9, R12, R13, RZ ;  /* 0x0000000d0c09723e */ /* 0x001fc600048070ff */
[----:B------:R2:W-:Y:S04]  /*d82a0*/  STL [R1+0x2bcc], R0 ;  /* 0x002bcc0001007387 */ /* 0x0005e80000100800 */
[----:B------:R-:W-:Y:S01]  /*d82b0*/  STL [R1+0x2bc8], R9 ;  /* 0x002bc80901007387 */ /* 0x000fe20000100800 */
[----:B--2---:R-:W-:-:S05]  /*d82c0*/  F2FP.SATFINITE.E4M3.F32.PACK_AB_MERGE_C R0, R8, R11, RZ ;  /* 0x0000000b0800723e */ /* 0x004fca00048070ff */
[----:B------:R0:W-:Y:S01]  /*d82d0*/  STL [R1+0x2bb4], R0 ;  /* 0x002bb40001007387 */ /* 0x0001e20000100800 */
[----:B------:R-:W-:-:S05]  /*d82e0*/  F2FP.SATFINITE.E4M3.F32.PACK_AB_MERGE_C R6, R6, R7, RZ ;  /* 0x000000070606723e */ /* 0x000fca00048070ff */
[----:B------:R-:W-:Y:S01]  /*d82f0*/  STL [R1+0x2bb0], R6 ;  /* 0x002bb00601007387 */ /* 0x000fe20000100800 */
[----:B0-----:R-:W-:-:S03]  /*d8300*/  F2FP.SATFINITE.E4M3.F32.PACK_AB_MERGE_C R0, R3, R5, RZ ;  /* 0x000000050300723e */ /* 0x001fc600048070ff */
[----:B------:R-:W2:Y:S04]  /*d8310*/  LDL.LU R33, [R1+0xcb0] ;  /* 0x000cb00001217983 */ /* 0x000ea80000300800 */
[----:B------:R-:W2:Y:S04]  /*d8320*/  LDL.LU R32, [R1+0xcb4] ;  /* 0x000cb40001207983 */ /* 0x000ea80000300800 */
        /* <DEDUP_REMOVED lines=23> */
[----:B---3--:R-:W-:-:S05]  /*d84a0*/  F2FP.SATFINITE.E4M3.F32.PACK_AB_MERGE_C R0, R2, R4, RZ ;  /* 0x000000040200723e */ /* 0x008fca00048070ff */
[----:B------:R2:W-:Y:S04]  /*d84b0*/  STL [R1+0x2b98], R0 ;  /* 0x002b980001007387 */ /* 0x0005e80000100800 */
[----:B------:R-:W3:Y:S04]  /*d84c0*/  LDL.LU R11, [R1+0xc50] ;  /* 0x000c5000010b7983 */ /* 0x000ee80000300800 */
[----:B------:R-:W3:Y:S04]  /*d84d0*/  LDL.LU R8, [R1+0xc54] ;  /* 0x000c540001087983 */ /* 0x000ee80000300800 */
[----:B------:R-:W3:Y:S04]  /*d84e0*/  LDL.LU R7, [R1+0xc58] ;  /* 0x000c580001077983 */ /* 0x000ee80000300800 */
[----:B------:R-:W3:Y:S04]  /*d84f0*/  LDL.LU R6, [R1+0xc5c] ;  /* 0x000c5c0001067983 */ /* 0x000ee80000300800 */
[----:B------:R-:W3:Y:S04]  /*d8500*/  LDL.LU R4, [R1+0xc40] ;  /* 0x000c400001047983 */ /* 0x000ee80000300800 */
[----:B------:R-:W3:Y:S01]  /*d8510*/  LDL.LU R2, [R1+0xc44] ;  /* 0x000c440001027983 */ /* 0x000ee20000300800 */
[----:B--2---:R-:W-:-:S05]  /*d8520*/  F2FP.SATFINITE.E4M3.F32.PACK_AB_MERGE_C R0, R32, R33, RZ ;  /* 0x000000212000723e */ /* 0x004fca00048070ff */
[----:B------:R5:W-:Y:S01]  /*d8530*/  STL [R1+0x2b84], R0 ;  /* 0x002b840001007387 */ /* 0x000be20000100800 */
[----:B----4-:R-:W-:-:S05]  /*d8540*/  F2FP.SATFINITE.E4M3.F32.PACK_AB_MERGE_C R9, R30, R31, RZ ;  /* 0x0000001f1e09723e */ /* 0x010fca00048070ff */
[----:B------:R0:W-:Y:S01]  /*d8550*/  STL [R1+0x2b80], R9 ;  /* 0x002b800901007387 */ /* 0x0001e20000100800 */
[----:B-----5:R-:W-:Y:S02]  /*d8560*/  F2FP.SATFINITE.E4M3.F32.PACK_AB_MERGE_C R0, R28, R29, RZ ;  /* 0x0000001d1c00723e */ /* 0x020fe400048070ff */
[----:B0-----:R-:W-:-:S03]  /*d8570*/  F2FP.SATFINITE.E4M3.F32.PACK_AB_MERGE_C R9, R26, R27, RZ ;  /* 0x0000001b1a09723e */ /* 0x001fc600048070ff */
[----:B------:R0:W-:Y:S04]  /*d8580*/  STL [R1+0x2b68], R0 ;  /* 0x002b680001007387 */ /* 0x0001e80000100800 */
[----:B------:R1:W-:Y:S01]  /*d8590*/  STL [R1+0x2b64], R9 ;  /* 0x002b640901007387 */ /* 0x0003e20000100800 */
[----:B0-----:R-:W-:Y:S02]  /*d85a0*/  F2FP.SATFINITE.E4M3.F32.PACK_AB_MERGE_C R0, R24, R25, RZ ;  /* 0x000000191800723e */ /* 0x001fe400048070ff */
[----:B-1----:R-:W-:-:S03]  /*d85b0*/  F2FP.SATFINITE.E4M3.F32.PACK_AB_MERGE_C R9, R22, R23, RZ ;  /* 0x000000171609723e */ /* 0x002fc600048070ff */
        /* <DEDUP_REMOVED lines=10> */
[----:B0-----:R-:W-:-:S03]  /*d8660*/  F2FP.SATFINITE.E4M3.F32.PACK_AB_MERGE_C R0, R3, R5, RZ ;  /* 0x000000050300723e */ /* 0x001fc600048070ff */
[----:B------:R-:W2:Y:S04]  /*d8670*/  LDL.LU R5, [R1+0xc48] ;  /* 0x000c480001057983 */ /* 0x000ea80000300800 */
[----:B------:R-:W2:Y:S01]  /*d8680*/  LDL.LU R3, [R1+0xc4c] ;  /* 0x000c4c0001037983 */ /* 0x000ea20000300800 */
[----:B-1----:R-:W-:-:S03]  /*d8690*/  F2FP.SATFINITE.E4M3.F32.PACK_AB_MERGE_C R9, R12, R13, RZ ;  /* 0x0000000d0c09723e */ /* 0x002fc600048070ff */
[----:B------:R3:W-:Y:S04]  /*d86a0*/  STL [R1+0x2b04], R0 ;  /* 0x002b040001007387 */ /* 0x0007e80000100800 */
[----:B------:R-:W-:Y:S01]  /*d86b0*/  STL [R1+0x2b00], R9 ;  /* 0x002b000901007387 */ /* 0x000fe20000100800 */
[----:B---3--:R-:W-:-:S05]  /*d86c0*/  F2FP.SATFINITE.E4M3.F32.PACK_AB_MERGE_C R0, R8, R11, RZ ;  /* 0x0000000b0800723e */ /* 0x008fca00048070ff */
        /* <DEDUP_REMOVED lines=36> */
[----:B0-----:R-:W2:Y:S01]  /*d8910*/  LDL.LU R3, [R1+0xbc4] ;  /* 0x000bc40001037983 */ /* 0x001ea20000300800 */
[----:B---3--:R-:W-:-:S05]  /*d8920*/  F2FP.SATFINITE.E4M3.F32.PACK_AB_MERGE_C R51, R51, R52, RZ ;  /* 0x000000343333723e */ /* 0x008fca00048070ff */
[----:B------:R-:W-:Y:S01]  /*d8930*/  STL [R1+0x2ab8], R51 ;  /* 0x002ab83301007387 */ /* 0x000fe20000100800 */
[----:B----4-:R-:W-:Y:S02]  /*d8940*/  F2FP.SATFINITE.E4M3.F32.PACK_AB_MERGE_C R50, R26, R50, RZ ;  /* 0x000000321a32723e */ /* 0x010fe400048070ff */
[----:B-----5:R-:W-:-:S03]  /*d8950*/  F2FP.SATFINITE.E4M3.F32.PACK_AB_MERGE_C R49, R9, R49, RZ ;  /* 0x000000310931723e */ /* 0x020fc600048070ff */
[----:B------:R-:W-:Y:S01]  /*d8960*/  STL [R1+0x2ab4], R50 ;  /* 0x002ab43201007387 */ /* 0x000fe20000100800 */
[----:B------:R-:W-:-:S03]  /*d8970*/  F2FP.SATFINITE.E4M3.F32.PACK_AB_MERGE_C R9, R25, R36, RZ ;  /* 0x000000241909723e */ /* 0x000fc600048070ff */
[----:B------:R-:W-:Y:S04]  /*d8980*/  STL [R1+0x2aa4], R49 ;  /* 0x002aa43101007387 */ /* 0x000fe80000100800 */
[----:B------:R0:W-:Y:S01]  /*d8990*/  STL [R1+0x2aa0], R9 ;  /* 0x002aa00901007387 */ /* 0x0001e20000100800 */
[----:B------:R-:W-:-:S05]  /*d89a0*/  F2FP.SATFINITE.E4M3.F32.PACK_AB_MERGE_C R0, R24, R0, RZ ;  /* 0x000000001800723e */ /* 0x000fca00048070ff */
        /* <DEDUP_REMOVED lines=54> */
[----:B0-----:R-:W3:Y:S01]  /*d8d10*/  LDL.LU R2, [R1+0xb44] ;  /* 0x000b440001027983 */ /* 0x001ee20000300800 */
[----:B--2---:R-:W-:-:S03]  /*d8d20*/  F2FP.SATFINITE.E4M3.F32.PACK_AB_MERGE_C R59, R59, R60, RZ ;  /* 0x0000003c3b3b723e */ /* 0x004fc600048070ff */
[----:B------:R-:W2:Y:S04]  /*d8d30*/  LDL.LU R60, [R1+0x4610] ;  /* 0x00461000013c7983 */ /* 0x000ea80000300800 */
[----:B------:R0:W-:Y:S01]  /*d8d40*/  STL [R1+0x2a08], R59 ;  /* 0x002a083b01007387 */ /* 0x0001e20000100800 */
[----:B----4-:R-:W-:-:S03]  /*d8d50*/  F2FP.SATFINITE.E4M3.F32.PACK_AB_MERGE_C R18, R18, R58, RZ ;  /* 0x0000003a1212723e */ /* 0x010fc600048070ff */
[----:B0-----:R-:W4:Y:S01]  /*d8d60*/  LDL.LU R59, [R1+0x460c] ;  /* 0x00460c00013b7983 */ /* 0x001f220000300800 */
[----:B-----5:R-:W-:-:S03]  /*d8d70*/  F2FP.SATFINITE.E4M3.F32.PACK_AB_MERGE_C R56, R56, R57, RZ ;  /* 0x000000393838723e */ /* 0x020fc600048070ff */
[----:B------:R-:W4:Y:S04]  /*d8d80*/  LDL.LU R58, [R1+0x4608] ;  /* 0x00460800013a7983 */ /* 0x000f280000300800 */
[----:B------:R-:W-:Y:S01]  /*d8d90*/  STL [R1+0x2a04], R18 ;  /* 0x002a041201007387 */ /* 0x000fe20000100800 */
[----:B------:R-:W-:-:S03]  /*d8da0*/  F2FP.SATFINITE.E4M3.F32.PACK_AB_MERGE_C R17, R17, R55, RZ ;  /* 0x000000371111723e */ /* 0x000fc600048070ff */
[----:B------:R-:W5:Y:S04]  /*d8db0*/  LDL.LU R57, [R1+0x4604] ;  /* 0x0046040001397983 */ /* 0x000f680000300800 */
[----:B------:R0:W-:Y:S01]  /*d8dc0*/  STL [R1+0x29f4], R56 ;  /* 0x0029f43801007387 */ /* 0x0001e20000100800 */
[----:B------:R-:W-:-:S03]  /*d8dd0*/  F2FP.SATFINITE.E4M3.F32.PACK_AB_MERGE_C R53, R53, R54, RZ ;  /* 0x000000363535723e */ /* 0x000fc600048070ff */
[----:B0-----:R-:W5:Y:S01]  /*d8de0*/  LDL.LU R56, [R1+0x4600] ;  /* 0x0046000001387983 */ /* 0x001f620000300800 */
[----:B------:R-:W-:-:S03]  /*d8df0*/  F2FP.SATFINITE.E4M3.F32.PACK_AB_MERGE_C R16, R16, R52, RZ ;  /* 0x000000341010723e */ /* 0x000fc600048070ff */
[----:B------:R-:W5:Y:S04]  /*d8e00*/  LDL.LU R55, [R1+0x45fc] ;  /* 0x0045fc0001377983 */ /* 0x000f680000300800 */
        /* <DEDUP_REMOVED lines=13> */
[----:B0-----:R-:W5:Y:S04]  /*d8ee0*/  LDL.LU R50, [R1+0x45e8] ;  /* 0x0045e80001327983 */ /* 0x001f680000300800 */
[----:B------:R-:W5:Y:S04]  /*d8ef0*/  LDL.LU R49, [R1+0x45e4] ;  /* 0x0045e40001317983 */ /* 0x000f680000300800 */
[----:B------:R-:W-:Y:S04]  /*d8f00*/  STL [R1+0x29c8], R15 ;  /* 0x0029c80f01007387 */ /* 0x000fe80000100800 */
[----:B------:R-:W2:Y:S04]  /*d8f10*/  LDL.LU R9, [R1+0x45e0] ;  /* 0x0045e00001097983 */ /* 0x000ea80000300800 */
[----:B------:R-:W-:Y:S04]  /*d8f20*/  STL [R1+0x29b4], R36 ;  /* 0x0029b42401007387 */ /* 0x000fe80000100800 */
[----:B------:R0:W-:Y:S04]  /*d8f30*/  STL [R1+0x29b0], R0 ;  /* 0x0029b00001007387 */ /* 0x0001e80000100800 */
[----:B------:R-:W4:Y:S04]  /*d8f40*/  LDL R3, [R1+0x1364] ;  /* 0x0013640001037983 */ /* 0x000f280000100800 */
[----:B0-----:R-:W5:Y:S01]  /*d8f50*/  LDL R0, [R1+0x1360] ;  /* 0x0013600001007983 */ /* 0x001f620000100800 */
[----:B------:R-:W-:Y:S01]  /*d8f60*/  VIADD R47, R48, UR4 ;  /* 0x00000004302f7c36 */ /* 0x000fe20008000000 */
[----:B------:R-:W-:-:S03]  /*d8f70*/  ULDC UR4, c[0x0][0x248] ;  /* 0x0000920000047ab9 */ /* 0x000fc60000000800 */
        /* <DEDUP_REMOVED lines=61> */
[----:B------:R-:W-:Y:S01]  /*d9350*/  ULDC UR4, c[0x0][0x248] ;  /* 0x0000920000047ab9 */ /* 0x000fe20000000800 */
[----:B------:R-:W-:Y:S02]  /*d9360*/  F2FP.SATFINITE.E4M3.F32.PACK_AB_MERGE_C R11, R11, R12, RZ ;  /* 0x0000000c0b0b723e */ /* 0x000fe400048070ff */
[----:B------:R-:W-:Y:S01]  /*d9370*/  VIADD R14, R15, UR4 ;  /* 0x000000040f0e7c36 */ /* 0x000fe20008000000 */
[----:B------:R-:W-:Y:S01]  /*d9380*/  ULDC UR4, c[0x0][0x248] ;  /* 0x0000920000047ab9 */ /* 0x000fe20000000800 */
[----:B---3--:R-:W-:Y:S01]  /*d9390*/  F2FP.SATFINITE.E4M3.F32.PACK_AB_MERGE_C R7, R7, R8, RZ ;  /* 0x000000080707723e */ /* 0x008fe200048070ff */
[----:B------:R0:W-:Y:S01]  /*d93a0*/  STL [R1+0x299c], R13 ;  /* 0x00299c0d01007387 */ /* 0x0001e20000100800 */
[----:B------:R-:W-:Y:S02]  /*d93b0*/  F2FP.SATFINITE.E4M3.F32.PACK_AB_MERGE_C R5, R5, R6, RZ ;  /* 0x000000060505723e */ /* 0x000fe400048070ff */
[----:B------:R-:W-:Y:S01]  /*d93c0*/  F2FP.SATFINITE.E4M3.F32.PACK_AB_MERGE_C R2, R2, R4, RZ ;  /* 0x000000040202723e */ /* 0x000fe200048070ff */
[----:B------:R-:W-:Y:S01]  /*d93d0*/  STL [R1+0x2998], R11 ;  /* 0x0029980b01007387 */ /* 0x000fe20000100800 */
[----:B0-----:R-:W-:Y:S01]  /*d93e0*/  VIADD R13, R14, UR4 ;  /* 0x000000040e0d7c36 */ /* 0x001fe20008000000 */
[----:B------:R-:W-:-:S02]  /*d93f0*/  ULDC UR4, c[0x0][0x248] ;  /* 0x0000920000047ab9 */ /* 0x000fc40000000800 */
[----:B------:R0:W-:Y:S04]  /*d9400*/  STL [R1+0x2984], R7 ;  /* 0x0029840701007387 */ /* 0x0001e80000100800 */
[----:B------:R-:W-:Y:S01]  /*d9410*/  STL [R1+0x2980], R5 ;  /* 0x0029800501007387 */ /* 0x000fe20000100800 */
[----:B0-----:R-:W-:-:S03]  /*d9420*/  VIADD R7, R13, UR4 ;  /* 0x000000040d077c36 */ /* 0x001fc60008000000 */
[----:B------:R0:W-:Y:S01]  /*d9430*/  STL [R1+0x2958], R2 ;  /* 0x0029580201007387 */ /* 0x0001e20000100800 */
[----:B------:R-:W-:Y:S01]  /*d9440*/  ULDC UR4, c[0x0][0x244] ;  /* 0x0000910000047ab9 */ /* 0x000fe20000000800 */
[----:B0-----:R-:W-:Y:S01]  /*d9450*/  VIADD R2, R7, UR5 ;  /* 0x0000000507027c36 */ /* 0x001fe20008000000 */
[----:B------:R-:W-:-:S03]  /*d9460*/  ULDC UR5, c[0x0][0x244] ;  /* 0x0000910000057ab9 */ /* 0x000fc60000000800 */
[----:B------:R-:W-:-:S04]  /*d9470*/  VIADD R6, R2, UR6 ;  /* 0x0000000602067c36 */ /* 0x000fc80008000000 */
[----:B------:R-:W-:Y:S01]  /*d9480*/  VIADD R8, R6, UR7 ;  /* 0x0000000706087c36 */ /* 0x000fe20008000000 */
[----:B------:R-:W-:-:S03]  /*d9490*/  ULDC.64 UR6, c[0x0][0x220] ;  /* 0x0000880000067ab9 */ /* 0x000fc60000000a00 */
[----:B------:R-:W-:Y:S02]  /*d94a0*/  VIADD R12, R8, UR8 ;  /* 0x00000008080c7c36 */ /* 0x000fe40008000000 */
[----:B----4-:R-:W-:Y:S02]  /*d94b0*/  IMAD R4, R3, UR4, RZ ;  /* 0x0000000403047c24 */ /* 0x010fe4000f8e02ff */
[----:B-----5:R-:W-:Y:S01]  /*d94c0*/  IMAD R5, R0, UR5, RZ ;  /* 0x0000000500057c24 */ /* 0x020fe2000f8e02ff */
[----:B------:R-:W-:Y:S02]  /*d94d0*/  ULDC.64 UR4, c[0x0][0x220] ;  /* 0x0000880000047ab9 */ /* 0x000fe40000000a00 */
[----:B------:R-:W-:Y:S01]  /*d94e0*/  IADD3 R0, P0, R4, UR4, RZ ;  /* 0x0000000404007c10 */ /* 0x000fe2000ff1e0ff */
[----:B------:R-:W-:Y:S02]  /*d94f0*/  ULDC UR4, c[0x0][0x248] ;  /* 0x0000920000047ab9 */ /* 0x000fe40000000800 */
[----:B------:R-:W-:Y:S01]  /*d9500*/  VIADD R11, R12, UR4 ;  /* 0x000000040c0b7c36 */ /* 0x000fe20008000000 */
[----:B------:R-:W-:-:S03]  /*d9510*/  ULDC UR4, c[0x0][0x248] ;  /* 0x0000920000047ab9 */ /* 0x000fc60000000800 */
[----:B------:R-:W-:-:S05]  /*d9520*/  VIADD R36, R11, UR4 ;  /* 0x000000040b247c36 */ /* 0x000fca0008000000 */
[----:B------:R0:W-:Y:S04]  /*d9530*/  STL [R1+0x26bc], R36 ;  /* 0x0026bc2401007387 */ /* 0x0001e80000100800 */
[----:B0-----:R-:W3:Y:S01]  /*d9540*/  LDL.LU R36, [R1+0x45dc] ;  /* 0x0045dc0001247983 */ /* 0x001ee20000300800 */
[----:B------:R-:W-:Y:S01]  /*d9550*/  IADD3 R3, P1, R5, UR6, RZ ;  /* 0x0000000605037c10 */ /* 0x000fe2000ff3e0ff */
[----:B--2---:R-:W-:Y:S01]  /*d9560*/  VIADD R9, R9, 0x158 ;  /* 0x0000015809097836 */ /* 0x004fe20000000000 */
[----:B------:R-:W-:Y:S02]  /*d9570*/  LEA.HI.X.SX32 R4, R4, UR5, 0x1, P0 ;  /* 0x0000000504047c11 */ /* 0x000fe400080f0eff */
[----:B------:R-:W-:Y:S01]  /*d9580*/  LEA.HI.X.SX32 R5, R5, UR7, 0x1, P1 ;  /* 0x0000000705057c11 */ /* 0x000fe200088f0eff */
[----:B------:R-:W-:Y:S01]  /*d9590*/  STL.64 [R1+0x4a98], R58 ;  /* 0x004a983a01007387 */ /* 0x000fe20000100a00 */
[----:B------:R-:W-:Y:S01]  /*d95a0*/  ULDC.64 UR4, c[0x0][0x228] ;  /* 0x00008a0000047ab9 */ /* 0x000fe20000000a00 */
[----:B------:R-:W-:Y:S01]  /*d95b0*/  ULDC.64 UR6, c[0x0][0x228] ;  /* 0x00008a0000067ab9 */ /* 0x000fe20000000a00 */
[----:B---3--:R-:W-:Y:S01]  /*d95c0*/  LOP3.LUT R36, R36, 0xfffff7ff, RZ, 0xc0, !PT ;  /* 0xfffff7ff24247812 */ /* 0x008fe200078ec0ff */
[----:B------:R0:W-:Y:S01]  /*d95d0*/  STL.64 [R1+0x4a90], R60 ;  /* 0x004a903c01007387 */ /* 0x0001e20000100a00 */
[----:B------:R-:W-:Y:S01]  /*d95e0*/  ULDC.64 UR10, c[0x0][0x228] ;  /* 0x00008a00000a7ab9 */ /* 0x000fe20000000a00 */
        /* <DEDUP_REMOVED lines=8> */
[----:B0-----:R-:W2:Y:S04]  /*d9670*/  LDL.LU R61, [R1+0x448] ;  /* 0x00044800013d7983 */ /* 0x001ea80000300800 */
        /* <DEDUP_REMOVED lines=9> */
[----:B0-----:R-:W3:Y:S04]  /*d9710*/  LDL.LU R28, [R1+0x1550] ;  /* 0x00155000011c7983 */ /* 0x001ee80000300800 */
[----:B------:R-:W4:Y:S04]  /*d9720*/  LDL.LU R39, [R1+0x158c] ;  /* 0x00158c0001277983 */ /* 0x000f280000300800 */
[----:B------:R-:W5:Y:S04]  /*d9730*/  LDL.LU R58, [R1+0x1528] ;  /* 0x00152800013a7983 */ /* 0x000f680000300800 */
[----:B------:R-:W2:Y:S04]  /*d9740*/  LDL.LU R59, [R1+0x1538] ;  /* 0x00153800013b7983 */ /* 0x000ea80000300800 */
[----:B------:R-:W3:Y:S04]  /*d9750*/  LDL.LU R40, [R1+0x35c] ;  /* 0x00035c0001287983 */ /* 0x000ee80000300800 */
[----:B------:R0:W-:Y:S04]  /*d9760*/  STL.64 [R1+0x4a40], R26 ;  /* 0x004a401a01007387 */ /* 0x0001e80000100a00 */
[----:B0-----:R-:W4:Y:S04]  /*d9770*/  LDL.LU R27, [R1+0x358] ;  /* 0x00035800011b7983 */ /* 0x001f280000300800 */
        /* <DEDUP_REMOVED lines=17> */
[----:B------:R0:W-:Y:S04]  /*d9890*/  STL.64 [R1+0x4a38], R24 ;  /* 0x004a381801007387 */ /* 0x0001e80000100a00 */
[----:B0-----:R-:W3:Y:S04]  /*d98a0*/  LDL.LU R24, [R1+0x350] ;  /* 0x0003500001187983 */ /* 0x001ee80000300800 */
[----:B------:R-:W5:Y:S04]  /*d98b0*/  LDL.LU R25, [R1+0x1560] ;  /* 0x0015600001197983 */ /* 0x000f680000300800 */
[----:B------:R0:W-:Y:S04]  /*d98c0*/  STL.64 [R1+0x4a30], R22 ;  /* 0x004a301601007387 */ /* 0x0001e80000100a00 */
[----:B0-----:R-:W4:Y:S04]  /*d98d0*/  LDL.LU R22, [R1+0x1210] ;  /* 0x0012100001167983 */ /* 0x001f280000300800 */
[----:B------:R-:W3:Y:S04]  /*d98e0*/  LDL.LU R23, [R1+0x1548] ;  /* 0x0015480001177983 */ /* 0x000ee80000300800 */
[----:B------:R0:W-:Y:S04]  /*d98f0*/  STL.64 [R1+0x4a28], R20 ;  /* 0x004a281401007387 */ /* 0x0001e80000100a00 */
[----:B0-----:R-:W3:Y:S04]  /*d9900*/  LDL.LU R21, [R1+0xe50] ;  /* 0x000e500001157983 */ /* 0x001ee80000300800 */
[----:B------:R-:W-:Y:S04]  /*d9910*/  STL.64 [R1+0x4a20], R18 ;  /* 0x004a201201007387 */ /* 0x000fe80000100a00 */
[----:B------:R-:W-:Y:S04]  /*d9920*/  STL.64 [R1+0x4a18], R16 ;  /* 0x004a181001007387 */ /* 0x000fe80000100a00 */
[----:B------:R-:W-:Y:S04]  /*d9930*/  STL.64 [R1+0x4a10], R14 ;  /* 0x004a100e01007387 */ /* 0x000fe80000100a00 */
[----:B------:R-:W-:Y:S04]  /*d9940*/  STL.64 [R1+0x4a08], R12 ;  /* 0x004a080c01007387 */ /* 0x000fe80000100a00 */
[----:B------:R0:W-:Y:S02]  /*d9950*/  STL.64 [R1+0x4a00], R6 ;  /* 0x004a000601007387 */ /* 0x0001e40000100a00 */
[----:B0-----:R-:W-:-:S02]  /*d9960*/  MOV R7, UR47 ;  /* 0x0000002f00077c02 */ /* 0x001fc40008000f00 */
[----:B------:R-:W-:-:S03]  /*d9970*/  MOV R6, UR46 ;  /* 0x0000002e00067c02 */ /* 0x000fc60008000f00 */
[----:B------:R-:W-:Y:S04]  /*d9980*/  STL [R1+0x2e14], R7 ;  /* 0x002e140701007387 */ /* 0x000fe80000100800 */
[----:B------:R0:W-:Y:S02]  /*d9990*/  STL [R1+0x2e10], R6 ;  /* 0x002e100601007387 */ /* 0x0001e40000100800 */
[----:B0-----:R-:W-:-:S05]  /*d99a0*/  IMAD.U32 R6, RZ, RZ, UR4 ;  /* 0x00000004ff067e24 */ /* 0x001fca000f8e00ff */
[----:B------:R0:W-:Y:S04]  /*d99b0*/  STL [R1+0x28d0], R6 ;  /* 0x0028d00601007387 */ /* 0x0001e80000100800 */
[----:B------:R-:W0:Y:S04]  /*d99c0*/  LDL.LU R19, [R1+0xb48] ;  /* 0x000b480001137983 */ /* 0x000e280000300800 */
[----:B------:R-:W0:Y:S01]  /*d99d0*/  LDL.LU R20, [R1+0xb4c] ;  /* 0x000b4c0001147983 */ /* 0x000e220000300800 */
[----:B------:R-:W-:Y:S01]  /*d99e0*/  UMOV UR4, UR5 ;  /* 0x0000000500047c82 */ /* 0x000fe20008000000 */
[----:B0-----:R-:W-:-:S02]  /*d99f0*/  F2FP.SATFINITE.E4M3.F32.PACK_AB_MERGE_C R6, R20, R19, RZ ;  /* 0x000000131406723e */ /* 0x001fc400048070ff */
[----:B------:R-:W2:Y:S01]  /*d9a00*/  LDL R19, [R1+0x128] ;  /* 0x0001280001137983 */ /* 0x000ea20000100800 */
[----:B------:R-:W-:Y:S01]  /*d9a10*/  IMAD.MOV.U32 R20, RZ, RZ, R10 ;  /* 0x000000ffff147224 */ /* 0x000fe200078e000a */
[----:B------:R-:W-:Y:S01]  /*d9a20*/  ISETP.GE.AND P0, PT, R9, UR4, PT ;  /* 0x0000000409007c0c */ /* 0x000fe2000bf06270 */
[----:B------:R-:W-:Y:S01]  /*d9a30*/  UMOV UR5, UR7 ;  /* 0x0000000700057c82 */ /* 0x000fe20008000000 */
[----:B------:R0:W-:Y:S01]  /*d9a40*/  STL [R1+0x2968], R6 ;  /* 0x0029680601007387 */ /* 0x0001e20000100800 */
[----:B------:R-:W-:Y:S01]  /*d9a50*/  UMOV UR27, UR6 ;  /* 0x00000006001b7c82 */ /* 0x000fe20008000000 */
[----:B------:R-:W-:Y:S02]  /*d9a60*/  ULDC.64 UR6, c[0x0][0x228] ;  /* 0x00008a0000067ab9 */ /* 0x000fe40000000a00 */
[----:B------:R-:W-:Y:S01]  /*d9a70*/  UMOV UR4, UR7 ;  /* 0x0000000700047c82 */ /* 0x000fe20008000000 */
[----:B------:R-:W-:Y:S01]  /*d9a80*/  UMOV UR26, UR6 ;  /* 0x00000006001a7c82 */ /* 0x000fe20008000000 */
[----:B------:R-:W-:-:S05]  /*d9a90*/  ULDC.64 UR6, c[0x0][0x228] ;  /* 0x00008a0000067ab9 */ /* 0x000fca0000000a00 */
[----:B------:R-:W-:Y:S01]  /*d9aa0*/  @P0 LOP3.LUT R36, R36, 0x800, RZ, 0xfc, !PT ;  /* 0x0000080024240812 */ /* 0x000fe200078efcff */
[C---:B--2---:R-:W-:Y:S02]  /*d9ab0*/  VIADD R9, R19.reuse, 0x157 ;  /* 0x0000015713097836 */ /* 0x044fe40000000000 */
[C---:B------:R-:W-:Y:S02]  /*d9ac0*/  VIADD R10, R19.reuse, 0x155 ;  /* 0x00000155130a7836 */ /* 0x040fe40000000000 */
[----:B0-----:R-:W-:Y:S01]  /*d9ad0*/  VIADD R6, R19, 0x154 ;  /* 0x0000015413067836 */ /* 0x001fe20000000000 */
[----:B------:R-:W-:Y:S01]  /*d9ae0*/  ISETP.GE.AND P1, PT, R9, UR5, PT ;  /* 0x0000000509007c0c */ /* 0x000fe2000bf26270 */
[----:B------:R-:W2:Y:S01]  /*d9af0*/  LDL.LU R19, [R1+0x155c] ;  /* 0x00155c0001137983 */ /* 0x000ea20000300800 */
[----:B------:R-:W-:-:S03]  /*d9b00*/  ISETP.GE.AND P0, PT, R10, UR4, PT ;  /* 0x000000040a007c0c */ /* 0x000fc6000bf06270 */
[----:B------:R-:W5:Y:S01]  /*d9b10*/  LDL.LU R17, [R1+0x1558] ;  /* 0x0015580001117983 */ /* 0x000f620000300800 */
[----:B--2---:R-:W-:Y:S02]  /*d9b20*/  SHF.R.S32.HI R9, RZ, 0x1f, R19 ;  /* 0x0000001fff097819 */ /* 0x004fe40000011413 */
[C---:B------:R-:W-:Y:S02]  /*d9b30*/  IADD3 R14, P2, R19.reuse, R0, RZ ;  /* 0x00000000130e7210 */ /* 0x040fe40007f5e0ff */
[----:B------:R-:W-:-:S03]  /*d9b40*/  IADD3 R12, P3, R19, R3, RZ ;  /* 0x00000003130c7210 */ /* 0x000fc60007f7e0ff */
[C---:B------:R-:W-:Y:S02]  /*d9b50*/  IMAD.X R15, R9.reuse, 0x1, R4, P2 ;  /* 0x00000001090f7824 */ /* 0x040fe400010e0604 */
[----:B------:R-:W-:-:S03]  /*d9b60*/  IMAD.X R13, R9, 0x1, R5, P3 ;  /* 0x00000001090d7824 */ /* 0x000fc600018e0605 */
[----:B------:R-:W-:Y:S04]  /*d9b70*/  STL.64 [R1+0x28c8], R14 ;  /* 0x0028c80e01007387 */ /* 0x000fe80000100a00 */
[----:B------:R0:W-:Y:S04]  /*d9b80*/  STL.64 [R1+0x28c0], R12 ;  /* 0x0028c00c01007387 */ /* 0x0001e80000100a00 */
[----:B0-----:R-:W2:Y:S01]  /*d9b90*/  LDL.LU R13, [R1+0x146c] ;  /* 0x00146c00010d7983 */ /* 0x001ea20000300800 */
[----:B------:R-:W-:-:S04]  /*d9ba0*/  LOP3.LUT R36, R36, 0xfffffbff, RZ, 0xc0, !PT ;  /* 0xfffffbff24247812 */ /* 0x000fc800078ec0ff */
[----:B------:R-:W-:-:S04]  /*d9bb0*/  @P1 LOP3.LUT R36, R36, 0x400, RZ, 0xfc, !PT ;  /* 0x0000040024241812 */ /* 0x000fc800078efcff */
[----:B------:R-:W-:Y:S02]  /*d9bc0*/  LOP3.LUT R36, R36, 0xfffffeff, RZ, 0xc0, !PT ;  /* 0xfffffeff24247812 */ /* 0x000fe400078ec0ff */
[----:B-----5:R-:W-:Y:S02]  /*d9bd0*/  SHF.R.S32.HI R10, RZ, 0x1f, R17 ;  /* 0x0000001fff0a7819 */ /* 0x020fe40000011411 */
[----:B------:R-:W-:Y:S02]  /*d9be0*/  @P0 LOP3.LUT R36, R36, 0x100, RZ, 0xfc, !PT ;  /* 0x0000010024240812 */ /* 0x000fe400078efcff */
[C---:B------:R-:W-:Y:S02]  /*d9bf0*/  IADD3 R18, P0, R17.reuse, R0, RZ ;  /* 0x0000000011127210 */ /* 0x040fe40007f1e0ff */
[----:B------:R-:W-:-:S03]  /*d9c00*/  IADD3 R16, P1, R17, R3, RZ ;  /* 0x0000000311107210 */ /* 0x000fc60007f3e0ff */
[C---:B------:R-:W-:Y:S02]  /*d9c10*/  IMAD.X R19, R10.reuse, 0x1, R4, P0 ;  /* 0x000000010a137824 */ /* 0x040fe400000e0604 */
[----:B------:R-:W-:-:S03]  /*d9c20*/  IMAD.X R17, R10, 0x1, R5, P1 ;  /* 0x000000010a117824 */ /* 0x000fc600008e0605 */
[----:B------:R-:W-:Y:S04]  /*d9c30*/  STL.64 [R1+0x28b8], R18 ;  /* 0x0028b81201007387 */ /* 0x000fe80000100a00 */
[----:B------:R0:W-:Y:S01]  /*d9c40*/  STL.64 [R1+0x28b0], R16 ;  /* 0x0028b01001007387 */ /* 0x0001e20000100a00 */
[----:B--2---:R-:W-:Y:S02]  /*d9c50*/  SHF.R.S32.HI R9, RZ, 0x1f, R13 ;  /* 0x0000001fff097819 */ /* 0x004fe4000001140d */
[C---:B------:R-:W-:Y:S02]  /*d9c60*/  IADD3 R14, P2, R13.reuse, R0, RZ ;  /* 0x000000000d0e7210 */ /* 0x040fe40007f5e0ff */
[----:B------:R-:W-:-:S03]  /*d9c70*/  IADD3 R12, P3, R13, R3, RZ ;  /* 0x000000030d0c7210 */ /* 0x000fc60007f7e0ff */
[C---:B------:R-:W-:Y:S02]  /*d9c80*/  IMAD.X R15, R9.reuse, 0x1, R4, P2 ;  /* 0x00000001090f7824 */ /* 0x040fe400010e0604 */
[----:B------:R-:W-:-:S03]  /*d9c90*/  IMAD.X R13, R9, 0x1, R5, P3 ;  /* 0x00000001090d7824 */ /* 0x000fc600018e0605 */
[----:B------:R1:W-:Y:S04]  /*d9ca0*/  STL.64 [R1+0x28a8], R14 ;  /* 0x0028a80e01007387 */ /* 0x0003e80000100a00 */
[----:B------:R2:W-:Y:S04]  /*d9cb0*/  STL.64 [R1+0x28a0], R12 ;  /* 0x0028a00c01007387 */ /* 0x0005e80000100a00 */
[----:B0-----:R-:W5:Y:S01]  /*d9cc0*/  LDL.LU R17, [R1+0x41c] ;  /* 0x00041c0001117983 */ /* 0x001f620000300800 */
[----:B------:R-:W-:-:S03]  /*d9cd0*/  SHF.R.S32.HI R9, RZ, 0x1f, R49 ;  /* 0x0000001fff097819 */ /* 0x000fc60000011431 */
[----:B------:R-:W-:Y:S01]  /*d9ce0*/  STL [R1+0x47c0], R49 ;  /* 0x0047c03101007387 */ /* 0x000fe20000100800 */
[C---:B-1----:R-:W-:Y:S02]  /*d9cf0*/  IADD3 R14, P2, R49.reuse, R0, RZ ;  /* 0x00000000310e7210 */ /* 0x042fe40007f5e0ff */
[----:B--2---:R-:W-:-:S03]  /*d9d00*/  IADD3 R12, P3, R49, R3, RZ ;  /* 0x00000003310c7210 */ /* 0x004fc60007f7e0ff */
[C---:B------:R-:W-:Y:S02]  /*d9d10*/  IMAD.X R15, R9.reuse, 0x1, R4, P2 ;  /* 0x00000001090f7824 */ /* 0x040fe400010e0604 */
[----:B------:R-:W-:Y:S01]  /*d9d20*/  IMAD.X R13, R9, 0x1, R5, P3 ;  /* 0x00000001090d7824 */ /* 0x000fe200018e0605 */
[----:B------:R-:W-:Y:S02]  /*d9d30*/  SHF.R.S32.HI R9, RZ, 0x1f, R51 ;  /* 0x0000001fff097819 */ /* 0x000fe40000011433 */
[----:B-----5:R-:W-:Y:S02]  /*d9d40*/  SHF.R.S32.HI R10, RZ, 0x1f, R17 ;  /* 0x0000001fff0a7819 */ /* 0x020fe40000011411 */
[----:B------:R-:W-:-:S05]  /*d9d50*/  IADD3 R18, P0, R17, R0, RZ ;  /* 0x0000000011127210 */ /* 0x000fca0007f1e0ff */
[----:B------:R-:W-:Y:S01]  /*d9d60*/  IMAD.X R19, R10, 0x1, R4, P0 ;  /* 0x000000010a137824 */ /* 0x000fe200000e0604 */
[----:B------:R-:W-:-:S04]  /*d9d70*/  IADD3 R16, P1, R17, R3, RZ ;  /* 0x0000000311107210 */ /* 0x000fc80007f3e0ff */
[----:B------:R0:W-:Y:S01]  /*d9d80*/  STL.64 [R1+0x2898], R18 ;  /* 0x0028981201007387 */ /* 0x0001e20000100a00 */
[----:B------:R-:W-:Y:S01]  /*d9d90*/  IMAD.X R17, R10, 0x1, R5, P1 ;  /* 0x000000010a117824 */ /* 0x000fe200008e0605 */
[----:B------:R-:W-:Y:S01]  /*d9da0*/  SHF.R.S32.HI R10, RZ, 0x1f, R50 ;  /* 0x0000001fff0a7819 */ /* 0x000fe20000011432 */
[----:B0-----:R-:W-:Y:S02]  /*d9db0*/  IMAD.MOV.U32 R19, RZ, RZ, R20 ;  /* 0x000000ffff137224 */ /* 0x001fe400078e0014 */
[----:B----4-:R-:W-:Y:S02]  /*d9dc0*/  IMAD.MOV.U32 R20, RZ, RZ, R22 ;  /* 0x000000ffff147224 */ /* 0x010fe400078e0016 */
[----:B------:R-:W-:Y:S02]  /*d9dd0*/  IMAD.MOV.U32 R22, RZ, RZ, R25 ;  /* 0x000000ffff167224 */ /* 0x000fe400078e0019 */
[----:B------:R-:W-:Y:S01]  /*d9de0*/  IMAD.MOV.U32 R25, RZ, RZ, R58 ;  /* 0x000000ffff197224 */ /* 0x000fe200078e003a */
[----:B------:R-:W-:Y:S01]  /*d9df0*/  IADD3 R58, P0, R50, R0, RZ ;  /* 0x00000000323a7210 */ /* 0x000fe20007f1e0ff */
[----:B------:R-:W-:-:S02]  /*d9e00*/  IMAD.MOV.U32 R18, RZ, RZ, R26 ;  /* 0x000000ffff127224 */ /* 0x000fc400078e001a */
[----:B------:R-:W-:Y:S02]  /*d9e10*/  IMAD.MOV.U32 R26, RZ, RZ, R27 ;  /* 0x000000ffff1a7224 */ /* 0x000fe400078e001b */
[----:B------:R-:W-:Y:S01]  /*d9e20*/  IMAD.MOV.U32 R27, RZ, RZ, R39 ;  /* 0x000000ffff1b7224 */ /* 0x000fe200078e0027 */
[----:B------:R0:W-:Y:S01]  /*d9e30*/  STL.64 [R1+0x2890], R16 ;  /* 0x0028901001007387 */ /* 0x0001e20000100a00 */
[----:B------:R-:W-:Y:S02]  /*d9e40*/  IMAD.MOV.U32 R39, RZ, RZ, R59 ;  /* 0x000000ffff277224 */ /* 0x000fe400078e003b */
[----:B------:R-:W-:Y:S01]  /*d9e50*/  IMAD.X R59, R10, 0x1, R4, P0 ;  /* 0x000000010a3b7824 */ /* 0x000fe200000e0604 */
[----:B------:R1:W-:Y:S04]  /*d9e60*/  STL.64 [R1+0x2888], R14 ;  /* 0x0028880e01007387 */ /* 0x0003e80000100a00 */
[----:B------:R2:W-:Y:S01]  /*d9e70*/  STL.64 [R1+0x2880], R12 ;  /* 0x0028800c01007387 */ /* 0x0005e20000100a00 */
[----:B0-----:R-:W-:-:S03]  /*d9e80*/  IADD3 R16, P1, R50, R3, RZ ;  /* 0x0000000332107210 */ /* 0x001fc60007f3e0ff */
[----:B------:R-:W-:Y:S04]  /*d9e90*/  STL [R1+0x47c4], R50 ;  /* 0x0047c43201007387 */ /* 0x000fe80000100800 */
[----:B------:R-:W-:Y:S01]  /*d9ea0*/  STL [R1+0x47a8], R51 ;  /* 0x0047a83301007387 */ /* 0x000fe20000100800 */
[----:B------:R-:W-:-:S03]  /*d9eb0*/  IMAD.X R17, R10, 0x1, R5, P1 ;  /* 0x000000010a117824 */ /* 0x000fc600008e0605 */
[----:B------:R0:W-:Y:S01]  /*d9ec0*/  STL.64 [R1+0x2878], R58 ;  /* 0x0028783a01007387 */ /* 0x0001e20000100a00 */
[C---:B-1----:R-:W-:Y:S02]  /*d9ed0*/  IADD3 R14, P2, R51.reuse, R0, RZ ;  /* 0x00000000330e7210 */ /* 0x042fe40007f5e0ff */
[----:B--2---:R-:W-:Y:S01]  /*d9ee0*/  IADD3 R12, P3, R51, R3, RZ ;  /* 0x00000003330c7210 */ /* 0x004fe20007f7e0ff */
[----:B0-----:R-:W2:Y:S01]  /*d9ef0*/  LDL.LU.64 R58, [R1+0x4a98] ;  /* 0x004a9800013a7983 */ /* 0x001ea20000300a00 */
[----:B------:R-:W-:-:S03]  /*d9f00*/  SHF.R.S32.HI R10, RZ, 0x1f, R52 ;  /* 0x0000001fff0a7819 */ /* 0x000fc60000011434 */
[----:B------:R3:W-:Y:S01]  /*d9f10*/  STL.64 [R1+0x2870], R16 ;  /* 0x0028701001007387 */ /* 0x0007e20000100a00 */
[C---:B------:R-:W-:Y:S02]  /*d9f20*/  IMAD.X R15, R9.reuse, 0x1, R4, P2 ;  /* 0x00000001090f7824 */ /* 0x040fe400010e0604 */
[----:B------:R-:W-:Y:S02]  /*d9f30*/  IMAD.X R13, R9, 0x1, R5, P3 ;  /* 0x00000001090d7824 */ /* 0x000fe400018e0605 */
[----:B---3--:R-:W-:Y:S01]  /*d9f40*/  IMAD.MOV.U32 R16, RZ, RZ, R60 ;  /* 0x000000ffff107224 */ /* 0x008fe200078e003c */
[----:B------:R-:W-:Y:S01]  /*d9f50*/  IADD3 R60, P0, R52, R0, RZ ;  /* 0x00000000343c7210 */ /* 0x000fe20007f1e0ff */
[----:B------:R-:W-:Y:S02]  /*d9f60*/  IMAD.MOV.U32 R17, RZ, RZ, R19 ;  /* 0x000000ffff117224 */ /* 0x000fe400078e0013 */
[----:B------:R-:W-:Y:S01]  /*d9f70*/  IMAD.MOV.U32 R19, RZ, RZ, R61 ;  /* 0x000000ffff137224 */ /* 0x000fe200078e003d */
[----:B------:R-:W-:Y:S01]  /*d9f80*/  STL.64 [R1+0x2868], R14 ;  /* 0x0028680e01007387 */ /* 0x000fe20000100a00 */
[----:B------:R-:W-:-:S03]  /*d9f90*/  IMAD.X R61, R10, 0x1, R4, P0 ;  /* 0x000000010a3d7824 */ /* 0x000fc600000e0604 */
[----:B------:R-:W-:Y:S04]  /*d9fa0*/  STL.64 [R1+0x2860], R12 ;  /* 0x0028600c01007387 */ /* 0x000fe80000100a00 */
[----:B------:R-:W-:Y:S04]  /*d9fb0*/  STL [R1+0x4768], R52 ;  /* 0x0047683401007387 */ /* 0x000fe80000100800 */
[----:B------:R-:W-:Y:S04]  /*d9fc0*/  STL [R1+0x4724], R53 ;  /* 0x0047243501007387 */ /* 0x000fe80000100800 */
[----:B------:R0:W-:Y:S04]  /*d9fd0*/  STL.64 [R1+0x2858], R60 ;  /* 0x0028583c01007387 */ /* 0x0001e80000100a00 */
[----:B0-----:R-:W3:Y:S01]  /*d9fe0*/  LDL.LU.64 R60, [R1+0x4a90] ;  /* 0x004a9000013c7983 */ /* 0x001ee20000300a00 */
[----:B------:R-:W-:-:S02]  /*d9ff0*/  IADD3 R50, P1, R52, R3, RZ ;  /* 0x0000000334327210 */ /* 0x000fc40007f3e0ff */
[----:B------:R-:W-:Y:S02]  /*da000*/  SHF.R.S32.HI R9, RZ, 0x1f, R53 ;  /* 0x0000001fff097819 */ /* 0x000fe40000011435 */
[C---:B------:R-:W-:Y:S02]  /*da010*/  IADD3 R14, P2, R53.reuse, R0, RZ ;  /* 0x00000000350e7210 */ /* 0x040fe40007f5e0ff */
[----:B------:R-:W-:Y:S01]  /*da020*/  IADD3 R12, P3, R53, R3, RZ ;  /* 0x00000003350c7210 */ /* 0x000fe20007f7e0ff */
[--C-:B------:R-:W-:Y:S02]  /*da030*/  IMAD.X R51, R10, 0x1, R5.reuse, P1 ;  /* 0x000000010a337824 */ /* 0x100fe400008e0605 */
[C---:B------:R-:W-:Y:S02]  /*da040*/  IMAD.X R15, R9.reuse, 0x1, R4, P2 ;  /* 0x00000001090f7824 */ /* 0x040fe400010e0604 */
[----:B------:R-:W-:Y:S01]  /*da050*/  IMAD.X R13, R9, 0x1, R5, P3 ;  /* 0x00000001090d7824 */ /* 0x000fe200018e0605 */
[----:B------:R-:W-:Y:S01]  /*da060*/  STL.64 [R1+0x2850], R50 ;  /* 0x0028503201007387 */ /* 0x000fe20000100a00 */
[----:B------:R-:W-:-:S03]  /*da070*/  SHF.R.S32.HI R10, RZ, 0x1f, R54 ;  /* 0x0000001fff0a7819 */ /* 0x000fc60000011436 */
[----:B------:R0:W-:Y:S04]  /*da080*/  STL.64 [R1+0x2848], R14 ;  /* 0x0028480e01007387 */ /* 0x0001e80000100a00 */
[----:B------:R1:W-:Y:S01]  /*da090*/  STL.64 [R1+0x2840], R12 ;  /* 0x0028400c01007387 */ /* 0x0003e20000100a00 */
[----:B------:R-:W-:Y:S02]  /*da0a0*/  SHF.R.S32.HI R9, RZ, 0x1f, R55 ;  /* 0x0000001fff097819 */ /* 0x000fe40000011437 */
[----:B------:R-:W-:Y:S01]  /*da0b0*/  IADD3 R52, P2, R55, R0, RZ ;  /* 0x0000000037347210 */ /* 0x000fe20007f5e0ff */
[----:B0-----:R-:W-:Y:S02]  /*da0c0*/  IMAD.MOV.U32 R15, RZ, RZ, R16 ;  /* 0x000000ffff0f7224 */ /* 0x001fe400078e0010 */
[----:B------:R-:W-:-:S02]  /*da0d0*/  IMAD.MOV.U32 R16, RZ, RZ, R20 ;  /* 0x000000ffff107224 */ /* 0x000fc400078e0014 */
[----:B-1----:R-:W-:Y:S01]  /*da0e0*/  IMAD.MOV.U32 R12, RZ, RZ, R46 ;  /* 0x000000ffff0c7224 */ /* 0x002fe200078e002e */
[C---:B------:R-:W-:Y:S01]  /*da0f0*/  IADD3 R46, P0, R54.reuse, R0, RZ ;  /* 0x00000000362e7210 */ /* 0x040fe20007f1e0ff */
[----:B------:R-:W-:Y:S01]  /*da100*/  IMAD.MOV.U32 R20, RZ, RZ, R44 ;  /* 0x000000ffff147224 */ /* 0x000fe200078e002c */
[-C--:B------:R-:W-:Y:S01]  /*da110*/  IADD3 R44, P1, R54, R3.reuse, RZ ;  /* 0x00000003362c7210 */ /* 0x080fe20007f3e0ff */
[----:B------:R-:W-:Y:S01]  /*da120*/  IMAD.MOV.U32 R13, RZ, RZ, R47 ;  /* 0x000000ffff0d7224 */ /* 0x000fe200078e002f */
[----:B------:R-:W-:Y:S01]  /*da130*/  IADD3 R50, P3, R55, R3, RZ ;  /* 0x0000000337327210 */ /* 0x000fe20007f7e0ff */
[----:B------:R-:W-:Y:S02]  /*da140*/  IMAD.MOV.U32 R14, RZ, RZ, R19 ;  /* 0x000000ffff0e7224 */ /* 0x000fe400078e0013 */
[----:B------:R-:W-:Y:S02]  /*da150*/  IMAD.X R47, R10, 0x1, R4, P0 ;  /* 0x000000010a2f7824 */ /* 0x000fe400000e0604 */
[----:B------:R-:W-:-:S02]  /*da160*/  IMAD.MOV.U32 R19, RZ, RZ, R45 ;  /* 0x000000ffff137224 */ /* 0x000fc400078e002d */
[--C-:B------:R-:W-:Y:S01]  /*da170*/  IMAD.X R45, R10, 0x1, R5.reuse, P1 ;  /* 0x000000010a2d7824 */ /* 0x100fe200008e0605 */
[----:B------:R0:W-:Y:S01]  /*da180*/  STL [R1+0x4728], R54 ;  /* 0x0047283601007387 */ /* 0x0001e20000100800 */
[C---:B------:R-:W-:Y:S02]  /*da190*/  IMAD.X R53, R9.reuse, 0x1, R4, P2 ;  /* 0x0000000109357824 */ /* 0x040fe400010e0604 */
[----:B------:R-:W-:Y:S01]  /*da1a0*/  IMAD.X R51, R9, 0x1, R5, P3 ;  /* 0x0000000109337824 */ /* 0x000fe200018e0605 */
[----:B------:R1:W-:Y:S01]  /*da1b0*/  STL.64 [R1+0x2838], R46 ;  /* 0x0028382e01007387 */ /* 0x0003e20000100a00 */
[----:B------:R-:W-:Y:S01]  /*da1c0*/  IMAD.MOV.U32 R7, RZ, RZ, R13 ;  /* 0x000000ffff077224 */ /* 0x000fe200078e000d */
[----:B------:R-:W-:Y:S01]  /*da1d0*/  SHF.R.S32.HI R10, RZ, 0x1f, R56 ;  /* 0x0000001fff0a7819 */ /* 0x000fe20000011438 */
[----:B------:R-:W-:Y:S01]  /*da1e0*/  IMAD.MOV.U32 R13, RZ, RZ, R42 ;  /* 0x000000ffff0d7224 */ /* 0x000fe200078e002a */
[C---:B------:R-:W-:Y:S01]  /*da1f0*/  IADD3 R42, P0, R56.reuse, R0, RZ ;  /* 0x00000000382a7210 */ /* 0x040fe20007f1e0ff */
[----:B------:R-:W-:Y:S01]  /*da200*/  IMAD.MOV.U32 R49, RZ, RZ, R12 ;  /* 0x000000ffff317224 */ /* 0x000fe200078e000c */
[----:B0-----:R-:W-:Y:S01]  /*da210*/  IADD3 R54, P1, R56, R3, RZ ;  /* 0x0000000338367210 */ /* 0x001fe20007f3e0ff */
[----:B------:R-:W-:Y:S01]  /*da220*/  IMAD.MOV.U32 R12, RZ, RZ, R24 ;  /* 0x000000ffff0c7224 */ /* 0x000fe200078e0018 */
[----:B------:R-:W-:Y:S01]  /*da230*/  SHF.R.S32.HI R9, RZ, 0x1f, R57 ;  /* 0x0000001fff097819 */ /* 0x000fe20000011439 */
[----:B-1----:R-:W4:Y:S04]  /*da240*/  LDL.LU.64 R46, [R1+0x4a88] ;  /* 0x004a8800012e7983 */ /* 0x002f280000300a00 */
[----:B------:R0:W-:Y:S01]  /*da250*/  STL.64 [R1+0x2830], R44 ;  /* 0x0028302c01007387 */ /* 0x0001e20000100a00 */
[----:B------:R-:W-:-:S02]  /*da260*/  IMAD.MOV.U32 R24, RZ, RZ, R43 ;  /* 0x000000ffff187224 */ /* 0x000fc400078e002b */
[C---:B------:R-:W-:Y:S02]  /*da270*/  IMAD.X R43, R10.reuse, 0x1, R4, P0 ;  /* 0x000000010a2b7824 */ /* 0x040fe400000e0604 */
[----:B------:R-:W-:Y:S01]  /*da280*/  IMAD.X R55, R10, 0x1, R5, P1 ;  /* 0x000000010a377824 */ /* 0x000fe200008e0605 */
[----:B0-----:R-:W5:Y:S04]  /*da290*/  LDL.LU.64 R44, [R1+0x4a80] ;  /* 0x004a8000012c7983 */ /* 0x001f680000300a00 */
[----:B------:R0:W-:Y:S04]  /*da2a0*/  STL.64 [R1+0x2828], R52 ;  /* 0x0028283401007387 */ /* 0x0001e80000100a00 */
[----:B------:R1:W-:Y:S01]  /*da2b0*/  STL.64 [R1+0x2820], R50 ;  /* 0x0028203201007387 */ /* 0x0003e20000100a00 */
[----:B0-----:R-:W-:-:S02]  /*da2c0*/  IADD3 R52, P2, R57, R0, RZ ;  /* 0x0000000039347210 */ /* 0x001fc40007f5e0ff */
[----:B-1----:R-:W-:-:S03]  /*da2d0*/  IADD3 R50, P3, R57, R3, RZ ;  /* 0x0000000339327210 */ /* 0x002fc60007f7e0ff */
[C---:B------:R-:W-:Y:S01]  /*da2e0*/  IMAD.X R53, R9.reuse, 0x1, R4, P2 ;  /* 0x0000000109357824 */ /* 0x040fe200010e0604 */
[----:B------:R0:W-:Y:S01]  /*da2f0*/  STL.64 [R1+0x2818], R42 ;  /* 0x0028182a01007387 */ /* 0x0001e20000100a00 */
[----:B------:R-:W-:-:S03]  /*da300*/  IMAD.X R51, R9, 0x1, R5, P3 ;  /* 0x0000000109337824 */ /* 0x000fc600018e0605 */
[----:B0-----:R-:W5:Y:S04]  /*da310*/  LDL.LU.64 R42, [R1+0x4a78] ;  /* 0x004a7800012a7983 */ /* 0x001f680000300a00 */
[----:B------:R-:W-:Y:S04]  /*da320*/  STL.64 [R1+0x2810], R54 ;  /* 0x0028103601007387 */ /* 0x000fe80000100a00 */
[----:B------:R-:W-:Y:S04]  /*da330*/  STL.64 [R1+0x2808], R52 ;  /* 0x0028083401007387 */ /* 0x000fe80000100a00 */
[----:B------:R0:W-:Y:S02]  /*da340*/  STL.64 [R1+0x2800], R50 ;  /* 0x0028003201007387 */ /* 0x0001e40000100a00 */
[----:B0-----:R-:W-:-:S02]  /*da350*/  IMAD.MOV.U32 R50, RZ, RZ, R7 ;  /* 0x000000ffff327224 */ /* 0x001fc400078e0007 */
[----:B------:R-:W-:Y:S02]  /*da360*/  IMAD.MOV.U32 R7, RZ, RZ, R13 ;  /* 0x000000ffff077224 */ /* 0x000fe400078e000d */
[----:B------:R-:W-:Y:S02]  /*da370*/  IMAD.MOV.U32 R13, RZ, RZ, R40 ;  /* 0x000000ffff0d7224 */ /* 0x000fe400078e0028 */
[----:B------:R-:W-:Y:S02]  /*da380*/  IMAD.MOV.U32 R51, RZ, RZ, R49 ;  /* 0x000000ffff337224 */ /* 0x000fe400078e0031 */
[----:B------:R-:W-:Y:S02]  /*da390*/  IMAD.MOV.U32 R49, RZ, RZ, R12 ;  /* 0x000000ffff317224 */ /* 0x000fe400078e000c */
[----:B------:R-:W-:Y:S02]  /*da3a0*/  IMAD.MOV.U32 R12, RZ, RZ, R26 ;  /* 0x000000ffff0c7224 */ /* 0x000fe400078e001a */
[----:B------:R-:W-:Y:S01]  /*da3b0*/  IMAD.MOV.U32 R26, RZ, RZ, R41 ;  /* 0x000000ffff1a7224 */ /* 0x000fe200078e0029 */
[----:B--2---:R-:W-:-:S02]  /*da3c0*/  SHF.R.S32.HI R10, RZ, 0x1f, R58 ;  /* 0x0000001fff0a7819 */ /* 0x004fc4000001143a */
[CC--:B------:R-:W-:Y:S02]  /*da3d0*/  IADD3 R40, P0, R58.reuse, R0.reuse, RZ ;  /* 0x000000003a287210 */ /* 0x0c0fe40007f1e0ff */
[-C--:B------:R-:W-:Y:S02]  /*da3e0*/  IADD3 R56, P1, R58, R3.reuse, RZ ;  /* 0x000000033a387210 */ /* 0x080fe40007f3e0ff */
[----:B------:R-:W-:Y:S02]  /*da3f0*/  SHF.R.S32.HI R9, RZ, 0x1f, R59 ;  /* 0x0000001fff097819 */ /* 0x000fe4000001143b */
[C---:B------:R-:W-:Y:S01]  /*da400*/  IADD3 R54, P2, R59.reuse, R0, RZ ;  /* 0x000000003b367210 */ /* 0x040fe20007f5e0ff */
[C-C-:B------:R-:W-:Y:S01]  /*da410*/  IMAD.X R41, R10.reuse, 0x1, R4.reuse, P0 ;  /* 0x000000010a297824 */ /* 0x140fe200000e0604 */
[----:B------:R-:W-:Y:S01]  /*da420*/  IADD3 R52, P3, R59, R3, RZ ;  /* 0x000000033b347210 */ /* 0x000fe20007f7e0ff */
[--C-:B------:R-:W-:Y:S02]  /*da430*/  IMAD.X R57, R10, 0x1, R5.reuse, P1 ;  /* 0x000000010a397824 */ /* 0x100fe400008e0605 */
[C---:B------:R-:W-:Y:S01]  /*da440*/  IMAD.X R55, R9.reuse, 0x1, R4, P2 ;  /* 0x0000000109377824 */ /* 0x040fe200010e0604 */
[----:B------:R0:W-:Y:S01]  /*da450*/  STL.64 [R1+0x27f8], R40 ;  /* 0x0027f82801007387 */ /* 0x0001e20000100a00 */
[----:B------:R-:W-:-:S03]  /*da460*/  IMAD.X R53, R9, 0x1, R5, P3 ;  /* 0x0000000109357824 */ /* 0x000fc600018e0605 */
[----:B0-----:R-:W2:Y:S04]  /*da470*/  LDL.LU.64 R40, [R1+0x4a70] ;  /* 0x004a700001287983 */ /* 0x001ea80000300a00 */
[----:B------:R-:W-:Y:S04]  /*da480*/  STL.64 [R1+0x27f0], R56 ;  /* 0x0027f03801007387 */ /* 0x000fe80000100a00 */
[----:B------:R-:W-:Y:S04]  /*da490*/  STL.64 [R1+0x27e8], R54 ;  /* 0x0027e83601007387 */ /* 0x000fe80000100a00 */
[----:B------:R0:W-:Y:S02]  /*da4a0*/  STL.64 [R1+0x27e0], R52 ;  /* 0x0027e03401007387 */ /* 0x0001e40000100a00 */
[----:B0-----:R-:W-:-:S02]  /*da4b0*/  IMAD.MOV.U32 R52, RZ, RZ, R50 ;  /* 0x000000ffff347224 */ /* 0x001fc400078e0032 */
[----:B------:R-:W-:Y:S02]  /*da4c0*/  IMAD.MOV.U32 R50, RZ, RZ, R7 ;  /* 0x000000ffff327224 */ /* 0x000fe400078e0007 */
[----:B------:R-:W-:Y:S01]  /*da4d0*/  IMAD.MOV.U32 R7, RZ, RZ, R13 ;  /* 0x000000ffff077224 */ /* 0x000fe200078e000d */
[----:B---3--:R-:W-:Y:S01]  /*da4e0*/  SHF.R.S32.HI R10, RZ, 0x1f, R60 ;  /* 0x0000001fff0a7819 */ /* 0x008fe2000001143c */
[----:B------:R-:W-:Y:S01]  /*da4f0*/  IMAD.MOV.U32 R13, RZ, RZ, R38 ;  /* 0x000000ffff0d7224 */ /* 0x000fe200078e0026 */
[CC--:B------:R-:W-:Y:S01]  /*da500*/  IADD3 R38, P0, R60.reuse, R0.reuse, RZ ;  /* 0x000000003c267210 */ /* 0x0c0fe20007f1e0ff */
[----:B------:R-:W-:Y:S01]  /*da510*/  IMAD.MOV.U32 R53, RZ, RZ, R51 ;  /* 0x000000ffff357224 */ /* 0x000fe200078e0033 */
[-C--:B------:R-:W-:Y:S01]  /*da520*/  IADD3 R58, P1, R60, R3.reuse, RZ ;  /* 0x000000033c3a7210 */ /* 0x080fe20007f3e0ff */
[----:B------:R-:W-:Y:S01]  /*da530*/  IMAD.MOV.U32 R51, RZ, RZ, R49 ;  /* 0x000000ffff337224 */ /* 0x000fe200078e0031 */
[----:B------:R-:W-:Y:S01]  /*da540*/  SHF.R.S32.HI R9, RZ, 0x1f, R61 ;  /* 0x0000001fff097819 */ /* 0x000fe2000001143d */
[----:B------:R-:W-:Y:S01]  /*da550*/  IMAD.MOV.U32 R49, RZ, RZ, R12 ;  /* 0x000000ffff317224 */ /* 0x000fe200078e000c */
[C---:B------:R-:W-:Y:S01]  /*da560*/  IADD3 R56, P2, R61.reuse, R0, RZ ;  /* 0x000000003d387210 */ /* 0x040fe20007f5e0ff */
[----:B------:R-:W-:Y:S01]  /*da570*/  IMAD.MOV.U32 R12, RZ, RZ, R30 ;  /* 0x000000ffff0c7224 */ /* 0x000fe200078e001e */
[----:B------:R-:W-:Y:S01]  /*da580*/  IADD3 R54, P3, R61, R3, RZ ;  /* 0x000000033d367210 */ /* 0x000fe20007f7e0ff */
[----:B------:R-:W-:-:S02]  /*da590*/  IMAD.MOV.U32 R30, RZ, RZ, R39 ;  /* 0x000000ffff1e7224 */ /* 0x000fc400078e0027 */
[C-C-:B------:R-:W-:Y:S02]  /*da5a0*/  IMAD.X R39, R10.reuse, 0x1, R4.reuse, P0 ;  /* 0x000000010a277824 */ /* 0x140fe400000e0604 */
[--C-:B------:R-:W-:Y:S02]  /*da5b0*/  IMAD.X R59, R10, 0x1, R5.reuse, P1 ;  /* 0x000000010a3b7824 */ /* 0x100fe400008e0605 */
[C---:B------:R-:W-:Y:S01]  /*da5c0*/  IMAD.X R57, R9.reuse, 0x1, R4, P2 ;  /* 0x0000000109397824 */ /* 0x040fe200010e0604 */
[----:B------:R0:W-:Y:S01]  /*da5d0*/  STL.64 [R1+0x27d8], R38 ;  /* 0x0027d82601007387 */ /* 0x0001e20000100a00 */
[----:B------:R-:W-:-:S03]  /*da5e0*/  IMAD.X R55, R9, 0x1, R5, P3 ;  /* 0x0000000109377824 */ /* 0x000fc600018e0605 */
[----:B0-----:R-:W3:Y:S04]  /*da5f0*/  LDL.LU.64 R38, [R1+0x4a68] ;  /* 0x004a680001267983 */ /* 0x001ee80000300a00 */
[----:B------:R-:W-:Y:S04]  /*da600*/  STL.64 [R1+0x27d0], R58 ;  /* 0x0027d03a01007387 */ /* 0x000fe80000100a00 */
[----:B------:R-:W-:Y:S04]  /*da610*/  STL.64 [R1+0x27c8], R56 ;  /* 0x0027c83801007387 */ /* 0x000fe80000100a00 */
[----:B------:R0:W-:Y:S04]  /*da620*/  STL.64 [R1+0x27c0], R54 ;  /* 0x0027c03601007387 */ /* 0x0001e80000100a00 */
[----:B0-----:R-:W4:Y:S02]  /*da630*/  LDL.LU R54, [R1] ;  /* 0x0000000001367983 */ /* 0x001f240000300800 */
[----:B----4-:R-:W-:-:S02]  /*da640*/  SHF.R.S32.HI R10, RZ, 0x1f, R54 ;  /* 0x0000001fff0a7819 */ /* 0x010fc40000011436 */
[C---:B------:R-:W-:Y:S02]  /*da650*/  IADD3 R60, P0, R54.reuse, R0, RZ ;  /* 0x00000000363c7210 */ /* 0x040fe40007f1e0ff */
[----:B------:R-:W-:Y:S02]  /*da660*/  IADD3 R58, P1, R54, R3, RZ ;  /* 0x00000003363a7210 */ /* 0x000fe40007f3e0ff */
[----:B------:R-:W4:Y:S01]  /*da670*/  LDL.LU R54, [R1+0x4] ;  /* 0x0000040001367983 */ /* 0x000f220000300800 */
[C---:B------:R-:W-:Y:S02]  /*da680*/  IMAD.X R61, R10.reuse, 0x1, R4, P0 ;  /* 0x000000010a3d7824 */ /* 0x040fe400000e0604 */
[----:B------:R-:W-:-:S03]  /*da690*/  IMAD.X R59, R10, 0x1, R5, P1 ;  /* 0x000000010a3b7824 */ /* 0x000fc600008e0605 */
[----:B------:R-:W-:Y:S04]  /*da6a0*/  STL.64 [R1+0x27b8], R60 ;  /* 0x0027b83c01007387 */ /* 0x000fe80000100a00 */
[----:B------:R-:W-:Y:S01]  /*da6b0*/  STL.64 [R1+0x27b0], R58 ;  /* 0x0027b03a01007387 */ /* 0x000fe20000100a00 */
[----:B----4-:R-:W-:Y:S02]  /*da6c0*/  SHF.R.S32.HI R9, RZ, 0x1f, R54 ;  /* 0x0000001fff097819 */ /* 0x010fe40000011436 */
[C---:B------:R-:W-:Y:S02]  /*da6d0*/  IADD3 R56, P2, R54.reuse, R0, RZ ;  /* 0x0000000036387210 */ /* 0x040fe40007f5e0ff */
[----:B------:R-:W-:-:S03]  /*da6e0*/  IADD3 R54, P3, R54, R3, RZ ;  /* 0x0000000336367210 */ /* 0x000fc60007f7e0ff */
[C---:B------:R-:W-:Y:S02]  /*da6f0*/  IMAD.X R57, R9.reuse, 0x1, R4, P2 ;  /* 0x0000000109397824 */ /* 0x040fe400010e0604 */
[----:B------:R-:W-:-:S03]  /*da700*/  IMAD.X R55, R9, 0x1, R5, P3 ;  /* 0x0000000109377824 */ /* 0x000fc600018e0605 */
[----:B------:R-:W-:Y:S04]  /*da710*/  STL.64 [R1+0x27a8], R56 ;  /* 0x0027a83801007387 */ /* 0x000fe80000100a00 */
[----:B------:R0:W-:Y:S04]  /*da720*/  STL.64 [R1+0x27a0], R54 ;  /* 0x0027a03601007387 */ /* 0x0001e80000100a00 */
[----:B0-----:R-:W4:Y:S02]  /*da730*/  LDL.LU R54, [R1+0x8] ;  /* 0x0000080001367983 */ /* 0x001f240000300800 */
        /* <DEDUP_REMOVED lines=2990> */
[----:B------:R0:W-:Y:S02]  /*e6220*/  STL.64 [R1+0xe90], R54 ;  /* 0x000e903601007387 */ /* 0x0001e40000100a00 */
[----:B0-----:R-:W-:Y:S02]  /*e6230*/  IMAD.MOV.U32 R54, RZ, RZ, R53 ;  /* 0x000000ffff367224 */ /* 0x001fe400078e0035 */
        /* <DEDUP_REMOVED lines=9> */
[----:B------:R-:W4:Y:S01]  /*e62d0*/  LDL.LU R15, [R1+0x460] ;  /* 0x00046000010f7983 */ /* 0x000f220000300800 */
[----:B------:R-:W-:Y:S02]  /*e62e0*/  SHF.R.S32.HI R10, RZ, 0x1f, R54 ;  /* 0x0000001fff0a7819 */ /* 0x000fe40000011436 */
[C---:B------:R-:W-:Y:S02]  /*e62f0*/  IADD3 R60, P0, R54.reuse, R0, RZ ;  /* 0x00000000363c7210 */ /* 0x040fe40007f1e0ff */
[----:B------:R-:W-:Y:S01]  /*e6300*/  IADD3 R58, P1, R54, R3, RZ ;  /* 0x00000003363a7210 */ /* 0x000fe20007f3e0ff */
        /* <DEDUP_REMOVED lines=8> */
[----:B------:R-:W-:Y:S01]  /*e6390*/  IMAD.MOV.U32 R13, RZ, RZ, R14 ;  /* 0x000000ffff0d7224 */ /* 0x000fe200078e000e */
[----:B------:R-:W-:Y:S02]  /*e63a0*/  SHF.R.S32.HI R9, RZ, 0x1f, R54 ;  /* 0x0000001fff097819 */ /* 0x000fe40000011436 */
[C---:B------:R-:W-:Y:S02]  /*e63b0*/  IADD3 R56, P2, R54.reuse, R0, RZ ;  /* 0x0000000036387210 */ /* 0x040fe40007f5e0ff */
[----:B------:R-:W-:Y:S01]  /*e63c0*/  IADD3 R54, P3, R54, R3, RZ ;  /* 0x0000000336367210 */ /* 0x000fe20007f7e0ff */
[C---:B------:R-:W-:Y:S02]  /*e63d0*/  IMAD.X R61, R10.reuse, 0x1, R4, P0 ;  /* 0x000000010a3d7824 */ /* 0x040fe400000e0604 */
[----:B----4-:R-:W-:Y:S02]  /*e63e0*/  IMAD.MOV.U32 R14, RZ, RZ, R15 ;  /* 0x000000ffff0e7224 */ /* 0x010fe400078e000f */
[----:B------:R-:W4:Y:S01]  /*e63f0*/  LDL.LU R15, [R1+0x464] ;  /* 0x00046400010f7983 */ /* 0x000f220000300800 */
[----:B------:R-:W-:-:S02]  /*e6400*/  IMAD.X R59, R10, 0x1, R5, P1 ;  /* 0x000000010a3b7824 */ /* 0x000fc400008e0605 */
[C---:B------:R-:W-:Y:S02]  /*e6410*/  IMAD.X R57, R9.reuse, 0x1, R4, P2 ;  /* 0x0000000109397824 */ /* 0x040fe400010e0604 */
[----:B------:R-:W-:Y:S01]  /*e6420*/  IMAD.X R55, R9, 0x1, R5, P3 ;  /* 0x0000000109377824 */ /* 0x000fe200018e0605 */
[----:B------:R-:W-:Y:S04]  /*e6430*/  STL.64 [R1+0xe78], R60 ;  /* 0x000e783c01007387 */ /* 0x000fe80000100a00 */
        /* <DEDUP_REMOVED lines=12> */
[----:B----4-:R-:W-:Y:S02]  /*e6500*/  IMAD.MOV.U32 R14, RZ, RZ, R15 ;  /* 0x000000ffff0e7224 */ /* 0x010fe400078e000f */
[----:B------:R-:W4:Y:S01]  /*e6510*/  LDL.LU R15, [R1+0x468] ;  /* 0x00046800010f7983 */ /* 0x000f220000300800 */
[----:B------:R-:W-:Y:S02]  /*e6520*/  SHF.R.S32.HI R10, RZ, 0x1f, R54 ;  /* 0x0000001fff0a7819 */ /* 0x000fe40000011436 */
[C---:B------:R-:W-:Y:S02]  /*e6530*/  IADD3 R60, P0, R54.reuse, R0, RZ ;  /* 0x00000000363c7210 */ /* 0x040fe40007f1e0ff */
[----:B------:R-:W-:Y:S01]  /*e6540*/  IADD3 R58, P1, R54, R3, RZ ;  /* 0x00000003363a7210 */ /* 0x000fe20007f3e0ff */
        /* <DEDUP_REMOVED lines=8> */
[----:B------:R-:W-:Y:S01]  /*e65d0*/  IMAD.MOV.U32 R13, RZ, RZ, R14 ;  /* 0x000000ffff0d7224 */ /* 0x000fe200078e000e */
[----:B------:R-:W-:Y:S02]  /*e65e0*/  SHF.R.S32.HI R9, RZ, 0x1f, R54 ;  /* 0x0000001fff097819 */ /* 0x000fe40000011436 */
[C---:B------:R-:W-:Y:S02]  /*e65f0*/  IADD3 R56, P2, R54.reuse, R0, RZ ;  /* 0x0000000036387210 */ /* 0x040fe40007f5e0ff */
[----:B------:R-:W-:Y:S01]  /*e6600*/  IADD3 R54, P3, R54, R3, RZ ;  /* 0x0000000336367210 */ /* 0x000fe20007f7e0ff */
[----:B------:R-:W-:Y:S02]  /*e6610*/  IMAD.X R61, R10, 0x1, R4, P0 ;  /* 0x000000010a3d7824 */ /* 0x000fe400000e0604 */
[----:B----4-:R-:W-:-:S02]  /*e6620*/  IMAD.MOV.U32 R14, RZ, RZ, R15 ;  /* 0x000000ffff0e7224 */ /* 0x010fc400078e000f */
[----:B------:R-:W4:Y:S01]  /*e6630*/  LDL.LU R15, [R1+0x46c] ;  /* 0x00046c00010f7983 */ /* 0x000f220000300800 */
[--C-:B------:R-:W-:Y:S02]  /*e6640*/  IMAD.X R59, R10, 0x1, R5.reuse, P1 ;  /* 0x000000010a3b7824 */ /* 0x100fe400008e0605 */
        /* <DEDUP_REMOVED lines=646> */
[----:B------:R-:W-:Y:S02]  /*e8eb0*/  IMAD.MOV.U32 R15, RZ, RZ, R16 ;  /* 0x000000ffff0f7224 */ /* 0x000fe400078e0010 */
[----:B------:R-:W-:Y:S02]  /*e8ec0*/  IMAD.MOV.U32 R16, RZ, RZ, R17 ;  /* 0x000000ffff107224 */ /* 0x000fe400078e0011 */
        /* <DEDUP_REMOVED lines=19> */
[----:B----4-:R-:W-:Y:S02]  /*e9000*/  IMAD.MOV.U32 R16, RZ, RZ, R17 ;  /* 0x000000ffff107224 */ /* 0x010fe400078e0011 */
[----:B------:R-:W4:Y:S01]  /*e9010*/  LDL.LU R17, [R1+0x1524] ;  /* 0x0015240001117983 */ /* 0x000f220000300800 */
[----:B------:R-:W-:-:S02]  /*e9020*/  SHF.R.S32.HI R10, RZ, 0x1f, R54 ;  /* 0x0000001fff0a7819 */ /* 0x000fc40000011436 */
[C---:B------:R-:W-:Y:S02]  /*e9030*/  IADD3 R60, P0, R54.reuse, R0, RZ ;  /* 0x00000000363c7210 */ /* 0x040fe40007f1e0ff */
[----:B------:R-:W-:Y:S01]  /*e9040*/  IADD3 R58, P1, R54, R3, RZ ;  /* 0x00000003363a7210 */ /* 0x000fe20007f3e0ff */
        /* <DEDUP_REMOVED lines=10> */
[----:B------:R-:W-:Y:S01]  /*e90f0*/  IMAD.MOV.U32 R15, RZ, RZ, R16 ;  /* 0x000000ffff0f7224 */ /* 0x000fe200078e0010 */
[----:B------:R-:W-:-:S02]  /*e9100*/  SHF.R.S32.HI R9, RZ, 0x1f, R54 ;  /* 0x0000001fff097819 */ /* 0x000fc40000011436 */
[C---:B------:R-:W-:Y:S02]  /*e9110*/  IADD3 R56, P2, R54.reuse, R0, RZ ;  /* 0x0000000036387210 */ /* 0x040fe40007f5e0ff */
[----:B------:R-:W-:Y:S01]  /*e9120*/  IADD3 R54, P3, R54, R3, RZ ;  /* 0x0000000336367210 */ /* 0x000fe20007f7e0ff */
[C-C-:B------:R-:W-:Y:S02]  /*e9130*/  IMAD.X R61, R10.reuse, 0x1, R4.reuse, P0 ;  /* 0x000000010a3d7824 */ /* 0x140fe400000e0604 */
[----:B----4-:R-:W-:Y:S02]  /*e9140*/  IMAD.MOV.U32 R16, RZ, RZ, R17 ;  /* 0x000000ffff107224 */ /* 0x010fe400078e0011 */
[----:B------:R-:W4:Y:S01]  /*e9150*/  LDL.LU R17, [R1+0x1534] ;  /* 0x0015340001117983 */ /* 0x000f220000300800 */
[----:B------:R-:W-:Y:S02]  /*e9160*/  IMAD.X R59, R10, 0x1, R5, P1 ;  /* 0x000000010a3b7824 */ /* 0x000fe400008e0605 */
[----:B------:R-:W-:-:S02]  /*e9170*/  IMAD.X R57, R9, 0x1, R4, P2 ;  /* 0x0000000109397824 */ /* 0x000fc400010e0604 */
        /* <DEDUP_REMOVED lines=34> */
[C---:B------:R-:W-:Y:S01]  /*e93a0*/  IADD3 R56, P2, R54.reuse, R0, RZ ;  /* 0x0000000036387210 */ /* 0x040fe20007f5e0ff */
[----:B------:R-:W-:Y:S01]  /*e93b0*/  IMAD.MOV.U32 R15, RZ, RZ, R16 ;  /* 0x000000ffff0f7224 */ /* 0x000fe200078e0010 */
[----:B------:R-:W-:Y:S01]  /*e93c0*/  IADD3 R54, P3, R54, R3, RZ ;  /* 0x0000000336367210 */ /* 0x000fe20007f7e0ff */
[----:B------:R-:W-:Y:S02]  /*e93d0*/  IMAD.MOV.U32 R16, RZ, RZ, R17 ;  /* 0x000000ffff107224 */ /* 0x000fe400078e0011 */
[----:B------:R-:W-:-:S02]  /*e93e0*/  IMAD.MOV.U32 R17, RZ, RZ, R22 ;  /* 0x000000ffff117224 */ /* 0x000fc400078e0016 */
[C-C-:B------:R-:W-:Y:S02]  /*e93f0*/  IMAD.X R61, R10.reuse, 0x1, R4.reuse, P0 ;  /* 0x000000010a3d7824 */ /* 0x140fe400000e0604 */
[--C-:B------:R-:W-:Y:S02]  /*e9400*/  IMAD.X R59, R10, 0x1, R5.reuse, P1 ;  /* 0x000000010a3b7824 */ /* 0x100fe400008e0605 */
[C---:B------:R-:W-:Y:S02]  /*e9410*/  IMAD.X R57, R9.reuse, 0x1, R4, P2 ;  /* 0x0000000109397824 */ /* 0x040fe400010e0604 */
[----:B------:R-:W-:Y:S02]  /*e9420*/  IMAD.X R55, R9, 0x1, R5, P3 ;  /* 0x0000000109377824 */ /* 0x000fe400018e0605 */
[----:B----4-:R-:W-:Y:S02]  /*e9430*/  IMAD.MOV.U32 R22, RZ, RZ, R23 ;  /* 0x000000ffff167224 */ /* 0x010fe400078e0017 */
[----:B------:R-:W-:-:S02]  /*e9440*/  IMAD.MOV.U32 R23, RZ, RZ, R24 ;  /* 0x000000ffff177224 */ /* 0x000fc400078e0018 */
[----:B------:R-:W-:Y:S02]  /*e9450*/  IMAD.MOV.U32 R24, RZ, RZ, R29 ;  /* 0x000000ffff187224 */ /* 0x000fe400078e001d */
[----:B------:R-:W4:Y:S04]  /*e9460*/  LDL.LU R29, [R1+0x26b8] ;  /* 0x0026b800011d7983 */ /* 0x000f280000300800 */
        /* <DEDUP_REMOVED lines=8> */
[----:B------:R-:W-:Y:S01]  /*e94f0*/  IMAD.MOV.U32 R50, RZ, RZ, R49 ;  /* 0x000000ffff327224 */ /* 0x000fe200078e0031 */
        /* <DEDUP_REMOVED lines=30> */
[----:B------:R-:W-:Y:S01]  /*e96e0*/  IMAD.MOV.U32 R24, RZ, RZ, R26 ;  /* 0x000000ffff187224 */ /* 0x000fe200078e001a */
[----:B------:R-:W5:Y:S01]  /*e96f0*/  LDL.LU R27, [R1+0x1520] ;  /* 0x00152000011b7983 */ /* 0x000f620000300800 */
[----:B------:R-:W-:-:S03]  /*e9700*/  IMAD.MOV.U32 R26, RZ, RZ, R28 ;  /* 0x000000ffff1a7224 */ /* 0x000fc600078e001c */
[----:B------:R-:W2:Y:S01]  /*e9710*/  LDL.LU R28, [R1+0x154c] ;  /* 0x00154c00011c7983 */ /* 0x000ea20000300800 */
[----:B------:R-:W-:Y:S02]  /*e9720*/  SHF.R.S32.HI R9, RZ, 0x1f, R54 ;  /* 0x0000001fff097819 */ /* 0x000fe40000011436 */
[C---:B------:R-:W-:Y:S02]  /*e9730*/  IADD3 R56, P2, R54.reuse, R0, RZ ;  /* 0x0000000036387210 */ /* 0x040fe40007f5e0ff */
[----:B------:R-:W-:Y:S01]  /*e9740*/  IADD3 R54, P3, R54, R3, RZ ;  /* 0x0000000336367210 */ /* 0x000fe20007f7e0ff */
[C-C-:B------:R-:W-:Y:S02]  /*e9750*/  IMAD.X R61, R10.reuse, 0x1, R4.reuse, P0 ;  /* 0x000000010a3d7824 */ /* 0x140fe400000e0604 */
        /* <DEDUP_REMOVED lines=11> */
[----:B--2---:R-:W-:Y:S02]  /*e9810*/  IMAD.MOV.U32 R23, RZ, RZ, R28 ;  /* 0x000000ffff177224 */ /* 0x004fe400078e001c */
[----:B------:R-:W2:Y:S01]  /*e9820*/  LDL.LU R28, [R1+0x1554] ;  /* 0x00155400011c7983 */ /* 0x000ea20000300800 */
        /* <DEDUP_REMOVED lines=32> */
[----:B--2---:R-:W-:-:S02]  /*e9a30*/  IMAD.MOV.U32 R26, RZ, RZ, R28 ;  /* 0x000000ffff1a7224 */ /* 0x004fc400078e001c */
[----:B------:R-:W-:Y:S02]  /*e9a40*/  IMAD.MOV.U32 R28, RZ, RZ, R30 ;  /* 0x000000ffff1c7224 */ /* 0x000fe400078e001e */
[----:B------:R-:W-:Y:S02]  /*e9a50*/  IMAD.MOV.U32 R30, RZ, RZ, R31 ;  /* 0x000000ffff1e7224 */ /* 0x000fe400078e001f */
[----:B------:R-:W2:Y:S01]  /*e9a60*/  LDL.LU R31, [R1+0x1540] ;  /* 0x00154000011f7983 */ /* 0x000ea20000300800 */
[----:B------:R-:W-:Y:S02]  /*e9a70*/  SHF.R.S32.HI R9, RZ, 0x1f, R56 ;  /* 0x0000001fff097819 */ /* 0x000fe40000011438 */
[----:B------:R-:W-:Y:S01]  /*e9a80*/  IADD3 R58, P2, R56, R0, RZ ;  /* 0x00000000383a7210 */ /* 0x000fe20007f5e0ff */
[C-C-:B------:R-:W-:Y:S02]  /*e9a90*/  IMAD.X R35, R10.reuse, 0x1, R4.reuse, P0 ;  /* 0x000000010a237824 */ /* 0x140fe400000e0604 */
[--C-:B------:R-:W-:Y:S01]  /*e9aa0*/  IMAD.X R61, R10, 0x1, R5.reuse, P1 ;  /* 0x000000010a3d7824 */ /* 0x100fe200008e0605 */
[----:B------:R-:W-:Y:S01]  /*e9ab0*/  IADD3 R56, P3, R56, R3, RZ ;  /* 0x0000000338387210 */ /* 0x000fe20007f7e0ff */
[C---:B------:R-:W-:Y:S01]  /*e9ac0*/  IMAD.X R59, R9.reuse, 0x1, R4, P2 ;  /* 0x00000001093b7824 */ /* 0x040fe200010e0604 */
[----:B------:R0:W-:Y:S03]  /*e9ad0*/  STL.64 [R1+0x1178], R34 ;  /* 0x0011782201007387 */ /* 0x0001e60000100a00 */
[----:B------:R-:W-:Y:S01]  /*e9ae0*/  IMAD.X R57, R9, 0x1, R5, P3 ;  /* 0x0000000109397824 */ /* 0x000fe200018e0605 */
[----:B------:R-:W-:Y:S01]  /*e9af0*/  SHF.R.S32.HI R10, RZ, 0x1f, R33 ;  /* 0x0000001fff0a7819 */ /* 0x000fe20000011421 */
[----:B0-----:R-:W3:Y:S04]  /*e9b00*/  LDL.LU.64 R34, [R1+0x4a60] ;  /* 0x004a600001227983 */ /* 0x001ee80000300a00 */
[----:B------:R-:W-:Y:S04]  /*e9b10*/  STL.64 [R1+0x1188], R60 ;  /* 0x0011883c01007387 */ /* 0x000fe80000100a00 */
[----:B------:R0:W-:Y:S04]  /*e9b20*/  STL.64 [R1+0x11a8], R58 ;  /* 0x0011a83a01007387 */ /* 0x0001e80000100a00 */
[----:B------:R1:W-:Y:S01]  /*e9b30*/  STL.64 [R1+0x11b0], R56 ;  /* 0x0011b03801007387 */ /* 0x0003e20000100a00 */
[----:B0-----:R-:W-:-:S02]  /*e9b40*/  IMAD.MOV.U32 R58, RZ, RZ, R55 ;  /* 0x000000ffff3a7224 */ /* 0x001fc400078e0037 */
[----:B------:R-:W-:Y:S02]  /*e9b50*/  IMAD.MOV.U32 R55, RZ, RZ, R7 ;  /* 0x000000ffff377224 */ /* 0x000fe400078e0007 */
[----:B------:R-:W-:Y:S02]  /*e9b60*/  IMAD.MOV.U32 R7, RZ, RZ, R14 ;  /* 0x000000ffff077224 */ /* 0x000fe400078e000e */
[----:B------:R-:W-:Y:S02]  /*e9b70*/  IMAD.MOV.U32 R14, RZ, RZ, R15 ;  /* 0x000000ffff0e7224 */ /* 0x000fe400078e000f */
[----:B------:R-:W-:Y:S02]  /*e9b80*/  IMAD.MOV.U32 R15, RZ, RZ, R16 ;  /* 0x000000ffff0f7224 */ /* 0x000fe400078e0010 */
[----:B------:R-:W-:Y:S02]  /*e9b90*/  IMAD.MOV.U32 R16, RZ, RZ, R17 ;  /* 0x000000ffff107224 */ /* 0x000fe400078e0011 */
[----:B------:R-:W-:Y:S01]  /*e9ba0*/  IMAD.MOV.U32 R17, RZ, RZ, R22 ;  /* 0x000000ffff117224 */ /* 0x000fe200078e0016 */
[----:B-1----:R-:W-:Y:S01]  /*e9bb0*/  IADD3 R56, P0, R33, R0, RZ ;  /* 0x0000000021387210 */ /* 0x002fe20007f1e0ff */
[----:B------:R-:W-:-:S02]  /*e9bc0*/  IMAD.MOV.U32 R22, RZ, RZ, R23 ;  /* 0x000000ffff167224 */ /* 0x000fc400078e0017 */
[----:B------:R-:W-:Y:S02]  /*e9bd0*/  IMAD.MOV.U32 R23, RZ, RZ, R24 ;  /* 0x000000ffff177224 */ /* 0x000fe400078e0018 */
[----:B------:R-:W-:Y:S02]  /*e9be0*/  IMAD.MOV.U32 R24, RZ, RZ, R26 ;  /* 0x000000ffff187224 */ /* 0x000fe400078e001a */
[----:B------:R-:W-:Y:S02]  /*e9bf0*/  IMAD.MOV.U32 R26, RZ, RZ, R28 ;  /* 0x000000ffff1a7224 */ /* 0x000fe400078e001c */
[----:B------:R-:W-:Y:S02]  /*e9c00*/  IMAD.MOV.U32 R28, RZ, RZ, R30 ;  /* 0x000000ffff1c7224 */ /* 0x000fe400078e001e */
[----:B------:R-:W-:Y:S01]  /*e9c10*/  IMAD.X R57, R10, 0x1, R4, P0 ;  /* 0x000000010a397824 */ /* 0x000fe200000e0604 */
[----:B------:R-:W-:Y:S02]  /*e9c20*/  SHF.R.S32.HI R9, RZ, 0x1f, R58 ;  /* 0x0000001fff097819 */ /* 0x000fe4000001143a */
[----:B------:R-:W-:-:S02]  /*e9c30*/  IADD3 R60, P2, R58, R0, RZ ;  /* 0x000000003a3c7210 */ /* 0x000fc40007f5e0ff */
[----:B------:R-:W-:Y:S01]  /*e9c40*/  IADD3 R58, P3, R58, R3, RZ ;  /* 0x000000033a3a7210 */ /* 0x000fe20007f7e0ff */
[----:B------:R0:W-:Y:S02]  /*e9c50*/  STL.64 [R1+0x11a0], R56 ;  /* 0x0011a03801007387 */ /* 0x0001e40000100a00 */
[C---:B------:R-:W-:Y:S02]  /*e9c60*/  IMAD.X R61, R9.reuse, 0x1, R4, P2 ;  /* 0x00000001093d7824 */ /* 0x040fe400010e0604 */
[----:B------:R-:W-:Y:S02]  /*e9c70*/  IMAD.X R59, R9, 0x1, R5, P3 ;  /* 0x00000001093b7824 */ /* 0x000fe400018e0605 */
        /* <DEDUP_REMOVED lines=16> */
[----:B------:R-:W-:Y:S01]  /*e9d80*/  SHF.R.S32.HI R9, RZ, 0x1f, R56 ;  /* 0x0000001fff097819 */ /* 0x000fe20000011438 */
[----:B------:R-:W-:Y:S01]  /*e9d90*/  UMOV UR4, UR7 ;  /* 0x0000000700047c82 */ /* 0x000fe20008000000 */
[----:B--2---:R-:W-:Y:S02]  /*e9da0*/  IMAD.MOV.U32 R30, RZ, RZ, R31 ;  /* 0x000000ffff1e7224 */ /* 0x004fe400078e001f */
[----:B------:R-:W-:Y:S01]  /*e9db0*/  IMAD.MOV.U32 R31, RZ, RZ, R32 ;  /* 0x000000ffff1f7224 */ /* 0x000fe200078e0020 */
[----:B------:R-:W-:-:S05]  /*e9dc0*/  IADD3 R32, P1, R33, R3, RZ ;  /* 0x0000000321207210 */ /* 0x000fca0007f3e0ff */
[----:B------:R-:W-:Y:S02]  /*e9dd0*/  IMAD.X R33, R10, 0x1, R5, P1 ;  /* 0x000000010a217824 */ /* 0x000fe400008e0605 */
[----:B------:R-:W-:Y:S01]  /*e9de0*/  IMAD.MOV.U32 R26, RZ, RZ, R30 ;  /* 0x000000ffff1a7224 */ /* 0x000fe200078e001e */
[----:B------:R-:W-:Y:S02]  /*e9df0*/  SHF.R.S32.HI R10, RZ, 0x1f, R57 ;  /* 0x0000001fff0a7819 */ /* 0x000fe40000011439 */
[----:B------:R-:W-:Y:S01]  /*e9e00*/  IADD3 R30, P0, R57, R0, RZ ;  /* 0x00000000391e7210 */ /* 0x000fe20007f1e0ff */
[----:B------:R0:W-:Y:S01]  /*e9e10*/  STL.64 [R1+0x1198], R32 ;  /* 0x0011982001007387 */ /* 0x0001e20000100a00 */
[----:B------:R-:W-:-:S03]  /*e9e20*/  IMAD.MOV.U32 R28, RZ, RZ, R31 ;  /* 0x000000ffff1c7224 */ /* 0x000fc600078e001f */
[----:B------:R-:W-:Y:S01]  /*e9e30*/  IMAD.X R31, R10, 0x1, R4, P0 ;  /* 0x000000010a1f7824 */ /* 0x000fe200000e0604 */
[----:B0-----:R-:W2:Y:S04]  /*e9e40*/  LDL.LU.64 R32, [R1+0x4a58] ;  /* 0x004a580001207983 */ /* 0x001ea80000300a00 */
[----:B------:R0:W-:Y:S04]  /*e9e50*/  STL.64 [R1+0x11c0], R60 ;  /* 0x0011c03c01007387 */ /* 0x0001e80000100a00 */
[----:B------:R1:W-:Y:S04]  /*e9e60*/  STL.64 [R1+0x11e8], R58 ;  /* 0x0011e83a01007387 */ /* 0x0003e80000100a00 */
[----:B------:R4:W-:Y:S01]  /*e9e70*/  STL.64 [R1+0x11b8], R30 ;  /* 0x0011b81e01007387 */ /* 0x0009e20000100a00 */
[----:B0-----:R-:W-:-:S02]  /*e9e80*/  IADD3 R60, P1, R57, R3, RZ ;  /* 0x00000003393c7210 */ /* 0x001fc40007f3e0ff */
[C---:B-1----:R-:W-:Y:S02]  /*e9e90*/  IADD3 R58, P2, R56.reuse, R0, RZ ;  /* 0x00000000383a7210 */ /* 0x042fe40007f5e0ff */
[----:B------:R-:W-:Y:S01]  /*e9ea0*/  IADD3 R56, P3, R56, R3, RZ ;  /* 0x0000000338387210 */ /* 0x000fe20007f7e0ff */
[----:B----4-:R-:W4:Y:S01]  /*e9eb0*/  LDL.LU.64 R30, [R1+0x4a50] ;  /* 0x004a5000011e7983 */ /* 0x010f220000300a00 */
[--C-:B------:R-:W-:Y:S02]  /*e9ec0*/  IMAD.X R61, R10, 0x1, R5.reuse, P1 ;  /* 0x000000010a3d7824 */ /* 0x100fe400008e0605 */
[C---:B------:R-:W-:Y:S02]  /*e9ed0*/  IMAD.X R59, R9.reuse, 0x1, R4, P2 ;  /* 0x00000001093b7824 */ /* 0x040fe400010e0604 */
[----:B------:R-:W-:Y:S01]  /*e9ee0*/  IMAD.X R57, R9, 0x1, R5, P3 ;  /* 0x0000000109397824 */ /* 0x000fe200018e0605 */
[----:B------:R-:W-:Y:S01]  /*e9ef0*/  SHF.R.S32.HI R10, RZ, 0x1f, R51 ;  /* 0x0000001fff0a7819 */ /* 0x000fe20000011433 */
[----:B------:R0:W-:Y:S04]  /*e9f00*/  STL.64 [R1+0x11e0], R60 ;  /* 0x0011e03c01007387 */ /* 0x0001e80000100a00 */
[----:B------:R1:W-:Y:S04]  /*e9f10*/  STL.64 [R1+0x1200], R58 ;  /* 0x0012003a01007387 */ /* 0x0003e80000100a00 */
[----:B------:R5:W-:Y:S01]  /*e9f20*/  STL.64 [R1+0x1208], R56 ;  /* 0x0012083801007387 */ /* 0x000be20000100a00 */
[----:B------:R-:W-:-:S02]  /*e9f30*/  SHF.R.S32.HI R9, RZ, 0x1f, R50 ;  /* 0x0000001fff097819 */ /* 0x000fc40000011432 */
[CC--:B0-----:R-:W-:Y:S02]  /*e9f40*/  IADD3 R60, P0, R51.reuse, R0.reuse, RZ ;  /* 0x00000000333c7210 */ /* 0x0c1fe40007f1e0ff */
[-C--:B-1----:R-:W-:Y:S02]  /*e9f50*/  IADD3 R58, P1, R51, R3.reuse, RZ ;  /* 0x00000003333a7210 */ /* 0x082fe40007f3e0ff */
[C---:B-----5:R-:W-:Y:S02]  /*e9f60*/  IADD3 R56, P2, R50.reuse, R0, RZ ;  /* 0x0000000032387210 */ /* 0x060fe40007f5e0ff */
        /* <DEDUP_REMOVED lines=8> */
[----:B------:R0:W-:Y:S01]  /*e9ff0*/  STL.64 [R1+0x1228], R50 ;  /* 0x0012283201007387 */ /* 0x0001e20000100a00 */
[----:B------:R-:W-:-:S02]  /*ea000*/  SHF.R.S32.HI R10, RZ, 0x1f, R27 ;  /* 0x0000001fff0a7819 */ /* 0x000fc4000001141b */
[----:B------:R-:W-:Y:S01]  /*ea010*/  SHF.R.S32.HI R9, RZ, 0x1f, R53 ;  /* 0x0000001fff097819 */ /* 0x000fe20000011435 */
[----:B0-----:R-:W-:Y:S02]  /*ea020*/  IMAD.MOV.U32 R51, RZ, RZ, R6 ;  /* 0x000000ffff337224 */ /* 0x001fe400078e0006 */
[----:B------:R-:W-:Y:S02]  /*ea030*/  IMAD.MOV.U32 R6, RZ, RZ, R28 ;  /* 0x000000ffff067224 */ /* 0x000fe400078e001c */
[----:B------:R-:W-:Y:S02]  /*ea040*/  IMAD.MOV.U32 R57, RZ, RZ, R49 ;  /* 0x000000ffff397224 */ /* 0x000fe400078e0031 */
[----:B------:R-:W-:Y:S01]  /*ea050*/  IMAD.MOV.U32 R50, RZ, RZ, R7 ;  /* 0x000000ffff327224 */ /* 0x000fe200078e0007 */
[----:B------:R-:W-:Y:S01]  /*ea060*/  IADD3 R28, P0, R27, R0, RZ ;  /* 0x000000001b1c7210 */ /* 0x000fe20007f1e0ff */
[----:B------:R-:W-:Y:S02]  /*ea070*/  IMAD.MOV.U32 R7, RZ, RZ, R14 ;  /* 0x000000ffff077224 */ /* 0x000fe400078e000e */
[----:B------:R-:W-:-:S02]  /*ea080*/  IMAD.MOV.U32 R49, RZ, RZ, R26 ;  /* 0x000000ffff317224 */ /* 0x000fc400078e001a */
[----:B------:R-:W-:Y:S01]  /*ea090*/  IMAD.MOV.U32 R14, RZ, RZ, R15 ;  /* 0x000000ffff0e7224 */ /* 0x000fe200078e000f */
[-C--:B------:R-:W-:Y:S01]  /*ea0a0*/  IADD3 R26, P1, R27, R3.reuse, RZ ;  /* 0x000000031b1a7210 */ /* 0x080fe20007f3e0ff */
[----:B------:R-:W-:Y:S02]  /*ea0b0*/  IMAD.MOV.U32 R15, RZ, RZ, R24 ;  /* 0x000000ffff0f7224 */ /* 0x000fe400078e0018 */
[----:B------:R-:W-:Y:S01]  /*ea0c0*/  IMAD.MOV.U32 R24, RZ, RZ, R29 ;  /* 0x000000ffff187224 */ /* 0x000fe200078e001d */
[C---:B------:R-:W-:Y:S02]  /*ea0d0*/  IADD3 R60, P2, R53.reuse, R0, RZ ;  /* 0x00000000353c7210 */ /* 0x040fe40007f5e0ff */
[----:B------:R-:W-:Y:S01]  /*ea0e0*/  IADD3 R58, P3, R53, R3, RZ ;  /* 0x00000003353a7210 */ /* 0x000fe20007f7e0ff */
[C---:B------:R-:W-:Y:S02]  /*ea0f0*/  IMAD.X R29, R10.reuse, 0x1, R4, P0 ;  /* 0x000000010a1d7824 */ /* 0x040fe400000e0604 */
[----:B------:R-:W-:-:S02]  /*ea100*/  IMAD.X R27, R10, 0x1, R5, P1 ;  /* 0x000000010a1b7824 */ /* 0x000fc400008e0605 */
[C---:B------:R-:W-:Y:S02]  /*ea110*/  IMAD.X R61, R9.reuse, 0x1, R4, P2 ;  /* 0x00000001093d7824 */ /* 0x040fe400010e0604 */
[----:B------:R-:W-:Y:S01]  /*ea120*/  IMAD.X R59, R9, 0x1, R5, P3 ;  /* 0x00000001093b7824 */ /* 0x000fe200018e0605 */
[----:B------:R0:W-:Y:S01]  /*ea130*/  STL.64 [R1+0x1210], R28 ;  /* 0x0012101c01007387 */ /* 0x0001e20000100a00 */
[----:B------:R-:W-:Y:S02]  /*ea140*/  IMAD.MOV.U32 R56, RZ, RZ, R55 ;  /* 0x000000ffff387224 */ /* 0x000fe400078e0037 */
[----:B------:R-:W-:Y:S02]  /*ea150*/  IMAD.MOV.U32 R53, RZ, RZ, R49 ;  /* 0x000000ffff357224 */ /* 0x000fe400078e0031 */
[----:B------:R-:W-:Y:S01]  /*ea160*/  IMAD.MOV.U32 R49, RZ, RZ, R24 ;  /* 0x000000ffff317224 */ /* 0x000fe200078e0018 */
[----:B------:R-:W-:Y:S02]  /*ea170*/  SHF.R.S32.HI R10, RZ, 0x1f, R57 ;  /* 0x0000001fff0a7819 */ /* 0x000fe40000011439 */
[----:B------:R-:W-:Y:S01]  /*ea180*/  IADD3 R24, P3, R57, R0, RZ ;  /* 0x0000000039187210 */ /* 0x000fe20007f7e0ff */
[----:B------:R-:W-:-:S02]  /*ea190*/  IMAD.MOV.U32 R55, RZ, RZ, R51 ;  /* 0x000000ffff377224 */ /* 0x000fc400078e0033 */
[----:B------:R-:W-:Y:S01]  /*ea1a0*/  IMAD.MOV.U32 R51, RZ, RZ, R50 ;  /* 0x000000ffff337224 */ /* 0x000fe200078e0032 */
[----:B0-----:R-:W5:Y:S04]  /*ea1b0*/  LDL.LU.64 R28, [R1+0x4a48] ;  /* 0x004a4800011c7983 */ /* 0x001f680000300a00 */
[----:B------:R0:W-:Y:S01]  /*ea1c0*/  STL.64 [R1+0x1220], R26 ;  /* 0x0012201a01007387 */ /* 0x0001e20000100a00 */
[----:B------:R-:W-:Y:S01]  /*ea1d0*/  IMAD.MOV.U32 R50, RZ, RZ, R6 ;  /* 0x000000ffff327224 */ /* 0x000fe200078e0006 */
[----:B------:R-:W-:Y:S01]  /*ea1e0*/  SHF.R.S32.HI R9, RZ, 0x1f, R56 ;  /* 0x0000001fff097819 */ /* 0x000fe20000011438 */
[----:B------:R-:W-:Y:S02]  /*ea1f0*/  IMAD.MOV.U32 R6, RZ, RZ, R25 ;  /* 0x000000ffff067224 */ /* 0x000fe400078e0019 */
[----:B------:R-:W-:Y:S01]  /*ea200*/  IMAD.X R25, R10, 0x1, R4, P3 ;  /* 0x000000010a197824 */ /* 0x000fe200018e0604 */
[----:B0-----:R-:W5:Y:S04]  /*ea210*/  LDL.LU.64 R26, [R1+0x4a40] ;  /* 0x004a4000011a7983 */ /* 0x001f680000300a00 */
[----:B------:R0:W-:Y:S04]  /*ea220*/  STL.64 [R1+0x1368], R60 ;  /* 0x0013683c01007387 */ /* 0x0001e80000100a00 */
[----:B------:R1:W-:Y:S04]  /*ea230*/  STL.64 [R1+0x1468], R58 ;  /* 0x0014683a01007387 */ /* 0x0003e80000100a00 */
[----:B------:R3:W-:Y:S01]  /*ea240*/  STL.64 [R1+0x1238], R24 ;  /* 0x0012381801007387 */ /* 0x0007e20000100a00 */
[----:B0-----:R-:W-:-:S02]  /*ea250*/  IADD3 R60, P0, R57, R3, RZ ;  /* 0x00000003393c7210 */ /* 0x001fc40007f1e0ff */
[C---:B-1----:R-:W-:Y:S02]  /*ea260*/  IADD3 R58, P1, R56.reuse, R0, RZ ;  /* 0x00000000383a7210 */ /* 0x042fe40007f3e0ff */
[----:B------:R-:W-:Y:S01]  /*ea270*/  IADD3 R56, P2, R56, R3, RZ ;  /* 0x0000000338387210 */ /* 0x000fe20007f5e0ff */
[----:B---3--:R-:W3:Y:S01]  /*ea280*/  LDL.LU.64 R24, [R1+0x4a38] ;  /* 0x004a380001187983 */ /* 0x008ee20000300a00 */
[--C-:B------:R-:W-:Y:S02]  /*ea290*/  IMAD.X R61, R10, 0x1, R5.reuse, P0 ;  /* 0x000000010a3d7824 */ /* 0x100fe400000e0605 */
[C---:B------:R-:W-:Y:S02]  /*ea2a0*/  IMAD.X R59, R9.reuse, 0x1, R4, P1 ;  /* 0x00000001093b7824 */ /* 0x040fe400008e0604 */
[----:B------:R-:W-:Y:S01]  /*ea2b0*/  IMAD.X R57, R9, 0x1, R5, P2 ;  /* 0x0000000109397824 */ /* 0x000fe200010e0605 */
[----:B------:R-:W-:Y:S04]  /*ea2c0*/  STL.64 [R1+0x1230], R60 ;  /* 0x0012303c01007387 */ /* 0x000fe80000100a00 */
[----:B------:R0:W-:Y:S04]  /*ea2d0*/  STL.64 [R1+0x1478], R58 ;  /* 0x0014783a01007387 */ /* 0x0001e80000100a00 */
[----:B------:R1:W-:Y:S01]  /*ea2e0*/  STL.64 [R1+0x1488], R56 ;  /* 0x0014883801007387 */ /* 0x0003e20000100a00 */
[----:B------:R-:W-:-:S02]  /*ea2f0*/  SHF.R.S32.HI R9, RZ, 0x1f, R54 ;  /* 0x0000001fff097819 */ /* 0x000fc40000011436 */
[----:B------:R-:W-:Y:S02]  /*ea300*/  SHF.R.S32.HI R10, RZ, 0x1f, R52 ;  /* 0x0000001fff0a7819 */ /* 0x000fe40000011434 */
[----:B------:R-:W-:Y:S02]  /*ea310*/  ISETP.GE.AND P3, PT, R55, UR4, PT ;  /* 0x0000000437007c0c */ /* 0x000fe4000bf66270 */
[CC--:B0-----:R-:W-:Y:S02]  /*ea320*/  IADD3 R58, P1, R54.reuse, R0.reuse, RZ ;  /* 0x00000000363a7210 */ /* 0x0c1fe40007f3e0ff */
[----:B-1----:R-:W-:Y:S02]  /*ea330*/  IADD3 R56, P2, R54, R3, RZ ;  /* 0x0000000336387210 */ /* 0x002fe40007f5e0ff */
[----:B------:R-:W-:Y:S01]  /*ea340*/  IADD3 R54, P0, R52, R0, RZ ;  /* 0x0000000034367210 */ /* 0x000fe20007f1e0ff */
[C---:B------:R-:W-:Y:S02]  /*ea350*/  IMAD.X R59, R9.reuse, 0x1, R4, P1 ;  /* 0x00000001093b7824 */ /* 0x040fe400008e0604 */
[----:B------:R-:W-:-:S02]  /*ea360*/  IMAD.X R57, R9, 0x1, R5, P2 ;  /* 0x0000000109397824 */ /* 0x000fc400010e0605 */
[----:B------:R-:W-:Y:S01]  /*ea370*/  IMAD.X R55, R10, 0x1, R4, P0 ;  /* 0x000000010a377824 */ /* 0x000fe200000e0604 */
[----:B------:R-:W-:Y:S02]  /*ea380*/  SHF.R.S32.HI R9, RZ, 0x1f, R23 ;  /* 0x0000001fff097819 */ /* 0x000fe40000011417 */
[----:B------:R0:W-:Y:S04]  /*ea390*/  STL.64 [R1+0x1480], R56 ;  /* 0x0014803801007387 */ /* 0x0001e80000100a00 */
[----:B------:R-:W-:Y:S04]  /*ea3a0*/  STL.64 [R1+0x1470], R58 ;  /* 0x0014703a01007387 */ /* 0x000fe80000100a00 */
[----:B------:R1:W-:Y:S01]  /*ea3b0*/  STL.64 [R1+0x1498], R54 ;  /* 0x0014983601007387 */ /* 0x0003e20000100a00 */
[----:B0-----:R-:W-:Y:S01]  /*ea3c0*/  IADD3 R56, P1, R52, R3, RZ ;  /* 0x0000000334387210 */ /* 0x001fe20007f3e0ff */
[----:B------:R-:W-:-:S02]  /*ea3d0*/  IMAD.MOV.U32 R52, RZ, RZ, R51 ;  /* 0x000000ffff347224 */ /* 0x000fc400078e0033 */
[----:B------:R-:W-:Y:S01]  /*ea3e0*/  IMAD.MOV.U32 R51, RZ, RZ, R22 ;  /* 0x000000ffff337224 */ /* 0x000fe200078e0016 */
[C---:B-1----:R-:W-:Y:S02]  /*ea3f0*/  IADD3 R54, P0, R23.reuse, R0, RZ ;  /* 0x0000000017367210 */ /* 0x042fe40007f1e0ff */
[----:B------:R-:W-:Y:S01]  /*ea400*/  IADD3 R22, P2, R23, R3, RZ ;  /* 0x0000000317167210 */ /* 0x000fe20007f5e0ff */
[--C-:B------:R-:W-:Y:S02]  /*ea410*/  IMAD.X R57, R10, 0x1, R5.reuse, P1 ;  /* 0x000000010a397824 */ /* 0x100fe400008e0605 */
[C---:B------:R-:W-:Y:S02]  /*ea420*/  IMAD.X R55, R9.reuse, 0x1, R4, P0 ;  /* 0x0000000109377824 */ /* 0x040fe400000e0604 */
[----:B------:R-:W-:Y:S01]  /*ea430*/  IMAD.X R23, R9, 0x1, R5, P2 ;  /* 0x0000000109177824 */ /* 0x000fe200010e0605 */
[----:B------:R-:W-:Y:S04]  /*ea440*/  STL.64 [R1+0x1490], R56 ;  /* 0x0014903801007387 */ /* 0x000fe80000100a00 */
[----:B------:R0:W-:Y:S01]  /*ea450*/  STL.64 [R1+0x14a8], R54 ;  /* 0x0014a83601007387 */ /* 0x0001e20000100a00 */
[----:B------:R-:W-:-:S03]  /*ea460*/  SHF.R.S32.HI R9, RZ, 0x1f, R21 ;  /* 0x0000001fff097819 */ /* 0x000fc60000011415 */
[----:B------:R1:W-:Y:S01]  /*ea470*/  STL.64 [R1+0x14a0], R22 ;  /* 0x0014a01601007387 */ /* 0x0003e20000100a00 */
[----:B------:R-:W-:Y:S02]  /*ea480*/  SHF.R.S32.HI R10, RZ, 0x1f, R19 ;  /* 0x0000001fff0a7819 */ /* 0x000fe40000011413 */
[-C--:B------:R-:W-:Y:S01]  /*ea490*/  IADD3 R60, P0, R19, R0.reuse, RZ ;  /* 0x00000000133c7210 */ /* 0x080fe20007f1e0ff */
[----:B0-----:R-:W-:Y:S01]  /*ea4a0*/  IMAD.MOV.U32 R55, RZ, RZ, R20 ;  /* 0x000000ffff377224 */ /* 0x001fe200078e0014 */
[C---:B------:R-:W-:Y:S02]  /*ea4b0*/  IADD3 R20, P2, R21.reuse, R3, RZ ;  /* 0x0000000315147210 */ /* 0x040fe40007f5e0ff */
[----:B-1----:R-:W-:Y:S01]  /*ea4c0*/  IADD3 R22, P1, R21, R0, RZ ;  /* 0x0000000015167210 */ /* 0x002fe20007f3e0ff */
[----:B------:R-:W-:Y:S02]  /*ea4d0*/  IMAD.MOV.U32 R56, RZ, RZ, R12 ;  /* 0x000000ffff387224 */ /* 0x000fe400078e000c */
[----:B------:R-:W-:-:S02]  /*ea4e0*/  IMAD.X R21, R9, 0x1, R5, P2 ;  /* 0x0000000109157824 */ /* 0x000fc400010e0605 */
[--C-:B------:R-:W-:Y:S02]  /*ea4f0*/  IMAD.X R23, R9, 0x1, R4.reuse, P1 ;  /* 0x0000000109177824 */ /* 0x100fe400008e0604 */
[----:B------:R-:W-:Y:S02]  /*ea500*/  IMAD.X R61, R10, 0x1, R4, P0 ;  /* 0x000000010a3d7824 */ /* 0x000fe400000e0604 */
[----:B------:R-:W-:Y:S01]  /*ea510*/  IMAD.MOV.U32 R12, RZ, RZ, R18 ;  /* 0x000000ffff0c7224 */ /* 0x000fe200078e0012 */
[----:B------:R-:W-:Y:S01]  /*ea520*/  IADD3 R18, P1, R19, R3, RZ ;  /* 0x0000000313127210 */ /* 0x000fe20007f3e0ff */
[----:B------:R0:W-:Y:S01]  /*ea530*/  STL.64 [R1+0x14b0], R22 ;  /* 0x0014b01601007387 */ /* 0x0001e20000100a00 */
[----:B------:R-:W-:Y:S01]  /*ea540*/  IMAD.MOV.U32 R54, RZ, RZ, R16 ;  /* 0x000000ffff367224 */ /* 0x000fe200078e0010 */
[----:B------:R-:W-:Y:S02]  /*ea550*/  SHF.R.S32.HI R9, RZ, 0x1f, R51 ;  /* 0x0000001fff097819 */ /* 0x000fe40000011433 */
[----:B------:R-:W-:Y:S01]  /*ea560*/  IADD3 R16, P0, R51, R0, RZ ;  /* 0x0000000033107210 */ /* 0x000fe20007f1e0ff */
[----:B------:R-:W-:-:S02]  /*ea570*/  IMAD.MOV.U32 R58, RZ, RZ, R53 ;  /* 0x000000ffff3a7224 */ /* 0x000fc400078e0035 */
[----:B------:R-:W-:Y:S02]  /*ea580*/  IMAD.MOV.U32 R53, RZ, RZ, R52 ;  /* 0x000000ffff357224 */ /* 0x000fe400078e0034 */
[----:B------:R-:W-:Y:S01]  /*ea590*/  IMAD.X R19, R10, 0x1, R5, P1 ;  /* 0x000000010a137824 */ /* 0x000fe200008e0605 */
[----:B0-----:R-:W3:Y:S04]  /*ea5a0*/  LDL.LU.64 R22, [R1+0x4a30] ;  /* 0x004a300001167983 */ /* 0x001ee80000300a00 */
[----:B------:R0:W-:Y:S01]  /*ea5b0*/  STL.64 [R1+0x14c0], R20 ;  /* 0x0014c01401007387 */ /* 0x0001e20000100a00 */
[----:B------:R-:W-:Y:S02]  /*ea5c0*/  IMAD.MOV.U32 R52, RZ, RZ, R17 ;  /* 0x000000ffff347224 */ /* 0x000fe400078e0011 */
[----:B------:R-:W-:Y:S01]  /*ea5d0*/  IMAD.X R17, R9, 0x1, R4, P0 ;  /* 0x0000000109117824 */ /* 0x000fe200000e0604 */
[----:B0-----:R-:W3:Y:S04]  /*ea5e0*/  LDL.LU.64 R20, [R1+0x4a28] ;  /* 0x004a280001147983 */ /* 0x001ee80000300a00 */
[----:B------:R0:W-:Y:S04]  /*ea5f0*/  STL.64 [R1+0x14b8], R60 ;  /* 0x0014b83c01007387 */ /* 0x0001e80000100a00 */
[----:B------:R1:W-:Y:S01]  /*ea600*/  STL.64 [R1+0x14c8], R18 ;  /* 0x0014c81201007387 */ /* 0x0003e20000100a00 */
[----:B------:R-:W-:Y:S01]  /*ea610*/  IMAD.MOV.U32 R57, RZ, RZ, R14 ;  /* 0x000000ffff397224 */ /* 0x000fe200078e000e */
[----:B------:R-:W-:-:S02]  /*ea620*/  IADD3 R14, P1, R58, R0, RZ ;  /* 0x000000003a0e7210 */ /* 0x000fc40007f3e0ff */
[----:B0-----:R-:W-:Y:S01]  /*ea630*/  IADD3 R60, P2, R51, R3, RZ ;  /* 0x00000003333c7210 */ /* 0x001fe20007f5e0ff */
[----:B-1----:R-:W3:Y:S04]  /*ea640*/  LDL.LU.64 R18, [R1+0x4a20] ;  /* 0x004a200001127983 */ /* 0x002ee80000300a00 */
[----:B------:R0:W-:Y:S01]  /*ea650*/  STL.64 [R1+0x14e8], R16 ;  /* 0x0014e81001007387 */ /* 0x0001e20000100a00 */
[----:B------:R-:W-:Y:S01]  /*ea660*/  IMAD.X R61, R9, 0x1, R5, P2 ;  /* 0x00000001093d7824 */ /* 0x000fe200010e0605 */
[----:B------:R-:W-:Y:S02]  /*ea670*/  SHF.R.S32.HI R9, RZ, 0x1f, R58 ;  /* 0x0000001fff097819 */ /* 0x000fe4000001143a */
[----:B------:R-:W-:Y:S01]  /*ea680*/  SHF.R.S32.HI R10, RZ, 0x1f, R55 ;  /* 0x0000001fff0a7819 */ /* 0x000fe20000011437 */
[----:B------:R-:W-:-:S02]  /*ea690*/  IMAD.MOV.U32 R51, RZ, RZ, R15 ;  /* 0x000000ffff337224 */ /* 0x000fc400078e000f */
[----:B------:R-:W-:Y:S01]  /*ea6a0*/  IMAD.X R15, R9, 0x1, R4, P1 ;  /* 0x00000001090f7824 */ /* 0x000fe200008e0604 */
[----:B0-----:R-:W3:Y:S04]  /*ea6b0*/  LDL.LU.64 R16, [R1+0x4a18] ;  /* 0x004a180001107983 */ /* 0x001ee80000300a00 */
[----:B------:R0:W-:Y:S04]  /*ea6c0*/  STL.64 [R1+0x14f0], R60 ;  /* 0x0014f03c01007387 */ /* 0x0001e80000100a00 */
[----:B------:R1:W-:Y:S01]  /*ea6d0*/  STL.64 [R1+0x14e0], R14 ;  /* 0x0014e00e01007387 */ /* 0x0003e20000100a00 */
[----:B0-----:R-:W-:-:S02]  /*ea6e0*/  IADD3 R60, P2, R58, R3, RZ ;  /* 0x000000033a3c7210 */ /* 0x001fc40007f5e0ff */
[-C--:B------:R-:W-:Y:S01]  /*ea6f0*/  IADD3 R58, P0, R55, R0.reuse, RZ ;  /* 0x00000000373a7210 */ /* 0x080fe20007f1e0ff */
[----:B-1----:R-:W3:Y:S02]  /*ea700*/  LDL.LU.64 R14, [R1+0x4a10] ;  /* 0x004a1000010e7983 */ /* 0x002ee40000300a00 */
[----:B------:R-:W-:Y:S02]  /*ea710*/  IMAD.X R61, R9, 0x1, R5, P2 ;  /* 0x00000001093d7824 */ /* 0x000fe400010e0605 */
[----:B------:R-:W-:Y:S01]  /*ea720*/  IMAD.X R59, R10, 0x1, R4, P0 ;  /* 0x000000010a3b7824 */ /* 0x000fe200000e0604 */
[----:B------:R-:W-:Y:S02]  /*ea730*/  SHF.R.S32.HI R9, RZ, 0x1f, R13 ;  /* 0x0000001fff097819 */ /* 0x000fe4000001140d */
[----:B------:R0:W-:Y:S04]  /*ea740*/  STL.64 [R1+0x14d8], R60 ;  /* 0x0014d83c01007387 */ /* 0x0001e80000100a00 */
[----:B------:R1:W-:Y:S01]  /*ea750*/  STL.64 [R1+0x14f8], R58 ;  /* 0x0014f83a01007387 */ /* 0x0003e20000100a00 */
[----:B0-----:R-:W-:Y:S01]  /*ea760*/  IADD3 R60, P1, R55, R3, RZ ;  /* 0x00000003373c7210 */ /* 0x001fe20007f3e0ff */
[----:B------:R-:W-:Y:S01]  /*ea770*/  IMAD.MOV.U32 R55, RZ, RZ, R12 ;  /* 0x000000ffff377224 */ /* 0x000fe200078e000c */
[----:B-1----:R-:W-:-:S02]  /*ea780*/  IADD3 R58, P0, R13, R0, RZ ;  /* 0x000000000d3a7210 */ /* 0x002fc40007f1e0ff */
[----:B------:R-:W-:Y:S01]  /*ea790*/  IADD3 R12, P2, R13, R3, RZ ;  /* 0x000000030d0c7210 */ /* 0x000fe20007f5e0ff */
[--C-:B------:R-:W-:Y:S02]  /*ea7a0*/  IMAD.X R61, R10, 0x1, R5.reuse, P1 ;  /* 0x000000010a3d7824 */ /* 0x100fe400008e0605 */
[C---:B------:R-:W-:Y:S02]  /*ea7b0*/  IMAD.X R59, R9.reuse, 0x1, R4, P0 ;  /* 0x00000001093b7824 */ /* 0x040fe400000e0604 */
[----:B------:R-:W-:Y:S01]  /*ea7c0*/  IMAD.X R13, R9, 0x1, R5, P2 ;  /* 0x00000001090d7824 */ /* 0x000fe200010e0605 */
[----:B------:R0:W-:Y:S04]  /*ea7d0*/  STL.64 [R1+0x1508], R60 ;  /* 0x0015083c01007387 */ /* 0x0001e80000100a00 */
[----:B------:R-:W-:Y:S04]  /*ea7e0*/  STL.64 [R1+0x1500], R58 ;  /* 0x0015003a01007387 */ /* 0x000fe80000100a00 */
[----:B------:R1:W-:Y:S01]  /*ea7f0*/  STL.64 [R1+0x1510], R12 ;  /* 0x0015100c01007387 */ /* 0x0003e20000100a00 */
[----:B------:R-:W-:-:S02]  /*ea800*/  SHF.R.S32.HI R9, RZ, 0x1f, R54 ;  /* 0x0000001fff097819 */ /* 0x000fc40000011436 */
[----:B------:R-:W-:Y:S02]  /*ea810*/  SHF.R.S32.HI R10, RZ, 0x1f, R7 ;  /* 0x0000001fff0a7819 */ /* 0x000fe40000011407 */
[C---:B0-----:R-:W-:Y:S02]  /*ea820*/  IADD3 R60, P2, R54.reuse, R3, RZ ;  /* 0x00000003363c7210 */ /* 0x041fe40007f5e0ff */
[-C--:B-1----:R-:W-:Y:S02]  /*ea830*/  IADD3 R12, P1, R54, R0.reuse, RZ ;  /* 0x00000000360c7210 */ /* 0x082fe40007f3e0ff */
[----:B------:R-:W-:Y:S01]  /*ea840*/  IADD3 R58, P0, R7, R0, RZ ;  /* 0x00000000073a7210 */ /* 0x000fe20007f1e0ff */
[C---:B------:R-:W-:Y:S02]  /*ea850*/  IMAD.X R61, R9.reuse, 0x1, R5, P2 ;  /* 0x00000001093d7824 */ /* 0x040fe400010e0605 */
[--C-:B------:R-:W-:Y:S02]  /*ea860*/  IMAD.X R13, R9, 0x1, R4.reuse, P1 ;  /* 0x00000001090d7824 */ /* 0x100fe400008e0604 */
[----:B------:R-:W-:-:S02]  /*ea870*/  IMAD.X R59, R10, 0x1, R4, P0 ;  /* 0x000000010a3b7824 */ /* 0x000fc400000e0604 */
[----:B------:R-:W-:Y:S01]  /*ea880*/  IMAD.MOV.U32 R54, RZ, RZ, R6 ;  /* 0x000000ffff367224 */ /* 0x000fe200078e0006 */
[----:B------:R-:W-:Y:S01]  /*ea890*/  IADD3 R6, P1, R7, R3, RZ ;  /* 0x0000000307067210 */ /* 0x000fe20007f3e0ff */
[----:B------:R0:W-:Y:S01]  /*ea8a0*/  STL.64 [R1+0x1518], R12 ;  /* 0x0015180c01007387 */ /* 0x0001e20000100a00 */
[----:B------:R-:W-:-:S03]  /*ea8b0*/  SHF.R.S32.HI R9, RZ, 0x1f, R57 ;  /* 0x0000001fff097819 */ /* 0x000fc60000011439 */
[----:B------:R-:W-:Y:S01]  /*ea8c0*/  IMAD.X R7, R10, 0x1, R5, P1 ;  /* 0x000000010a077824 */ /* 0x000fe200008e0605 */
[----:B0-----:R-:W3:Y:S04]  /*ea8d0*/  LDL.LU.64 R12, [R1+0x4a08] ;  /* 0x004a0800010c7983 */ /* 0x001ee80000300a00 */
[----:B------:R0:W-:Y:S04]  /*ea8e0*/  STL.64 [R1+0x1528], R60 ;  /* 0x0015283c01007387 */ /* 0x0001e80000100a00 */
[----:B------:R1:W-:Y:S04]  /*ea8f0*/  STL.64 [R1+0x1530], R58 ;  /* 0x0015303a01007387 */ /* 0x0003e80000100a00 */
[----:B------:R2:W-:Y:S01]  /*ea900*/  STL.64 [R1+0x1520], R6 ;  /* 0x0015200601007387 */ /* 0x0005e20000100a00 */
[----:B0-----:R-:W-:-:S02]  /*ea910*/  IADD3 R60, P0, R57, R0, RZ ;  /* 0x00000000393c7210 */ /* 0x001fc40007f1e0ff */
[----:B-1----:R-:W-:Y:S01]  /*ea920*/  IADD3 R58, P2, R57, R3, RZ ;  /* 0x00000003393a7210 */ /* 0x002fe20007f5e0ff */
[----:B--2---:R-:W2:Y:S02]  /*ea930*/  LDL.LU.64 R6, [R1+0x4a00] ;  /* 0x004a000001067983 */ /* 0x004ea40000300a00 */
[C---:B------:R-:W-:Y:S02]  /*ea940*/  IMAD.X R61, R9.reuse, 0x1, R4, P0 ;  /* 0x00000001093d7824 */ /* 0x040fe400000e0604 */
[----:B------:R-:W-:Y:S01]  /*ea950*/  IMAD.X R59, R9, 0x1, R5, P2 ;  /* 0x00000001093b7824 */ /* 0x000fe200010e0605 */
[----:B------:R-:W-:Y:S02]  /*ea960*/  SHF.R.S32.HI R9, RZ, 0x1f, R56 ;  /* 0x0000001fff097819 */ /* 0x000fe40000011438 */
[----:B------:R0:W-:Y:S04]  /*ea970*/  STL.64 [R1+0x1548], R60 ;  /* 0x0015483c01007387 */ /* 0x0001e80000100a00 */
[----:B------:R1:W-:Y:S01]  /*ea980*/  STL.64 [R1+0x1558], R58 ;  /* 0x0015583a01007387 */ /* 0x0003e20000100a00 */
[----:B------:R-:W-:-:S02]  /*ea990*/  SHF.R.S32.HI R10, RZ, 0x1f, R55 ;  /* 0x0000001fff0a7819 */ /* 0x000fc40000011437 */
[CC--:B0-----:R-:W-:Y:S02]  /*ea9a0*/  IADD3 R60, P1, R56.reuse, R0.reuse, RZ ;  /* 0x00000000383c7210 */ /* 0x0c1fe40007f3e0ff */
[-C--:B-1----:R-:W-:Y:S02]  /*ea9b0*/  IADD3 R58, P2, R56, R3.reuse, RZ ;  /* 0x00000003383a7210 */ /* 0x082fe40007f5e0ff */
[----:B------:R-:W-:Y:S01]  /*ea9c0*/  IADD3 R56, P0, R55, R0, RZ ;  /* 0x0000000037387210 */ /* 0x000fe20007f1e0ff */
[C-C-:B------:R-:W-:Y:S02]  /*ea9d0*/  IMAD.X R61, R9.reuse, 0x1, R4.reuse, P1 ;  /* 0x00000001093d7824 */ /* 0x140fe400008e0604 */
[----:B------:R-:W-:Y:S02]  /*ea9e0*/  IMAD.X R59, R9, 0x1, R5, P2 ;  /* 0x00000001093b7824 */ /* 0x000fe400010e0605 */
[----:B------:R-:W-:Y:S01]  /*ea9f0*/  IMAD.X R57, R10, 0x1, R4, P0 ;  /* 0x000000010a397824 */ /* 0x000fe200000e0604 */
[----:B------:R-:W-:Y:S01]  /*eaa00*/  SHF.R.S32.HI R9, RZ, 0x1f, R53 ;  /* 0x0000001fff097819 */ /* 0x000fe20000011435 */
[----:B------:R0:W-:Y:S04]  /*eaa10*/  STL.64 [R1+0x1540], R60 ;  /* 0x0015403c01007387 */ /* 0x0001e80000100a00 */
[----:B------:R1:W-:Y:S04]  /*eaa20*/  STL.64 [R1+0x1550], R58 ;  /* 0x0015503a01007387 */ /* 0x0003e80000100a00 */
[----:B------:R4:W-:Y:S01]  /*eaa30*/  STL.64 [R1+0x1568], R56 ;  /* 0x0015683801007387 */ /* 0x0009e20000100a00 */
[----:B0-----:R-:W-:-:S02]  /*eaa40*/  IADD3 R60, P1, R55, R3, RZ ;  /* 0x00000003373c7210 */ /* 0x001fc40007f3e0ff */
[C---:B-1----:R-:W-:Y:S02]  /*eaa50*/  IADD3 R58, P0, R53.reuse, R0, RZ ;  /* 0x00000000353a7210 */ /* 0x042fe40007f1e0ff */
[----:B----4-:R-:W-:Y:S01]  /*eaa60*/  IADD3 R56, P2, R53, R3, RZ ;  /* 0x0000000335387210 */ /* 0x010fe20007f5e0ff */
[--C-:B------:R-:W-:Y:S02]  /*eaa70*/  IMAD.X R61, R10, 0x1, R5.reuse, P1 ;  /* 0x000000010a3d7824 */ /* 0x100fe400008e0605 */
[C---:B------:R-:W-:Y:S02]  /*eaa80*/  IMAD.X R59, R9.reuse, 0x1, R4, P0 ;  /* 0x00000001093b7824 */ /* 0x040fe400000e0604 */
[----:B------:R-:W-:Y:S01]  /*eaa90*/  IMAD.X R57, R9, 0x1, R5, P2 ;  /* 0x0000000109397824 */ /* 0x000fe200010e0605 */
[----:B------:R-:W-:Y:S04]  /*eaaa0*/  STL.64 [R1+0x1560], R60 ;  /* 0x0015603c01007387 */ /* 0x000fe80000100a00 */
[----:B------:R-:W-:Y:S04]  /*eaab0*/  STL.64 [R1+0x1578], R58 ;  /* 0x0015783a01007387 */ /* 0x000fe80000100a00 */
[----:B------:R0:W-:Y:S01]  /*eaac0*/  STL.64 [R1+0x1570], R56 ;  /* 0x0015703801007387 */ /* 0x0001e20000100a00 */
[----:B------:R-:W-:-:S02]  /*eaad0*/  SHF.R.S32.HI R9, RZ, 0x1f, R52 ;  /* 0x0000001fff097819 */ /* 0x000fc40000011434 */
[----:B------:R-:W-:Y:S02]  /*eaae0*/  SHF.R.S32.HI R10, RZ, 0x1f, R54 ;  /* 0x0000001fff0a7819 */ /* 0x000fe40000011436 */
[C---:B0-----:R-:W-:Y:S02]  /*eaaf0*/  IADD3 R56, P2, R52.reuse, R3, RZ ;  /* 0x0000000334387210 */ /* 0x041fe40007f5e0ff */
[-C--:B------:R-:W-:Y:S02]  /*eab00*/  IADD3 R58, P1, R52, R0.reuse, RZ ;  /* 0x00000000343a7210 */ /* 0x080fe40007f3e0ff */
[----:B------:R-:W-:Y:S01]  /*eab10*/  IADD3 R52, P0, R54, R0, RZ ;  /* 0x0000000036347210 */ /* 0x000fe20007f1e0ff */
[C---:B------:R-:W-:Y:S02]  /*eab20*/  IMAD.X R57, R9.reuse, 0x1, R5, P2 ;  /* 0x0000000109397824 */ /* 0x040fe400010e0605 */
[--C-:B------:R-:W-:Y:S02]  /*eab30*/  IMAD.X R59, R9, 0x1, R4.reuse, P1 ;  /* 0x00000001093b7824 */ /* 0x100fe400008e0604 */
[----:B------:R-:W-:Y:S01]  /*eab40*/  IMAD.X R53, R10, 0x1, R4, P0 ;  /* 0x000000010a357824 */ /* 0x000fe200000e0604 */
[----:B------:R0:W-:Y:S04]  /*eab50*/  STL.64 [R1+0x1590], R56 ;  /* 0x0015903801007387 */ /* 0x0001e80000100a00 */
[----:B------:R-:W-:Y:S01]  /*eab60*/  STL.64 [R1+0x1580], R58 ;  /* 0x0015803a01007387 */ /* 0x000fe20000100a00 */
[----:B------:R-:W-:-:S03]  /*eab70*/  SHF.R.S32.HI R9, RZ, 0x1f, R51 ;  /* 0x0000001fff097819 */ /* 0x000fc60000011433 */
[----:B------:R1:W-:Y:S01]  /*eab80*/  STL.64 [R1+0x1588], R52 ;  /* 0x0015883401007387 */ /* 0x0003e20000100a00 */
[-C--:B0-----:R-:W-:Y:S02]  /*eab90*/  IADD3 R56, P1, R54, R3.reuse, RZ ;  /* 0x0000000336387210 */ /* 0x081fe40007f3e0ff */
[C---:B------:R-:W-:Y:S02]  /*eaba0*/  IADD3 R54, P0, R51.reuse, R0, RZ ;  /* 0x0000000033367210 */ /* 0x040fe40007f1e0ff */
[----:B-1----:R-:W-:Y:S01]  /*eabb0*/  IADD3 R52, P2, R51, R3, RZ ;  /* 0x0000000333347210 */ /* 0x002fe20007f5e0ff */
        /* <DEDUP_REMOVED lines=9> */
[----:B-1----:R-:W-:Y:S02]  /*eac50*/  IADD3 R54, P2, R48, R3, RZ ;  /* 0x0000000330367210 */ /* 0x002fe40007f5e0ff */
[----:B----4-:R-:W-:Y:S01]  /*eac60*/  IADD3 R52, P0, R47, R0, RZ ;  /* 0x000000002f347210 */ /* 0x010fe20007f1e0ff */
[C-C-:B------:R-:W-:Y:S02]  /*eac70*/  IMAD.X R57, R9.reuse, 0x1, R4.reuse, P1 ;  /* 0x0000000109397824 */ /* 0x140fe400008e0604 */
[----:B------:R-:W-:Y:S02]  /*eac80*/  IMAD.X R55, R9, 0x1, R5, P2 ;  /* 0x0000000109377824 */ /* 0x000fe400010e0605 */
[----:B------:R-:W-:Y:S01]  /*eac90*/  IMAD.X R53, R10, 0x1, R4, P0 ;  /* 0x000000010a357824 */ /* 0x000fe200000e0604 */
[----:B------:R-:W-:Y:S04]  /*eaca0*/  STL [R1+0x47c8], R48 ;  /* 0x0047c83001007387 */ /* 0x000fe80000100800 */
[----:B------:R0:W-:Y:S04]  /*eacb0*/  STL.64 [R1+0x15b0], R56 ;  /* 0x0015b03801007387 */ /* 0x0001e80000100a00 */
[----:B------:R-:W-:Y:S04]  /*eacc0*/  STL [R1+0x47cc], R47 ;  /* 0x0047cc2f01007387 */ /* 0x000fe80000100800 */
[----:B------:R1:W-:Y:S01]  /*eacd0*/  STL.64 [R1+0x15a8], R54 ;  /* 0x0015a83601007387 */ /* 0x0003e20000100a00 */
[----:B------:R-:W-:-:S03]  /*eace0*/  SHF.R.S32.HI R9, RZ, 0x1f, R46 ;  /* 0x0000001fff097819 */ /* 0x000fc6000001142e */
[----:B------:R4:W-:Y:S01]  /*eacf0*/  STL.64 [R1+0x15f0], R52 ;  /* 0x0015f03401007387 */ /* 0x0009e20000100a00 */
[-C--:B0-----:R-:W-:Y:S02]  /*ead00*/  IADD3 R56, P1, R47, R3.reuse, RZ ;  /* 0x000000032f387210 */ /* 0x081fe40007f3e0ff */
[C---:B-1----:R-:W-:Y:S02]  /*ead10*/  IADD3 R54, P0, R46.reuse, R0, RZ ;  /* 0x000000002e367210 */ /* 0x042fe40007f1e0ff */
[----:B----4-:R-:W-:Y:S01]  /*ead20*/  IADD3 R52, P2, R46, R3, RZ ;  /* 0x000000032e347210 */ /* 0x010fe20007f5e0ff */
[--C-:B------:R-:W-:Y:S02]  /*ead30*/  IMAD.X R57, R10, 0x1, R5.reuse, P1 ;  /* 0x000000010a397824 */ /* 0x100fe400008e0605 */
[C---:B------:R-:W-:Y:S02]  /*ead40*/  IMAD.X R55, R9.reuse, 0x1, R4, P0 ;  /* 0x0000000109377824 */ /* 0x040fe400000e0604 */
[----:B------:R-:W-:Y:S01]  /*ead50*/  IMAD.X R53, R9, 0x1, R5, P2 ;  /* 0x0000000109357824 */ /* 0x000fe200010e0605 */
[----:B------:R0:W-:Y:S04]  /*ead60*/  STL [R1+0x47d0], R46 ;  /* 0x0047d02e01007387 */ /* 0x0001e80000100800 */
[----:B------:R-:W-:Y:S04]  /*ead70*/  STL.64 [R1+0x15e8], R56 ;  /* 0x0015e83801007387 */ /* 0x000fe80000100a00 */
[----:B------:R1:W-:Y:S01]  /*ead80*/  STL.64 [R1+0x15e0], R54 ;  /* 0x0015e03601007387 */ /* 0x0003e20000100a00 */
[----:B------:R-:W-:-:S03]  /*ead90*/  SHF.R.S32.HI R9, RZ, 0x1f, R45 ;  /* 0x0000001fff097819 */ /* 0x000fc6000001142d */
[----:B------:R4:W-:Y:S01]  /*eada0*/  STL.64 [R1+0x1608], R52 ;  /* 0x0016083401007387 */ /* 0x0009e20000100a00 */
[----:B------:R-:W-:Y:S02]  /*eadb0*/  SHF.R.S32.HI R10, RZ, 0x1f, R44 ;  /* 0x0000001fff0a7819 */ /* 0x000fe4000001142c */
[-C--:B0-----:R-:W-:Y:S02]  /*eadc0*/  IADD3 R46, P0, R44, R0.reuse, RZ ;  /* 0x000000002c2e7210 */ /* 0x081fe40007f1e0ff */
[C---:B-1----:R-:W-:Y:S02]  /*eadd0*/  IADD3 R54, P1, R45.reuse, R0, RZ ;  /* 0x000000002d367210 */ /* 0x042fe40007f3e0ff */
[----:B----4-:R-:W-:Y:S01]  /*eade0*/  IADD3 R52, P2, R45, R3, RZ ;  /* 0x000000032d347210 */ /* 0x010fe20007f5e0ff */
[--C-:B------:R-:W-:Y:S02]  /*eadf0*/  IMAD.X R47, R10, 0x1, R4.reuse, P0 ;  /* 0x000000010a2f7824 */ /* 0x100fe400000e0604 */
[----:B------:R-:W-:-:S02]  /*eae00*/  IMAD.X R55, R9, 0x1, R4, P1 ;  /* 0x0000000109377824 */ /* 0x000fc400008e0604 */
[----:B------:R-:W-:Y:S01]  /*eae10*/  IMAD.X R53, R9, 0x1, R5, P2 ;  /* 0x0000000109357824 */ /* 0x000fe200010e0605 */
[----:B------:R-:W-:Y:S04]  /*eae20*/  STL [R1+0x4998], R45 ;  /* 0x0049982d01007387 */ /* 0x000fe80000100800 */
[----:B------:R0:W-:Y:S04]  /*eae30*/  STL.64 [R1+0x1610], R52 ;  /* 0x0016103401007387 */ /* 0x0001e80000100a00 */
[----:B------:R-:W-:Y:S04]  /*eae40*/  STL.64 [R1+0x1618], R54 ;  /* 0x0016183601007387 */ /* 0x000fe80000100a00 */
[----:B------:R-:W-:Y:S04]  /*eae50*/  STL [R1+0x499c], R44 ;  /* 0x00499c2c01007387 */ /* 0x000fe80000100800 */
[----:B------:R1:W-:Y:S01]  /*eae60*/  STL.64 [R1+0x1630], R46 ;  /* 0x0016302e01007387 */ /* 0x0003e20000100a00 */
[----:B------:R-:W-:-:S02]  /*eae70*/  SHF.R.S32.HI R9, RZ, 0x1f, R43 ;  /* 0x0000001fff097819 */ /* 0x000fc4000001142b */
[-C--:B0-----:R-:W-:Y:S02]  /*eae80*/  IADD3 R52, P1, R44, R3.reuse, RZ ;  /* 0x000000032c347210 */ /* 0x081fe40007f3e0ff */
[C---:B-1----:R-:W-:Y:S02]  /*eae90*/  IADD3 R46, P0, R43.reuse, R0, RZ ;  /* 0x000000002b2e7210 */ /* 0x042fe40007f1e0ff */
[----:B------:R-:W-:Y:S01]  /*eaea0*/  IADD3 R44, P2, R43, R3, RZ ;  /* 0x000000032b2c7210 */ /* 0x000fe20007f5e0ff */
[--C-:B------:R-:W-:Y:S02]  /*eaeb0*/  IMAD.X R53, R10, 0x1, R5.reuse, P1 ;  /* 0x000000010a357824 */ /* 0x100fe400008e0605 */
[C---:B------:R-:W-:Y:S01]  /*eaec0*/  IMAD.X R47, R9.reuse, 0x1, R4, P0 ;  /* 0x00000001092f7824 */ /* 0x040fe200000e0604 */
[----:B------:R-:W-:Y:S01]  /*eaed0*/  STL [R1+0x49a0], R43 ;  /* 0x0049a02b01007387 */ /* 0x000fe20000100800 */
[----:B------:R-:W-:-:S03]  /*eaee0*/  IMAD.X R45, R9, 0x1, R5, P2 ;  /* 0x00000001092d7824 */ /* 0x000fc600010e0605 */
[----:B------:R0:W-:Y:S01]  /*eaef0*/  STL.64 [R1+0x1600], R52 ;  /* 0x0016003401007387 */ /* 0x0001e20000100a00 */
[----:B------:R-:W-:-:S03]  /*eaf00*/  SHF.R.S32.HI R9, RZ, 0x1f, R42 ;  /* 0x0000001fff097819 */ /* 0x000fc6000001142a */
[----:B------:R1:W-:Y:S04]  /*eaf10*/  STL.64 [R1+0x1650], R46 ;  /* 0x0016502e01007387 */ /* 0x0003e80000100a00 */
[----:B------:R4:W-:Y:S01]  /*eaf20*/  STL.64 [R1+0x1660], R44 ;  /* 0x0016602c01007387 */ /* 0x0009e20000100a00 */
[----:B------:R-:W-:Y:S02]  /*eaf30*/  SHF.R.S32.HI R10, RZ, 0x1f, R41 ;  /* 0x0000001fff0a7819 */ /* 0x000fe40000011429 */
[CC--:B0-----:R-:W-:Y:S02]  /*eaf40*/  IADD3 R52, P1, R42.reuse, R0.reuse, RZ ;  /* 0x000000002a347210 */ /* 0x0c1fe40007f3e0ff */
[----:B-1----:R-:W-:Y:S02]  /*eaf50*/  IADD3 R46, P2, R42, R3, RZ ;  /* 0x000000032a2e7210 */ /* 0x002fe40007f5e0ff */
[----:B----4-:R-:W-:Y:S01]  /*eaf60*/  IADD3 R44, P0, R41, R0, RZ ;  /* 0x00000000292c7210 */ /* 0x010fe20007f1e0ff */
[----:B------:R-:W-:-:S02]  /*eaf70*/  IMAD.X R53, R9, 0x1, R4, P1 ;  /* 0x0000000109357824 */ /* 0x000fc400008e0604 */
[----:B------:R-:W-:Y:S02]  /*eaf80*/  IMAD.X R47, R9, 0x1, R5, P2 ;  /* 0x00000001092f7824 */ /* 0x000fe400010e0605 */
[----:B------:R-:W-:Y:S01]  /*eaf90*/  IMAD.X R45, R10, 0x1, R4, P0 ;  /* 0x000000010a2d7824 */ /* 0x000fe200000e0604 */
[----:B------:R0:W-:Y:S04]  /*eafa0*/  STL [R1+0x49a4], R42 ;  /* 0x0049a42a01007387 */ /* 0x0001e80000100800 */
[----:B------:R1:W-:Y:S04]  /*eafb0*/  STL.64 [R1+0x1648], R46 ;  /* 0x0016482e01007387 */ /* 0x0003e80000100a00 */
[----:B------:R-:W-:Y:S04]  /*eafc0*/  STL.64 [R1+0x1628], R52 ;  /* 0x0016283401007387 */ /* 0x000fe80000100a00 */
[----:B------:R-:W-:Y:S04]  /*eafd0*/  STL [R1+0x49a8], R41 ;  /* 0x0049a82901007387 */ /* 0x000fe80000100800 */
[----:B------:R4:W-:Y:S01]  /*eafe0*/  STL.64 [R1+0x1690], R44 ;  /* 0x0016902c01007387 */ /* 0x0009e20000100a00 */
[----:B------:R-:W-:-:S02]  /*eaff0*/  SHF.R.S32.HI R9, RZ, 0x1f, R40 ;  /* 0x0000001fff097819 */ /* 0x000fc40000011428 */
[CC--:B0-----:R-:W-:Y:S02]  /*eb000*/  IADD3 R42, P2, R40.reuse, R3.reuse, RZ ;  /* 0x00000003282a7210 */ /* 0x0c1fe40007f5e0ff */
[----:B-1----:R-:W-:Y:S02]  /*eb010*/  IADD3 R46, P1, R41, R3, RZ ;  /* 0x00000003292e7210 */ /* 0x002fe40007f3e0ff */
[----:B----4-:R-:W-:-:S03]  /*eb020*/  IADD3 R44, P0, R40, R0, RZ ;  /* 0x00000000282c7210 */ /* 0x010fc60007f1e0ff */
[--C-:B------:R-:W-:Y:S02]  /*eb030*/  IMAD.X R47, R10, 0x1, R5.reuse, P1 ;  /* 0x000000010a2f7824 */ /* 0x100fe400008e0605 */
[C---:B------:R-:W-:Y:S02]  /*eb040*/  IMAD.X R43, R9.reuse, 0x1, R5, P2 ;  /* 0x00000001092b7824 */ /* 0x040fe400010e0605 */
[----:B------:R-:W-:Y:S01]  /*eb050*/  IMAD.X R45, R9, 0x1, R4, P0 ;  /* 0x00000001092d7824 */ /* 0x000fe200000e0604 */
[----:B------:R0:W-:Y:S04]  /*eb060*/  STL [R1+0x49ac], R40 ;  /* 0x0049ac2801007387 */ /* 0x0001e80000100800 */
[----:B------:R-:W-:Y:S01]  /*eb070*/  STL.64 [R1+0x1670], R46 ;  /* 0x0016702e01007387 */ /* 0x000fe20000100a00 */
[----:B------:R-:W-:-:S03]  /*eb080*/  SHF.R.S32.HI R9, RZ, 0x1f, R39 ;  /* 0x0000001fff097819 */ /* 0x000fc60000011427 */
[----:B------:R1:W-:Y:S04]  /*eb090*/  STL.64 [R1+0x1688], R44 ;  /* 0x0016882c01007387 */ /* 0x0003e80000100a00 */
[----:B------:R4:W-:Y:S01]  /*eb0a0*/  STL.64 [R1+0x1668], R42 ;  /* 0x0016682a01007387 */ /* 0x0009e20000100a00 */
[----:B------:R-:W-:Y:S02]  /*eb0b0*/  SHF.R.S32.HI R10, RZ, 0x1f, R38 ;  /* 0x0000001fff0a7819 */ /* 0x000fe40000011426 */
[-C--:B0-----:R-:W-:Y:S02]  /*eb0c0*/  IADD3 R40, P0, R38, R0.reuse, RZ ;  /* 0x0000000026287210 */ /* 0x081fe40007f1e0ff */
[C---:B-1----:R-:W-:Y:S02]  /*eb0d0*/  IADD3 R44, P1, R39.reuse, R0, RZ ;  /* 0x00000000272c7210 */ /* 0x042fe40007f3e0ff */
[----:B----4-:R-:W-:Y:S01]  /*eb0e0*/  IADD3 R42, P2, R39, R3, RZ ;  /* 0x00000003272a7210 */ /* 0x010fe20007f5e0ff */
[----:B------:R-:W-:-:S02]  /*eb0f0*/  IMAD.X R41, R10, 0x1, R4, P0 ;  /* 0x000000010a297824 */ /* 0x000fc400000e0604 */
[C---:B------:R-:W-:Y:S02]  /*eb100*/  IMAD.X R45, R9.reuse, 0x1, R4, P1 ;  /* 0x00000001092d7824 */ /* 0x040fe400008e0604 */
[----:B------:R-:W-:Y:S01]  /*eb110*/  IMAD.X R43, R9, 0x1, R5, P2 ;  /* 0x00000001092b7824 */ /* 0x000fe200010e0605 */
[----:B------:R-:W-:Y:S04]  /*eb120*/  STL [R1+0x49b0], R39 ;  /* 0x0049b02701007387 */ /* 0x000fe80000100800 */
[----:B------:R0:W-:Y:S04]  /*eb130*/  STL.64 [R1+0x16b8], R42 ;  /* 0x0016b82a01007387 */ /* 0x0001e80000100a00 */
[----:B------:R-:W-:Y:S04]  /*eb140*/  STL.64 [R1+0x1680], R44 ;  /* 0x0016802c01007387 */ /* 0x000fe80000100a00 */
[----:B------:R1:W-:Y:S04]  /*eb150*/  STL [R1+0x49b4], R38 ;  /* 0x0049b42601007387 */ /* 0x0003e80000100800 */
[----:B------:R4:W-:Y:S01]  /*eb160*/  STL.64 [R1+0x16b0], R40 ;  /* 0x0016b02801007387 */ /* 0x0009e20000100a00 */
[----:B------:R-:W-:-:S02]  /*eb170*/  SHF.R.S32.HI R9, RZ, 0x1f, R37 ;  /* 0x0000001fff097819 */ /* 0x000fc40000011425 */
[-C--:B0-----:R-:W-:Y:S02]  /*eb180*/  IADD3 R42, P1, R38, R3.reuse, RZ ;  /* 0x00000003262a7210 */ /* 0x081fe40007f3e0ff */
[C---:B-1----:R-:W-:Y:S02]  /*eb190*/  IADD3 R38, P2, R37.reuse, R3, RZ ;  /* 0x0000000325267210 */ /* 0x042fe40007f5e0ff */
[----:B----4-:R-:W-:Y:S01]  /*eb1a0*/  IADD3 R40, P0, R37, R0, RZ ;  /* 0x0000000025287210 */ /* 0x010fe20007f1e0ff */
[--C-:B------:R-:W-:Y:S02]  /*eb1b0*/  IMAD.X R43, R10, 0x1, R5.reuse, P1 ;  /* 0x000000010a2b7824 */ /* 0x100fe400008e0605 */
[C---:B------:R-:W-:Y:S02]  /*eb1c0*/  IMAD.X R39, R9.reuse, 0x1, R5, P2 ;  /* 0x0000000109277824 */ /* 0x040fe400010e0605 */
[----:B------:R-:W-:Y:S01]  /*eb1d0*/  IMAD.X R41, R9, 0x1, R4, P0 ;  /* 0x0000000109297824 */ /* 0x000fe200000e0604 */
[----:B------:R0:W-:Y:S04]  /*eb1e0*/  STL.64 [R1+0x16a8], R42 ;  /* 0x0016a82a01007387 */ /* 0x0001e80000100a00 */
[----:B------:R1:W-:Y:S01]  /*eb1f0*/  STL.64 [R1+0x16f0], R40 ;  /* 0x0016f02801007387 */ /* 0x0003e20000100a00 */
[----:B------:R-:W-:-:S03]  /*eb200*/  SHF.R.S32.HI R9, RZ, 0x1f, R35 ;  /* 0x0000001fff097819 */ /* 0x000fc60000011423 */
[----:B------:R4:W-:Y:S01]  /*eb210*/  STL.64 [R1+0x16e8], R38 ;  /* 0x0016e82601007387 */ /* 0x0009e20000100a00 */
[----:B------:R-:W-:Y:S02]  /*eb220*/  SHF.R.S32.HI R10, RZ, 0x1f, R34 ;  /* 0x0000001fff0a7819 */ /* 0x000fe40000011422 */
[CC--:B0-----:R-:W-:Y:S02]  /*eb230*/  IADD3 R42, P1, R35.reuse, R0.reuse, RZ ;  /* 0x00000000232a7210 */ /* 0x0c1fe40007f3e0ff */
[----:B-1----:R-:W-:Y:S02]  /*eb240*/  IADD3 R40, P2, R35, R3, RZ ;  /* 0x0000000323287210 */ /* 0x002fe40007f5e0ff */
[----:B----4-:R-:W-:Y:S01]  /*eb250*/  IADD3 R38, P0, R34, R0, RZ ;  /* 0x0000000022267210 */ /* 0x010fe20007f1e0ff */
[C---:B------:R-:W-:Y:S02]  /*eb260*/  IMAD.X R43, R9.reuse, 0x1, R4, P1 ;  /* 0x00000001092b7824 */ /* 0x040fe400008e0604 */
[----:B------:R-:W-:-:S02]  /*eb270*/  IMAD.X R41, R9, 0x1, R5, P2 ;  /* 0x0000000109297824 */ /* 0x000fc400010e0605 */
[----:B------:R-:W-:-:S03]  /*eb280*/  IMAD.X R39, R10, 0x1, R4, P0 ;  /* 0x000000010a277824 */ /* 0x000fc600000e0604 */
[----:B------:R0:W-:Y:S04]  /*eb290*/  STL.64 [R1+0x16c8], R40 ;  /* 0x0016c82801007387 */ /* 0x0001e80000100a00 */
[----:B------:R-:W-:Y:S04]  /*eb2a0*/  STL.64 [R1+0x16d8], R42 ;  /* 0x0016d82a01007387 */ /* 0x000fe80000100a00 */
[----:B------:R1:W-:Y:S01]  /*eb2b0*/  STL.64 [R1+0x1718], R38 ;  /* 0x0017182601007387 */ /* 0x0003e20000100a00 */
[----:B------:R-:W-:Y:S02]  /*eb2c0*/  SHF.R.S32.HI R9, RZ, 0x1f, R33 ;  /* 0x0000001fff097819 */ /* 0x000fe40000011421 */
[----:B0-----:R-:W-:-:S02]  /*eb2d0*/  IADD3 R40, P1, R34, R3, RZ ;  /* 0x0000000322287210 */ /* 0x001fc40007f3e0ff */
[C---:B-1----:R-:W-:Y:S02]  /*eb2e0*/  IADD3 R38, P0, R33.reuse, R0, RZ ;  /* 0x0000000021267210 */ /* 0x042fe40007f1e0ff */
[----:B------:R-:W-:Y:S01]  /*eb2f0*/  IADD3 R34, P2, R33, R3, RZ ;  /* 0x0000000321227210 */ /* 0x000fe20007f5e0ff */
        /* <DEDUP_REMOVED lines=18> */
[----:B------:R-:W-:-:S02]  /*eb420*/  IADD3 R32, P2, R30, R3, RZ ;  /* 0x000000031e207210 */ /* 0x000fc40007f5e0ff */
[----:B0-----:R-:W-:Y:S02]  /*eb430*/  IADD3 R38, P1, R31, R3, RZ ;  /* 0x000000031f267210 */ /* 0x001fe40007f3e0ff */
[----:B-1----:R-:W-:Y:S01]  /*eb440*/  IADD3 R34, P0, R30, R0, RZ ;  /* 0x000000001e227210 */ /* 0x002fe20007f1e0ff */
[C-C-:B------:R-:W-:Y:S02]  /*eb450*/  IMAD.X R33, R9.reuse, 0x1, R5.reuse, P2 ;  /* 0x0000000109217824 */ /* 0x140fe400010e0605 */
[----:B------:R-:W-:Y:S02]  /*eb460*/  IMAD.X R39, R10, 0x1, R5, P1 ;  /* 0x000000010a277824 */ /* 0x000fe400008e0605 */
[----:B------:R-:W-:-:S03]  /*eb470*/  IMAD.X R35, R9, 0x1, R4, P0 ;  /* 0x0000000109237824 */ /* 0x000fc600000e0604 */
[----:B------:R-:W-:Y:S04]  /*eb480*/  STL.64 [R1+0x1728], R38 ;  /* 0x0017282601007387 */ /* 0x000fe80000100a00 */
[----:B------:R0:W-:Y:S04]  /*eb490*/  STL.64 [R1+0x1778], R34 ;  /* 0x0017782201007387 */ /* 0x0001e80000100a00 */
[----:B------:R1:W-:Y:S01]  /*eb4a0*/  STL.64 [R1+0x1790], R32 ;  /* 0x0017902001007387 */ /* 0x0003e20000100a00 */
[----:B-----5:R-:W-:Y:S02]  /*eb4b0*/  SHF.R.S32.HI R9, RZ, 0x1f, R29 ;  /* 0x0000001fff097819 */ /* 0x020fe4000001141d */
[----:B------:R-:W-:-:S02]  /*eb4c0*/  SHF.R.S32.HI R10, RZ, 0x1f, R28 ;  /* 0x0000001fff0a7819 */ /* 0x000fc4000001141c */
[-C--:B------:R-:W-:Y:S02]  /*eb4d0*/  IADD3 R30, P0, R28, R0.reuse, RZ ;  /* 0x000000001c1e7210 */ /* 0x080fe40007f1e0ff */
[C---:B0-----:R-:W-:Y:S02]  /*eb4e0*/  IADD3 R34, P1, R29.reuse, R0, RZ ;  /* 0x000000001d227210 */ /* 0x041fe40007f3e0ff */
[----:B-1----:R-:W-:Y:S01]  /*eb4f0*/  IADD3 R32, P2, R29, R3, RZ ;  /* 0x000000031d207210 */ /* 0x002fe20007f5e0ff */
[--C-:B------:R-:W-:Y:S02]  /*eb500*/  IMAD.X R31, R10, 0x1, R4.reuse, P0 ;  /* 0x000000010a1f7824 */ /* 0x100fe400000e0604 */
[C---:B------:R-:W-:Y:S02]  /*eb510*/  IMAD.X R35, R9.reuse, 0x1, R4, P1 ;  /* 0x0000000109237824 */ /* 0x040fe400008e0604 */
[----:B------:R-:W-:Y:S01]  /*eb520*/  IMAD.X R33, R9, 0x1, R5, P2 ;  /* 0x0000000109217824 */ /* 0x000fe200010e0605 */
[----:B------:R-:W-:-:S04]  /*eb530*/  SHF.R.S32.HI R9, RZ, 0x1f, R27 ;  /* 0x0000001fff097819 */ /* 0x000fc8000001141b */
[----:B------:R0:W-:Y:S04]  /*eb540*/  STL.64 [R1+0x1770], R32 ;  /* 0x0017702001007387 */ /* 0x0001e80000100a00 */
[----:B------:R-:W-:Y:S04]  /*eb550*/  STL.64 [R1+0x1750], R34 ;  /* 0x0017502201007387 */ /* 0x000fe80000100a00 */
[----:B------:R1:W-:Y:S01]  /*eb560*/  STL.64 [R1+0x17b8], R30 ;  /* 0x0017b81e01007387 */ /* 0x0003e20000100a00 */
[----:B0-----:R-:W-:Y:S02]  /*eb570*/  IADD3 R32, P1, R28, R3, RZ ;  /* 0x000000031c207210 */ /* 0x001fe40007f3e0ff */
[----:B-1----:R-:W-:-:S02]  /*eb580*/  IADD3 R30, P0, R27, R0, RZ ;  /* 0x000000001b1e7210 */ /* 0x002fc40007f1e0ff */
        /* <DEDUP_REMOVED lines=8> */
[----:B---3--:R-:W-:Y:S02]  /*eb610*/  SHF.R.S32.HI R10, RZ, 0x1f, R25 ;  /* 0x0000001fff0a7819 */ /* 0x008fe40000011419 */
        /* <DEDUP_REMOVED lines=19> */
[----:B------:R-:W-:Y:S02]  /*eb750*/  SHF.R.S32.HI R9, RZ, 0x1f, R23 ;  /* 0x0000001fff097819 */ /* 0x000fe40000011417 */
        /* <DEDUP_REMOVED lines=24> */
[----:B---3--:R-:W-:Y:S01]  /*eb8e0*/  IADD3 R22, P0, R19, R0, RZ ;  /* 0x0000000013167210 */ /* 0x008fe20007f1e0ff */
        /* <DEDUP_REMOVED lines=17> */
[----:B0-----:R-:W-:-:S02]  /*eba00*/  IADD3 R22, P1, R17, R0, RZ ;  /* 0x0000000011167210 */ /* 0x001fc40007f3e0ff */
[----:B-1----:R-:W-:-:S03]  /*eba10*/  IADD3 R20, P2, R17, R3, RZ ;  /* 0x0000000311147210 */ /* 0x002fc60007f5e0ff */
[C---:B------:R-:W-:Y:S02]  /*eba20*/  IMAD.X R23, R9.reuse, 0x1, R4, P1 ;  /* 0x0000000109177824 */ /* 0x040fe400008e0604 */
[----:B------:R-:W-:-:S05]  /*eba30*/  IMAD.X R21, R9, 0x1, R5, P2 ;  /* 0x0000000109157824 */ /* 0x000fca00010e0605 */
[----:B------:R0:W-:Y:S04]  /*eba40*/  STL.64 [R1+0x15a0], R20 ;  /* 0x0015a01401007387 */ /* 0x0001e80000100a00 */
[----:B------:R-:W-:Y:S04]  /*eba50*/  STL.64 [R1+0x14d0], R22 ;  /* 0x0014d01601007387 */ /* 0x000fe80000100a00 */
[----:B------:R-:W3:Y:S01]  /*eba60*/  LDL R51, [R1+0x128] ;  /* 0x0001280001337983 */ /* 0x000ee20000100800 */
[----:B------:R-:W-:Y:S02]  /*eba70*/  SHF.R.S32.HI R10, RZ, 0x1f, R16 ;  /* 0x0000001fff0a7819 */ /* 0x000fe40000011410 */
[----:B------:R-:W-:-:S05]  /*eba80*/  IADD3 R18, P0, R16, R0, RZ ;  /* 0x0000000010127210 */ /* 0x000fca0007f1e0ff */
[----:B------:R-:W-:Y:S01]  /*eba90*/  IMAD.X R19, R10, 0x1, R4, P0 ;  /* 0x000000010a137824 */ /* 0x000fe200000e0604 */
[----:B------:R-:W-:Y:S02]  /*ebaa0*/  SHF.R.S32.HI R9, RZ, 0x1f, R15 ;  /* 0x0000001fff097819 */ /* 0x000fe4000001140f */
[-C--:B0-----:R-:W-:Y:S02]  /*ebab0*/  IADD3 R20, P1, R16, R3.reuse, RZ ;  /* 0x0000000310147210 */ /* 0x081fe40007f3e0ff */
[----:B------:R0:W-:Y:S01]  /*ebac0*/  STL.64 [R1+0x1538], R18 ;  /* 0x0015381201007387 */ /* 0x0001e20000100a00 */
[C---:B------:R-:W-:Y:S02]  /*ebad0*/  IADD3 R16, P2, R15.reuse, R3, RZ ;  /* 0x000000030f107210 */ /* 0x040fe40007f5e0ff */
[--C-:B------:R-:W-:Y:S01]  /*ebae0*/  IMAD.X R21, R10, 0x1, R5.reuse, P1 ;  /* 0x000000010a157824 */ /* 0x100fe200008e0605 */
[----:B0-----:R-:W-:Y:S02]  /*ebaf0*/  IADD3 R18, P0, R15, R0, RZ ;  /* 0x000000000f127210 */ /* 0x001fe40007f1e0ff */
[----:B------:R-:W-:-:S03]  /*ebb00*/  IMAD.X R17, R9, 0x1, R5, P2 ;  /* 0x0000000109117824 */ /* 0x000fc600010e0605 */
[----:B------:R-:W-:Y:S01]  /*ebb10*/  IMAD.X R19, R9, 0x1, R4, P0 ;  /* 0x0000000109137824 */ /* 0x000fe200000e0604 */
        /* <DEDUP_REMOVED lines=11> */
[----:B--2---:R-:W-:Y:S02]  /*ebbd0*/  SHF.R.S32.HI R9, RZ, 0x1f, R7 ;  /* 0x0000001fff097819 */ /* 0x004fe40000011407 */
[----:B------:R0:W-:Y:S04]  /*ebbe0*/  STL.64 [R1+0x1000], R18 ;  /* 0x0010001201007387 */ /* 0x0001e80000100a00 */
[----:B------:R-:W-:Y:S04]  /*ebbf0*/  STL.64 [R1+0x10d8], R20 ;  /* 0x0010d81401007387 */ /* 0x000fe80000100a00 */
[----:B------:R1:W-:Y:S01]  /*ebc00*/  STL.64 [R1+0xf38], R16 ;  /* 0x000f381001007387 */ /* 0x0003e20000100a00 */
[----:B------:R-:W-:-:S02]  /*ebc10*/  IADD3 R14, P2, R7, R3, RZ ;  /* 0x00000003070e7210 */ /* 0x000fc40007f5e0ff */
[----:B0-----:R-:W-:Y:S02]  /*ebc20*/  IADD3 R18, P1, R13, R3, RZ ;  /* 0x000000030d127210 */ /* 0x001fe40007f3e0ff */
[----:B-1----:R-:W-:Y:S01]  /*ebc30*/  IADD3 R16, P0, R7, R0, RZ ;  /* 0x0000000007107210 */ /* 0x002fe20007f1e0ff */
[C-C-:B------:R-:W-:Y:S02]  /*ebc40*/  IMAD.X R15, R9.reuse, 0x1, R5.reuse, P2 ;  /* 0x00000001090f7824 */ /* 0x140fe400010e0605 */
[----:B------:R-:W-:Y:S02]  /*ebc50*/  IMAD.X R19, R10, 0x1, R5, P1 ;  /* 0x000000010a137824 */ /* 0x000fe400008e0605 */
[----:B------:R-:W-:Y:S01]  /*ebc60*/  IMAD.X R17, R9, 0x1, R4, P0 ;  /* 0x0000000109117824 */ /* 0x000fe200000e0604 */
[----:B------:R-:W-:Y:S02]  /*ebc70*/  SHF.R.S32.HI R9, RZ, 0x1f, R2 ;  /* 0x0000001fff097819 */ /* 0x000fe40000011402 */
[----:B------:R0:W-:Y:S04]  /*ebc80*/  STL.64 [R1+0xe50], R18 ;  /* 0x000e501201007387 */ /* 0x0001e80000100a00 */
[----:B------:R1:W-:Y:S04]  /*ebc90*/  STL.64 [R1+0xd88], R16 ;  /* 0x000d881001007387 */ /* 0x0003e80000100a00 */
[----:B------:R2:W-:Y:S01]  /*ebca0*/  STL.64 [R1+0xcb0], R14 ;  /* 0x000cb00e01007387 */ /* 0x0005e20000100a00 */
[----:B------:R-:W-:-:S02]  /*ebcb0*/  SHF.R.S32.HI R10, RZ, 0x1f, R6 ;  /* 0x0000001fff0a7819 */ /* 0x000fc40000011406 */
[CC--:B0-----:R-:W-:Y:S02]  /*ebcc0*/  IADD3 R18, P1, R2.reuse, R0.reuse, RZ ;  /* 0x0000000002127210 */ /* 0x0c1fe40007f3e0ff */
[-C--:B-1----:R-:W-:Y:S02]  /*ebcd0*/  IADD3 R16, P2, R2, R3.reuse, RZ ;  /* 0x0000000302107210 */ /* 0x082fe40007f5e0ff */
[----:B--2---:R-:W-:Y:S01]  /*ebce0*/  IADD3 R14, P0, R6, R0, RZ ;  /* 0x00000000060e7210 */ /* 0x004fe20007f1e0ff */
        /* <DEDUP_REMOVED lines=9> */
[----:B--2---:R-:W-:Y:S01]  /*ebd80*/  IADD3 R14, P1, R8, R3, RZ ;  /* 0x00000003080e7210 */ /* 0x004fe20007f3e0ff */
[--C-:B------:R-:W-:Y:S02]  /*ebd90*/  IMAD.X R19, R10, 0x1, R5.reuse, P2 ;  /* 0x000000010a137824 */ /* 0x100fe400010e0605 */
[C---:B------:R-:W-:Y:S02]  /*ebda0*/  IMAD.X R17, R9.reuse, 0x1, R4, P0 ;  /* 0x0000000109117824 */ /* 0x040fe400000e0604 */
[----:B------:R-:W-:Y:S01]  /*ebdb0*/  IMAD.X R15, R9, 0x1, R5, P1 ;  /* 0x00000001090f7824 */ /* 0x000fe200008e0605 */
[----:B------:R-:W-:Y:S04]  /*ebdc0*/  STL.64 [R1+0x700], R18 ;  /* 0x0007001201007387 */ /* 0x000fe80000100a00 */
[----:B------:R0:W-:Y:S04]  /*ebdd0*/  STL.64 [R1+0x5f8], R16 ;  /* 0x0005f81001007387 */ /* 0x0001e80000100a00 */
[----:B------:R1:W-:Y:S01]  /*ebde0*/  STL.64 [R1+0x500], R14 ;  /* 0x0005000e01007387 */ /* 0x0003e20000100a00 */
[----:B------:R-:W-:Y:S01]  /*ebdf0*/  UMOV UR28, UR6 ;  /* 0x00000006001c7c82 */ /* 0x000fe20008000000 */
[----:B------:R-:W-:Y:S01]  /*ebe00*/  SHF.R.S32.HI R9, RZ, 0x1f, R12 ;  /* 0x0000001fff097819 */ /* 0x000fe2000001140c */
[----:B------:R-:W-:-:S02]  /*ebe10*/  ULDC.64 UR6, c[0x0][0x228] ;  /* 0x00008a0000067ab9 */ /* 0x000fc40000000a00 */
[----:B------:R-:W-:Y:S01]  /*ebe20*/  UMOV UR4, UR7 ;  /* 0x0000000700047c82 */ /* 0x000fe20008000000 */
[C---:B0-----:R-:W-:Y:S02]  /*ebe30*/  IADD3 R16, P1, R12.reuse, R0, RZ ;  /* 0x000000000c107210 */ /* 0x041fe40007f3e0ff */
[----:B-1----:R-:W-:-:S03]  /*ebe40*/  IADD3 R14, P0, R12, R3, RZ ;  /* 0x000000030c0e7210 */ /* 0x002fc60007f1e0ff */
[C---:B------:R-:W-:Y:S02]  /*ebe50*/  IMAD.X R17, R9.reuse, 0x1, R4, P1 ;  /* 0x0000000109117824 */ /* 0x040fe400008e0604 */
[----:B------:R-:W-:Y:S01]  /*ebe60*/  IMAD.X R15, R9, 0x1, R5, P0 ;  /* 0x00000001090f7824 */ /* 0x000fe200000e0605 */
[----:B------:R-:W-:Y:S02]  /*ebe70*/  SHF.R.S32.HI R9, RZ, 0x1f, R11 ;  /* 0x0000001fff097819 */ /* 0x000fe4000001140b */
[----:B------:R-:W-:Y:S02]  /*ebe80*/  IADD3 R12, P0, R11, R0, RZ ;  /* 0x000000000b0c7210 */ /* 0x000fe40007f1e0ff */
[----:B------:R-:W-:Y:S01]  /*ebe90*/  LOP3.LUT R36, R36, 0xffffff7f, RZ, 0xc0, !PT ;  /* 0xffffff7f24247812 */ /* 0x000fe200078ec0ff */
[----:B------:R-:W-:Y:S01]  /*ebea0*/  UMOV UR30, UR6 ;  /* 0x00000006001e7c82 */ /* 0x000fe20008000000 */
[----:B------:R-:W-:Y:S02]  /*ebeb0*/  ULDC.64 UR6, c[0x0][0x228] ;  /* 0x00008a0000067ab9 */ /* 0x000fe40000000a00 */
[----:B------:R-:W-:-:S04]  /*ebec0*/  @P3 LOP3.LUT R36, R36, 0x80, RZ, 0xfc, !PT ;  /* 0x0000008024243812 */ /* 0x000fc800078efcff */
[----:B------:R-:W-:Y:S01]  /*ebed0*/  LOP3.LUT R36, R36, 0xfffffdff, RZ, 0xc0, !PT ;  /* 0xfffffdff24247812 */ /* 0x000fe200078ec0ff */
[----:B------:R-:W-:Y:S01]  /*ebee0*/  UMOV UR29, UR6 ;  /* 0x00000006001d7c82 */ /* 0x000fe20008000000 */
[----:B------:R-:W-:Y:S01]  /*ebef0*/  LOP3.LUT R6, R6, 0xefffffff, RZ, 0xc0, !PT ;  /* 0xefffffff06067812 */ /* 0x000fe200078ec0ff */
[----:B------:R-:W-:Y:S01]  /*ebf00*/  UMOV UR19, UR10 ;  /* 0x0000000a00137c82 */ /* 0x000fe20008000000 */
[----:B------:R-:W-:Y:S01]  /*ebf10*/  LOP3.LUT R37, R37, 0x7fffffff, RZ, 0xc0, !PT ;  /* 0x7fffffff25257812 */ /* 0x000fe200078ec0ff */
[----:B---3--:R-:W-:-:S05]  /*ebf20*/  VIADD R13, R51, 0x153 ;  /* 0x00000153330d7836 */ /* 0x008fca0000000000 */
[----:B------:R-:W-:Y:S01]  /*ebf30*/  ISETP.GE.AND P2, PT, R13, UR4, PT ;  /* 0x000000040d007c0c */ /* 0x000fe2000bf46270 */
[----:B------:R-:W-:Y:S02]  /*ebf40*/  ULDC.64 UR4, c[0x0][0x228] ;  /* 0x00008a0000047ab9 */ /* 0x000fe40000000a00 */
[----:B------:R-:W-:Y:S02]  /*ebf50*/  IMAD.U32 R46, RZ, RZ, UR4 ;  /* 0x00000004ff2e7e24 */ /* 0x000fe4000f8e00ff */
[----:B------:R-:W-:Y:S02]  /*ebf60*/  VIADD R10, R51, 0x156 ;  /* 0x00000156330a7836 */ /* 0x000fe40000000000 */
[----:B------:R-:W-:Y:S01]  /*ebf70*/  IMAD.X R13, R9, 0x1, R4, P0 ;  /* 0x00000001090d7824 */ /* 0x000fe200000e0604 */
[----:B------:R-:W-:Y:S01]  /*ebf80*/  UMOV UR4, UR5 ;  /* 0x0000000500047c82 */ /* 0x000fe20008000000 */
[----:B------:R-:W-:Y:S04]  /*ebf90*/  STL [R1+0x49b8], R46 ;  /* 0x0049b82e01007387 */ /* 0x000fe80000100800 */
[----:B------:R-:W-:Y:S01]  /*ebfa0*/  STL.64 [R1+0x488], R16 ;  /* 0x0004881001007387 */ /* 0x000fe20000100a00 */
[----:B------:R-:W-:-:S03]  /*ebfb0*/  ISETP.GE.AND P1, PT, R10, UR4, PT ;  /* 0x000000040a007c0c */ /* 0x000fc6000bf26270 */
[----:B------:R-:W-:Y:S04]  /*ebfc0*/  STL.64 [R1+0x480], R14 ;  /* 0x0004800e01007387 */ /* 0x000fe80000100a00 */
[----:B------:R0:W-:Y:S01]  /*ebfd0*/  STL.64 [R1+0x478], R12 ;  /* 0x0004780c01007387 */ /* 0x0001e20000100a00 */
[----:B------:R-:W-:Y:S01]  /*ebfe0*/  VIADD R10, R51, 0x152 ;  /* 0x00000152330a7836 */ /* 0x000fe20000000000 */
[----:B------:R-:W-:Y:S01]  /*ebff0*/  UMOV UR4, UR7 ;  /* 0x0000000700047c82 */ /* 0x000fe20008000000 */
[----:B------:R-:W-:Y:S01]  /*ec000*/  ULDC.64 UR6, c[0x0][0x228] ;  /* 0x00008a0000067ab9 */ /* 0x000fe20000000a00 */
[----:B0-----:R-:W-:-:S05]  /*ec010*/  IADD3 R12, P0, R11, R3, RZ ;  /* 0x000000030b0c7210 */ /* 0x001fca0007f1e0ff */
[----:B------:R-:W-:Y:S01]  /*ec020*/  IMAD.X R13, R9, 0x1, R5, P0 ;  /* 0x00000001090d7824 */ /* 0x000fe200000e0605 */
[----:B------:R-:W-:Y:S02]  /*ec030*/  ISETP.GE.AND P0, PT, R10, UR4, PT ;  /* 0x000000040a007c0c */ /* 0x000fe4000bf06270 */
[----:B------:R-:W-:Y:S01]  /*ec040*/  @P1 LOP3.LUT R36, R36, 0x200, RZ, 0xfc, !PT ;  /* 0x0000020024241812 */ /* 0x000fe200078efcff */
[----:B------:R-:W-:Y:S01]  /*ec050*/  ULDC.64 UR4, c[0x0][0x228] ;  /* 0x00008a0000047ab9 */ /* 0x000fe20000000a00 */
[C---:B------:R-:W-:Y:S02]  /*ec060*/  VIADD R10, R51.reuse, 0x150 ;  /* 0x00000150330a7836 */ /* 0x040fe40000000000 */
[----:B------:R-:W-:Y:S01]  /*ec070*/  LOP3.LUT R36, R36, 0xffffffbf, RZ, 0xc0, !PT ;  /* 0xffffffbf24247812 */ /* 0x000fe200078ec0ff */
[----:B------:R-:W-:Y:S01]  /*ec080*/  UMOV UR45, UR5 ;  /* 0x00000005002d7c82 */ /* 0x000fe20008000000 */
[----:B------:R-:W-:Y:S01]  /*ec090*/  UMOV UR5, UR7 ;  /* 0x0000000700057c82 */ /* 0x000fe20008000000 */
[----:B------:R-:W-:-:S04]  /*ec0a0*/  VIADD R9, R51, 0x151 ;  /* 0x0000015133097836 */ /* 0x000fc80000000000 */
[----:B------:R-:W-:Y:S02]  /*ec0b0*/  @P0 LOP3.LUT R36, R36, 0x40, RZ, 0xfc, !PT ;  /* 0x0000004024240812 */ /* 0x000fe400078efcff */
[----:B------:R-:W-:Y:S01]  /*ec0c0*/  ISETP.GE.AND P0, PT, R10, UR5, PT ;  /* 0x000000050a007c0c */ /* 0x000fe2000bf06270 */
[----:B------:R-:W-:Y:S01]  /*ec0d0*/  UMOV UR31, UR6 ;  /* 0x00000006001f7c82 */ /* 0x000fe20008000000 */
[----:B------:R-:W-:Y:S01]  /*ec0e0*/  ISETP.GE.AND P1, PT, R9, UR45, PT ;  /* 0x0000002d09007c0c */ /* 0x000fe2000bf26270 */
[----:B------:R-:W-:Y:S01]  /*ec0f0*/  ULDC.64 UR6, c[0x0][0x228] ;  /* 0x00008a0000067ab9 */ /* 0x000fe20000000a00 */
[C---:B------:R-:W-:Y:S01]  /*ec100*/  VIADD R10, R51.reuse, 0x14e ;  /* 0x0000014e330a7836 */ /* 0x040fe20000000000 */
[----:B------:R-:W-:Y:S01]  /*ec110*/  UMOV UR44, UR7 ;  /* 0x00000007002c7c82 */ /* 0x000fe20008000000 */
[----:B------:R-:W-:Y:S01]  /*ec120*/  UMOV UR47, UR6 ;  /* 0x00000006002f7c82 */ /* 0x000fe20008000000 */
[----:B------:R-:W-:Y:S01]  /*ec130*/  LOP3.LUT R36, R36, 0xffffffdf, RZ, 0xc0, !PT ;  /* 0xffffffdf24247812 */ /* 0x000fe200078ec0ff */
[----:B------:R-:W-:Y:S01]  /*ec140*/  ULDC.64 UR6, c[0x0][0x228] ;  /* 0x00008a0000067ab9 */ /* 0x000fe20000000a00 */
[----:B------:R-:W-:Y:S01]  /*ec150*/  @P2 LOP3.LUT R6, R6, 0x10000000, RZ, 0xfc, !PT ;  /* 0x1000000006062812 */ /* 0x000fe200078efcff */
[----:B------:R-:W-:Y:S01]  /*ec160*/  UMOV UR15, UR7 ;  /* 0x00000007000f7c82 */ /* 0x000fe20008000000 */
[----:B------:R-:W-:-:S02]  /*ec170*/  VIADD R9, R51, 0x14f ;  /* 0x0000014f33097836 */ /* 0x000fc40000000000 */
[----:B------:R-:W-:Y:S02]  /*ec180*/  @P0 LOP3.LUT R36, R36, 0x20, RZ, 0xfc, !PT ;  /* 0x0000002024240812 */ /* 0x000fe400078efcff */
[----:B------:R-:W-:Y:S02]  /*ec190*/  ISETP.GE.AND P0, PT, R10, UR15, PT ;  /* 0x0000000f0a007c0c */ /* 0x000fe4000bf06270 */
[----:B------:R-:W-:Y:S01]  /*ec1a0*/  LOP3.LUT R6, R6, 0xf7ffffff, RZ, 0xc0, !PT ;  /* 0xf7ffffff06067812 */ /* 0x000fe200078ec0ff */
[----:B------:R-:W-:Y:S01]  /*ec1b0*/  UMOV UR46, UR6 ;  /* 0x00000006002e7c82 */ /* 0x000fe20008000000 */
[----:B------:R-:W-:Y:S02]  /*ec1c0*/  ULDC.64 UR6, c[0x0][0x228] ;  /* 0x00008a0000067ab9 */ /* 0x000fe40000000a00 */
[----:B------:R-:W-:Y:S02]  /*ec1d0*/  @P1 LOP3.LUT R6, R6, 0x8000000, RZ, 0xfc, !PT ;  /* 0x0800000006061812 */ /* 0x000fe400078efcff */
[----:B------:R-:W-:Y:S01]  /*ec1e0*/  ISETP.GE.AND P1, PT, R9, UR44, PT ;  /* 0x0000002c09007c0c */ /* 0x000fe2000bf26270 */
[----:B------:R-:W-:Y:S01]  /*ec1f0*/  UMOV UR43, UR7 ;  /* 0x00000007002b7c82 */ /* 0x000fe20008000000 */
[----:B------:R-:W-:Y:S01]  /*ec200*/  UMOV UR33, UR6 ;  /* 0x0000000600217c82 */ /* 0x000fe20008000000 */
[C---:B------:R-:W-:Y:S01]  /*ec210*/  VIADD R10, R51.reuse, 0x14c ;  /* 0x0000014c330a7836 */ /* 0x040fe20000000000 */
[----:B------:R-:W-:Y:S01]  /*ec220*/  LOP3.LUT R36, R36, 0xffffffef, RZ, 0xc0, !PT ;  /* 0xffffffef24247812 */ /* 0x000fe200078ec0ff */
[----:B------:R-:W-:Y:S01]  /*ec230*/  ULDC.64 UR6, c[0x0][0x228] ;  /* 0x00008a0000067ab9 */ /* 0x000fe20000000a00 */
[----:B------:R-:W-:Y:S01]  /*ec240*/  VIADD R9, R51, 0x14d ;  /* 0x0000014d33097836 */ /* 0x000fe20000000000 */
[----:B------:R-:W-:Y:S01]  /*ec250*/  UMOV UR9, UR7 ;  /* 0x0000000700097c82 */ /* 0x000fe20008000000 */
[----:B------:R-:W-:-:S02]  /*ec260*/  @P0 LOP3.LUT R36, R36, 0x10, RZ, 0xfc, !PT ;  /* 0x0000001024240812 */ /* 0x000fc400078efcff */
[----:B------:R-:W-:Y:S02]  /*ec270*/  ISETP.GE.AND P0, PT, R10, UR9, PT ;  /* 0x000000090a007c0c */ /* 0x000fe4000bf06270 */
[----:B------:R-:W-:Y:S01]  /*ec280*/  LOP3.LUT R6, R6, 0xfbffffff, RZ, 0xc0, !PT ;  /* 0xfbffffff06067812 */ /* 0x000fe200078ec0ff */
[----:B------:R-:W-:Y:S01]  /*ec290*/  UMOV UR25, UR6 ;  /* 0x0000000600197c82 */ /* 0x000fe20008000000 */
[----:B------:R-:W-:Y:S01]  /*ec2a0*/  ULDC.64 UR6, c[0x0][0x228] ;  /* 0x00008a0000067ab9 */ /* 0x000fe20000000a00 */
[----:B------:R0:W-:Y:S01]  /*ec2b0*/  STL.64 [R1+0x470], R12 ;  /* 0x0004700c01007387 */ /* 0x0001e20000100a00 */
[----:B------:R-:W-:Y:S02]  /*ec2c0*/  @P1 LOP3.LUT R6, R6, 0x4000000, RZ, 0xfc, !PT ;  /* 0x0400000006061812 */ /* 0x000fe400078efcff */
[----:B------:R-:W-:Y:S01]  /*ec2d0*/  ISETP.GE.AND P1, PT, R9, UR43, PT ;  /* 0x0000002b09007c0c */ /* 0x000fe2000bf26270 */
[----:B------:R-:W-:Y:S01]  /*ec2e0*/  UMOV UR42, UR7 ;  /* 0x00000007002a7c82 */ /* 0x000fe20008000000 */
[----:B------:R-:W-:Y:S01]  /*ec2f0*/  UMOV UR22, UR6 ;  /* 0x0000000600167c82 */ /* 0x000fe20008000000 */
[----:B------:R-:W-:Y:S01]  /*ec300*/  VIADD R10, R51, 0x14a ;  /* 0x0000014a330a7836 */ /* 0x000fe20000000000 */
[----:B------:R-:W-:Y:S01]  /*ec310*/  LOP3.LUT R36, R36, 0xfffffff7, RZ, 0xc0, !PT ;  /* 0xfffffff724247812 */ /* 0x000fe200078ec0ff */
[----:B------:R-:W-:Y:S01]  /*ec320*/  ULDC.64 UR6, c[0x0][0x228] ;  /* 0x00008a0000067ab9 */ /* 0x000fe20000000a00 */
[----:B------:R-:W-:Y:S01]  /*ec330*/  UMOV UR32, UR4 ;  /* 0x0000000400207c82 */ /* 0x000fe20008000000 */
[----:B------:R-:W-:Y:S01]  /*ec340*/  UMOV UR14, UR7 ;  /* 0x00000007000e7c82 */ /* 0x000fe20008000000 */
[----:B------:R-:W-:-:S02]  /*ec350*/  @P0 LOP3.LUT R36, R36, 0x8, RZ, 0xfc, !PT ;  /* 0x0000000824240812 */ /* 0x000fc400078efcff */
[----:B------:R-:W-:Y:S01]  /*ec360*/  ISETP.GE.AND P0, PT, R10, UR14, PT ;  /* 0x0000000e0a007c0c */ /* 0x000fe2000bf06270 */
[----:B------:R-:W-:Y:S01]  /*ec370*/  VIADD R9, R51, 0x14b ;  /* 0x0000014b33097836 */ /* 0x000fe20000000000 */
[----:B------:R-:W-:Y:S01]  /*ec380*/  LOP3.LUT R6, R6, 0xfdffffff, RZ, 0xc0, !PT ;  /* 0xfdffffff06067812 */ /* 0x000fe200078ec0ff */
[----:B------:R-:W-:Y:S01]  /*ec390*/  UMOV UR23, UR6 ;  /* 0x0000000600177c82 */ /* 0x000fe20008000000 */
[----:B------:R-:W-:Y:S01]  /*ec3a0*/  ULDC.64 UR6, c[0x0][0x228] ;  /* 0x00008a0000067ab9 */ /* 0x000fe20000000a00 */
[----:B------:R-:W-:Y:S01]  /*ec3b0*/  IMAD.U32 R18, RZ, RZ, UR16 ;  /* 0x00000010ff127e24 */ /* 0x000fe2000f8e00ff */
[----:B------:R-:W-:Y:S02]  /*ec3c0*/  @P1 LOP3.LUT R6, R6, 0x2000000, RZ, 0xfc, !PT ;  /* 0x0200000006061812 */ /* 0x000fe400078efcff */
[----:B------:R-:W-:Y:S01]  /*ec3d0*/  ISETP.GE.AND P1, PT, R9, UR42, PT ;  /* 0x0000002a09007c0c */ /* 0x000fe2000bf26270 */
[C---:B------:R-:W-:Y:S01]  /*ec3e0*/  VIADD R10, R51.reuse, 0x148 ;  /* 0x00000148330a7836 */ /* 0x040fe20000000000 */
[----:B------:R-:W-:Y:S01]  /*ec3f0*/  LOP3.LUT R36, R36, 0xfffffffb, RZ, 0xc0, !PT ;  /* 0xfffffffb24247812 */ /* 0x000fe200078ec0ff */
[----:B------:R-:W-:Y:S01]  /*ec400*/  UMOV UR24, UR6 ;  /* 0x0000000600187c82 */ /* 0x000fe20008000000 */
[----:B------:R-:W-:Y:S01]  /*ec410*/  UMOV UR6, UR11 ;  /* 0x0000000b00067c82 */ /* 0x000fe20008000000 */
[----:B------:R-:W-:Y:S01]  /*ec420*/  VIADD R9, R51, 0x149 ;  /* 0x0000014933097836 */ /* 0x000fe20000000000 */
[----:B------:R-:W-:-:S02]  /*ec430*/  @P0 LOP3.LUT R36, R36, 0x4, RZ, 0xfc, !PT ;  /* 0x0000000424240812 */ /* 0x000fc400078efcff */
[----:B------:R-:W-:Y:S02]  /*ec440*/  ISETP.GE.AND P0, PT, R10, UR6, PT ;  /* 0x000000060a007c0c */ /* 0x000fe4000bf06270 */
[----:B------:R-:W-:Y:S01]  /*ec450*/  LOP3.LUT R6, R6, 0xfeffffff, RZ, 0xc0, !PT ;  /* 0xfeffffff06067812 */ /* 0x000fe200078ec0ff */
[----:B------:R-:W-:Y:S01]  /*ec460*/  UMOV UR41, UR7 ;  /* 0x0000000700297c82 */ /* 0x000fe20008000000 */
[----:B------:R-:W-:Y:S01]  /*ec470*/  ULDC.64 UR10, c[0x0][0x228] ;  /* 0x00008a00000a7ab9 */ /* 0x000fe20000000a00 */
[----:B------:R-:W-:Y:S01]  /*ec480*/  UMOV UR35, UR17 ;  /* 0x0000001100237c82 */ /* 0x000fe20008000000 */
[----:B------:R-:W-:Y:S01]  /*ec490*/  IMAD.U32 R48, RZ, RZ, UR48 ;  /* 0x00000030ff307e24 */ /* 0x000fe2000f8e00ff */
[----:B------:R-:W-:Y:S02]  /*ec4a0*/  @P1 LOP3.LUT R6, R6, 0x1000000, RZ, 0xfc, !PT ;  /* 0x0100000006061812 */ /* 0x000fe400078efcff */
[----:B------:R-:W-:Y:S01]  /*ec4b0*/  ISETP.GE.AND P1, PT, R9, UR41, PT ;  /* 0x0000002909007c0c */ /* 0x000fe2000bf26270 */
[----:B------:R-:W-:Y:S01]  /*ec4c0*/  UMOV UR40, UR11 ;  /* 0x0000000b00287c82 */ /* 0x000fe20008000000 */
[----:B------:R-:W-:Y:S01]  /*ec4d0*/  UMOV UR18, UR10 ;  /* 0x0000000a00127c82 */ /* 0x000fe20008000000 */
[----:B------:R-:W-:Y:S01]  /*ec4e0*/  VIADD R10, R51, 0x146 ;  /* 0x00000146330a7836 */ /* 0x000fe20000000000 */
[----:B------:R-:W-:Y:S01]  /*ec4f0*/  LOP3.LUT R36, R36, 0xfffffffd, RZ, 0xc0, !PT ;  /* 0xfffffffd24247812 */ /* 0x000fe200078ec0ff */
[----:B------:R-:W-:Y:S01]  /*ec500*/  ULDC.64 UR10, c[0x0][0x228] ;  /* 0x00008a00000a7ab9 */ /* 0x000fe20000000a00 */
[----:B------:R-:W-:Y:S01]  /*ec510*/  ULDC.64 UR16, c[0x0][0x228] ;  /* 0x00008a0000107ab9 */ /* 0x000fe20000000a00 */
[----:B------:R-:W-:Y:S01]  /*ec520*/  UMOV UR13, UR11 ;  /* 0x0000000b000d7c82 */ /* 0x000fe20008000000 */
[----:B------:R-:W-:-:S02]  /*ec530*/  @P0 LOP3.LUT R36, R36, 0x2, RZ, 0xfc, !PT ;  /* 0x0000000224240812 */ /* 0x000fc400078efcff */
[----:B------:R-:W-:Y:S01]  /*ec540*/  ISETP.GE.AND P0, PT, R10, UR13, PT ;  /* 0x0000000d0a007c0c */ /* 0x000fe2000bf06270 */
[----:B------:R-:W-:Y:S01]  /*ec550*/  VIADD R9, R51, 0x147 ;  /* 0x0000014733097836 */ /* 0x000fe20000000000 */
[----:B------:R-:W-:Y:S01]  /*ec560*/  LOP3.LUT R6, R6, 0xff7fffff, RZ, 0xc0, !PT ;  /* 0xff7fffff06067812 */ /* 0x000fe200078ec0ff */
[----:B------:R-:W-:Y:S01]  /*ec570*/  UMOV UR21, UR10 ;  /* 0x0000000a00157c82 */ /* 0x000fe20008000000 */
[----:B------:R-:W-:Y:S01]  /*ec580*/  ULDC.64 UR10, c[0x0][0x228] ;  /* 0x00008a00000a7ab9 */ /* 0x000fe20000000a00 */
[----:B------:R-:W-:Y:S01]  /*ec590*/  ULDC.64 UR44, c[0x0][0x228] ;  /* 0x00008a00002c7ab9 */ /* 0x000fe20000000a00 */
        /* <DEDUP_REMOVED lines=14> */
[----:B------:R-:W-:Y:S01]  /*ec680*/  UMOV UR7, UR17 ;  /* 0x0000001100077c82 */ /* 0x000fe20008000000 */
[----:B------:R-:W-:Y:S02]  /*ec690*/  @P1 LOP3.LUT R6, R6, 0x400000, RZ, 0xfc, !PT ;  /* 0x0040000006061812 */ /* 0x000fe400078efcff */
[----:B------:R-:W-:Y:S01]  /*ec6a0*/  ISETP.GE.AND P1, PT, R9, UR39, PT ;  /* 0x0000002709007c0c */ /* 0x000fe2000bf26270 */
[----:B0-----:R-:W-:Y:S01]  /*ec6b0*/  IMAD.U32 R12, RZ, RZ, UR10 ;  /* 0x0000000aff0c7e24 */ /* 0x001fe2000f8e00ff */
[----:B------:R-:W-:Y:S01]  /*ec6c0*/  UMOV UR38, UR11 ;  /* 0x0000000b00267c82 */ /* 0x000fe20008000000 */
[----:B------:R-:W-:Y:S01]  /*ec6d0*/  VIADD R10, R51, 0x142 ;  /* 0x00000142330a7836 */ /* 0x000fe20000000000 */
[----:B------:R-:W-:Y:S01]  /*ec6e0*/  ULDC.64 UR10, c[0x0][0x228] ;  /* 0x00008a00000a7ab9 */ /* 0x000fe20000000a00 */
[----:B------:R-:W-:Y:S01]  /*ec6f0*/  IMAD.U32 R17, RZ, RZ, UR16 ;  /* 0x00000010ff117e24 */ /* 0x000fe2000f8e00ff */
[----:B------:R-:W-:Y:S01]  /*ec700*/  UMOV UR12, UR11 ;  /* 0x0000000b000c7c82 */ /* 0x000fe20008000000 */
[----:B------:R-:W-:-:S02]  /*ec710*/  @P0 LOP3.LUT R37, R37, 0x80000000, RZ, 0xfc, !PT ;  /* 0x8000000025250812 */ /* 0x000fc400078efcff */
[----:B------:R-:W-:Y:S01]  /*ec720*/  ISETP.GE.AND P0, PT, R10, UR12, PT ;  /* 0x0000000c0a007c0c */ /* 0x000fe2000bf06270 */
[----:B------:R-:W-:Y:S01]  /*ec730*/  VIADD R9, R51, 0x143 ;  /* 0x0000014333097836 */ /* 0x000fe20000000000 */
[----:B------:R-:W-:Y:S01]  /*ec740*/  LOP3.LUT R6, R6, 0xffdfffff, RZ, 0xc0, !PT ;  /* 0xffdfffff06067812 */ /* 0x000fe200078ec0ff */
[----:B------:R-:W-:Y:S01]  /*ec750*/  IMAD.U32 R13, RZ, RZ, UR10 ;  /* 0x0000000aff0d7e24 */ /* 0x000fe2000f8e00ff */
[----:B------:R-:W-:Y:S01]  /*ec760*/  ULDC.64 UR10, c[0x0][0x228] ;  /* 0x00008a00000a7ab9 */ /* 0x000fe20000000a00 */
[----:B------:R-:W-:Y:S01]  /*ec770*/  ULDC.64 UR16, c[0x0][0x228] ;  /* 0x00008a0000107ab9 */ /* 0x000fe20000000a00 */
[----:B------:R-:W-:Y:S02]  /*ec780*/  @P1 LOP3.LUT R6, R6, 0x200000, RZ, 0xfc, !PT ;  /* 0x0020000006061812 */ /* 0x000fe400078efcff */
[----:B------:R-:W-:Y:S01]  /*ec790*/  ISETP.GE.AND P1, PT, R9, UR38, PT ;  /* 0x0000002609007c0c */ /* 0x000fe2000bf26270 */
[----:B------:R-:W-:Y:S01]  /*ec7a0*/  IMAD.U32 R11, RZ, RZ, UR10 ;  /* 0x0000000aff0b7e24 */ /* 0x000fe2000f8e00ff */
[----:B------:R-:W-:Y:S01]  /*ec7b0*/  UMOV UR37, UR11 ;  /* 0x0000000b00257c82 */ /* 0x000fe20008000000 */
[----:B------:R-:W-:Y:S01]  /*ec7c0*/  VIADD R10, R51, 0x140 ;  /* 0x00000140330a7836 */ /* 0x000fe20000000000 */
[----:B------:R-:W-:Y:S01]  /*ec7d0*/  LOP3.LUT R37, R37, 0xbfffffff, RZ, 0xc0, !PT ;  /* 0xbfffffff25257812 */ /* 0x000fe200078ec0ff */
[----:B------:R-:W-:Y:S01]  /*ec7e0*/  ULDC.64 UR10, c[0x0][0x228] ;  /* 0x00008a00000a7ab9 */ /* 0x000fe20000000a00 */
[----:B------:R-:W-:Y:S01]  /*ec7f0*/  VIADD R9, R51, 0x141 ;  /* 0x0000014133097836 */ /* 0x000fe20000000000 */
[----:B------:R-:W-:Y:S01]  /*ec800*/  UMOV UR4, UR11 ;  /* 0x0000000b00047c82 */ /* 0x000fe20008000000 */
[----:B------:R-:W-:-:S02]  /*ec810*/  @P0 LOP3.LUT R37, R37, 0x40000000, RZ, 0xfc, !PT ;  /* 0x4000000025250812 */ /* 0x000fc400078efcff */
[----:B------:R-:W-:Y:S02]  /*ec820*/  ISETP.GE.AND P0, PT, R10, UR4, PT ;  /* 0x000000040a007c0c */ /* 0x000fe4000bf06270 */
[----:B------:R-:W-:Y:S01]  /*ec830*/  LOP3.LUT R6, R6, 0xffefffff, RZ, 0xc0, !PT ;  /* 0xffefffff06067812 */ /* 0x000fe200078ec0ff */
[----:B------:R-:W-:Y:S01]  /*ec840*/  IMAD.U32 R14, RZ, RZ, UR10 ;  /* 0x0000000aff0e7e24 */ /* 0x000fe2000f8e00ff */
[----:B------:R-:W-:Y:S01]  /*ec850*/  ULDC.64 UR10, c[0x0][0x228] ;  /* 0x00008a00000a7ab9 */ /* 0x000fe20000000a00 */
[----:B------:R-:W-:Y:S01]  /*ec860*/  IMAD.U32 R16, RZ, RZ, UR16 ;  /* 0x00000010ff107e24 */ /* 0x000fe2000f8e00ff */
[----:B------:R-:W-:Y:S02]  /*ec870*/  @P1 LOP3.LUT R6, R6, 0x100000, RZ, 0xfc, !PT ;  /* 0x0010000006061812 */ /* 0x000fe400078efcff */
[----:B------:R-:W-:Y:S01]  /*ec880*/  ISETP.GE.AND P1, PT, R9, UR37, PT ;  /* 0x0000002509007c0c */ /* 0x000fe2000bf26270 */
[----:B------:R-:W-:Y:S01]  /*ec890*/  VIADD R10, R51, 0x13e ;  /* 0x0000013e330a7836 */ /* 0x000fe20000000000 */
[----:B------:R-:W-:Y:S01]  /*ec8a0*/  LOP3.LUT R37, R37, 0xdfffffff, RZ, 0xc0, !PT ;  /* 0xdfffffff25257812 */ /* 0x000fe200078ec0ff */
[----:B------:R-:W-:Y:S01]  /*ec8b0*/  IMAD.U32 R15, RZ, RZ, UR10 ;  /* 0x0000000aff0f7e24 */ /* 0x000fe2000f8e00ff */
[----:B------:R-:W-:Y:S01]  /*ec8c0*/  UMOV UR36, UR11 ;  /* 0x0000000b00247c82 */ /* 0x000fe20008000000 */
[----:B------:R-:W-:Y:S01]  /*ec8d0*/  ULDC.64 UR10, c[0x0][0x228] ;  /* 0x00008a00000a7ab9 */ /* 0x000fe20000000a00 */
[----:B------:R-:W-:Y:S01]  /*ec8e0*/  IMAD.U32 R20, RZ, RZ, UR44 ;  /* 0x0000002cff147e24 */ /* 0x000fe2000f8e00ff */
[----:B------:R-:W-:-:S02]  /*ec8f0*/  @P0 LOP3.LUT R37, R37, 0x20000000, RZ, 0xfc, !PT ;  /* 0x2000000025250812 */ /* 0x000fc400078efcff */
[----:B------:R-:W-:Y:S01]  /*ec900*/  ISETP.GE.AND P0, PT, R10, UR11, PT ;  /* 0x0000000b0a007c0c */ /* 0x000fe2000bf06270 */
[C---:B------:R-:W-:Y:S01]  /*ec910*/  VIADD R9, R51.reuse, 0x13f ;  /* 0x0000013f33097836 */ /* 0x040fe20000000000 */
[----:B------:R-:W-:Y:S01]  /*ec920*/  LOP3.LUT R6, R6, 0xfff7ffff, RZ, 0xc0, !PT ;  /* 0xfff7ffff06067812 */ /* 0x000fe200078ec0ff */
[----:B------:R-:W-:Y:S01]  /*ec930*/  UMOV UR15, UR45 ;  /* 0x0000002d000f7c82 */ /* 0x000fe20008000000 */
[----:B------:R-:W-:Y:S01]  /*ec940*/  VIADD R10, R51, 0x13c ;  /* 0x0000013c330a7836 */ /* 0x000fe20000000000 */
[----:B------:R-:W-:Y:S02]  /*ec950*/  LOP3.LUT R37, R37, 0xefffffff, RZ, 0xc0, !PT ;  /* 0xefffffff25257812 */ /* 0x000fe400078ec0ff */
[----:B------:R-:W-:Y:S02]  /*ec960*/  @P1 LOP3.LUT R6, R6, 0x80000, RZ, 0xfc, !PT ;  /* 0x0008000006061812 */ /* 0x000fe400078efcff */
[----:B------:R-:W-:Y:S01]  /*ec970*/  ISETP.GE.AND P1, PT, R9, UR36, PT ;  /* 0x0000002409007c0c */ /* 0x000fe2000bf26270 */
[----:B------:R-:W-:-:S02]  /*ec980*/  VIADD R9, R51, 0x13d ;  /* 0x0000013d33097836 */ /* 0x000fc40000000000 */
[----:B------:R-:W-:Y:S01]  /*ec990*/  IMAD.U32 R19, RZ, RZ, UR10 ;  /* 0x0000000aff137e24 */ /* 0x000fe2000f8e00ff */
[----:B------:R-:W-:Y:S01]  /*ec9a0*/  LOP3.LUT R6, R6, 0xfffbffff, RZ, 0xc0, !PT ;  /* 0xfffbffff06067812 */ /* 0x000fe200078ec0ff */
[----:B------:R-:W-:Y:S01]  /*ec9b0*/  ULDC.64 UR44, c[0x0][0x228] ;  /* 0x00008a00002c7ab9 */ /* 0x000fe20000000a00 */
[----:B------:R-:W-:Y:S01]  /*ec9c0*/  ULDC.64 UR42, c[0x0][0x228] ;  /* 0x00008a00002a7ab9 */ /* 0x000fe20000000a00 */
[----:B------:R-:W-:Y:S02]  /*ec9d0*/  @P0 LOP3.LUT R37, R37, 0x10000000, RZ, 0xfc, !PT ;  /* 0x1000000025250812 */ /* 0x000fe400078efcff */
[----:B------:R-:W-:Y:S01]  /*ec9e0*/  ISETP.GE.AND P0, PT, R10, UR7, PT ;  /* 0x000000070a007c0c */ /* 0x000fe2000bf06270 */
[----:B------:R-:W-:Y:S01]  /*ec9f0*/  VIADD R10, R51, 0x13a ;  /* 0x0000013a330a7836 */ /* 0x000fe20000000000 */
[----:B------:R0:W-:Y:S01]  /*eca00*/  STL [R1+0xc0], R20 ;  /* 0x0000c01401007387 */ /* 0x0001e20000100800 */
[----:B------:R-:W-:Y:S01]  /*eca10*/  ULDC.64 UR40, c[0x0][0x228] ;  /* 0x00008a0000287ab9 */ /* 0x000fe20000000a00 */
[----:B------:R-:W-:Y:S01]  /*eca20*/  ULDC.64 UR38, c[0x0][0x228] ;  /* 0x00008a0000267ab9 */ /* 0x000fe20000000a00 */
[----:B------:R-:W-:Y:S01]  /*eca30*/  ULDC.64 UR36, c[0x0][0x228] ;  /* 0x00008a0000247ab9 */ /* 0x000fe20000000a00 */
[----:B------:R-:W-:-:S02]  /*eca40*/  @P1 LOP3.LUT R6, R6, 0x40000, RZ, 0xfc, !PT ;  /* 0x0004000006061812 */ /* 0x000fc400078efcff */
[----:B------:R-:W-:Y:S02]  /*eca50*/  ISETP.GE.AND P1, PT, R9, UR35, PT ;  /* 0x0000002309007c0c */ /* 0x000fe4000bf26270 */
[----:B------:R-:W-:Y:S01]  /*eca60*/  LOP3.LUT R37, R37, 0xf7ffffff, RZ, 0xc0, !PT ;  /* 0xf7ffffff25257812 */ /* 0x000fe200078ec0ff */
[----:B------:R-:W-:Y:S01]  /*eca70*/  UMOV UR10, UR49 ;  /* 0x00000031000a7c82 */ /* 0x000fe20008000000 */
[----:B------:R-:W-:Y:S01]  /*eca80*/  VIADD R9, R51, 0x13b ;  /* 0x0000013b33097836 */ /* 0x000fe20000000000 */
[----:B------:R-:W-:Y:S01]  /*eca90*/  LOP3.LUT R6, R6, 0xfffdffff, RZ, 0xc0, !PT ;  /* 0xfffdffff06067812 */ /* 0x000fe200078ec0ff */
[----:B------:R-:W-:Y:S01]  /*ecaa0*/  ULDC.64 UR48, c[0x0][0x228] ;  /* 0x00008a0000307ab9 */ /* 0x000fe20000000a00 */
[----:B------:R-:W-:Y:S02]  /*ecab0*/  @P0 LOP3.LUT R37, R37, 0x8000000, RZ, 0xfc, !PT ;  /* 0x0800000025250812 */ /* 0x000fe400078efcff */
[----:B------:R-:W-:Y:S01]  /*ecac0*/  ISETP.GE.AND P0, PT, R10, UR10, PT ;  /* 0x0000000a0a007c0c */ /* 0x000fe2000bf06270 */
[----:B------:R-:W-:Y:S01]  /*ecad0*/  IMAD.U32 R61, RZ, RZ, UR48 ;  /* 0x00000030ff3d7e24 */ /* 0x000fe2000f8e00ff */
[----:B------:R-:W-:-:S02]  /*ecae0*/  UMOV UR16, UR49 ;  /* 0x0000003100107c82 */ /* 0x000fc40008000000 */
[----:B------:R-:W-:Y:S02]  /*ecaf0*/  @P1 LOP3.LUT R6, R6, 0x20000, RZ, 0xfc, !PT ;  /* 0x0002000006061812 */ /* 0x000fe400078efcff */
[----:B------:R-:W-:Y:S01]  /*ecb00*/  ISETP.GE.AND P1, PT, R9, UR17, PT ;  /* 0x0000001109007c0c */ /* 0x000fe2000bf26270 */
[----:B------:R-:W-:Y:S01]  /*ecb10*/  VIADD R10, R51, 0x138 ;  /* 0x00000138330a7836 */ /* 0x000fe20000000000 */
[----:B------:R-:W-:Y:S01]  /*ecb20*/  LOP3.LUT R37, R37, 0xfbffffff, RZ, 0xc0, !PT ;  /* 0xfbffffff25257812 */ /* 0x000fe200078ec0ff */
[----:B------:R-:W-:Y:S02]  /*ecb30*/  ULDC.64 UR48, c[0x0][0x228] ;  /* 0x00008a0000307ab9 */ /* 0x000fe40000000a00 */
[----:B------:R-:W-:Y:S02]  /*ecb40*/  UMOV UR5, UR49 ;  /* 0x0000003100057c82 */ /* 0x000fe40008000000 */
[----:B------:R-:W-:Y:S02]  /*ecb50*/  @P0 LOP3.LUT R37, R37, 0x4000000, RZ, 0xfc, !PT ;  /* 0x0400000025250812 */ /* 0x000fe400078efcff */
[----:B------:R-:W-:Y:S01]  /*ecb60*/  ISETP.GE.AND P0, PT, R10, UR5, PT ;  /* 0x000000050a007c0c */ /* 0x000fe2000bf06270 */
[----:B------:R-:W-:Y:S01]  /*ecb70*/  VIADD R9, R51, 0x139 ;  /* 0x0000013933097836 */ /* 0x000fe20000000000 */
[----:B------:R-:W-:-:S04]  /*ecb80*/  LOP3.LUT R6, R6, 0xfffeffff, RZ, 0xc0, !PT ;  /* 0xfffeffff06067812 */ /* 0x000fc800078ec0ff */
[----:B------:R-:W-:Y:S02]  /*ecb90*/  @P1 LOP3.LUT R6, R6, 0x10000, RZ, 0xfc, !PT ;  /* 0x0001000006061812 */ /* 0x000fe400078efcff */
[----:B------:R-:W-:Y:S01]  /*ecba0*/  ISETP.GE.AND P1, PT, R9, UR16, PT ;  /* 0x0000001009007c0c */ /* 0x000fe2000bf26270 */
[----:B------:R-:W-:Y:S01]  /*ecbb0*/  VIADD R10, R51, 0x136 ;  /* 0x00000136330a7836 */ /* 0x000fe20000000000 */
[----:B------:R-:W-:Y:S01]  /*ecbc0*/  LOP3.LUT R37, R37, 0xfdffffff, RZ, 0xc0, !PT ;  /* 0xfdffffff25257812 */ /* 0x000fe200078ec0ff */
[----:B------:R-:W-:Y:S01]  /*ecbd0*/  UMOV UR9, UR45 ;  /* 0x0000002d00097c82 */ /* 0x000fe20008000000 */
[----:B------:R-:W-:Y:S01]  /*ecbe0*/  VIADD R9, R51, 0x137 ;  /* 0x0000013733097836 */ /* 0x000fe20000000000 */
[----:B------:R-:W-:Y:S02]  /*ecbf0*/  LOP3.LUT R6, R6, 0xffff7fff, RZ, 0xc0, !PT ;  /* 0xffff7fff06067812 */ /* 0x000fe400078ec0ff */
[----:B------:R-:W-:Y:S02]  /*ecc00*/  @P0 LOP3.LUT R37, R37, 0x2000000, RZ, 0xfc, !PT ;  /* 0x0200000025250812 */ /* 0x000fe400078efcff */
[----:B------:R-:W-:Y:S01]  /*ecc10*/  ISETP.GE.AND P0, PT, R10, UR9, PT ;  /* 0x000000090a007c0c */ /* 0x000fe2000bf06270 */
[----:B0-----:R-:W-:Y:S01]  /*ecc20*/  IMAD.U32 R20, RZ, RZ, UR44 ;  /* 0x0000002cff147e24 */ /* 0x001fe2000f8e00ff */
[----:B------:R-:W-:Y:S01]  /*ecc30*/  UMOV UR14, UR43 ;  /* 0x0000002b000e7c82 */ /* 0x000fe20008000000 */
[----:B------:R-:W-:Y:S01]  /*ecc40*/  UMOV UR13, UR41 ;  /* 0x00000029000d7c82 */ /* 0x000fe20008000000 */
[----:B------:R-:W-:Y:S01]  /*ecc50*/  UMOV UR12, UR39 ;  /* 0x00000027000c7c82 */ /* 0x000fe20008000000 */
[----:B------:R-:W-:Y:S01]  /*ecc60*/  UMOV UR11, UR37 ;  /* 0x00000025000b7c82 */ /* 0x000fe20008000000 */
[----:B------:R-:W-:-:S02]  /*ecc70*/  @P1 LOP3.LUT R6, R6, 0x8000, RZ, 0xfc, !PT ;  /* 0x0000800006061812 */ /* 0x000fc400078efcff */
[----:B------:R-:W-:Y:S01]  /*ecc80*/  ISETP.GE.AND P1, PT, R9, UR15, PT ;  /* 0x0000000f09007c0c */ /* 0x000fe2000bf26270 */
[----:B------:R0:W-:Y:S01]  /*ecc90*/  STL [R1+0xbc], R20 ;  /* 0x0000bc1401007387 */ /* 0x0001e20000100800 */
[----:B------:R-:W-:Y:S01]  /*ecca0*/  VIADD R10, R51, 0x134 ;  /* 0x00000134330a7836 */ /* 0x000fe20000000000 */
[----:B------:R-:W-:Y:S01]  /*eccb0*/  LOP3.LUT R37, R37, 0xfeffffff, RZ, 0xc0, !PT ;  /* 0xfeffffff25257812 */ /* 0x000fe200078ec0ff */
[----:B------:R-:W-:Y:S01]  /*eccc0*/  VIADD R9, R51, 0x135 ;  /* 0x0000013533097836 */ /* 0x000fe20000000000 */
[----:B------:R-:W-:Y:S01]  /*eccd0*/  LOP3.LUT R6, R6, 0xffffbfff, RZ, 0xc0, !PT ;  /* 0xffffbfff06067812 */ /* 0x000fe200078ec0ff */
[----:B------:R-:W-:Y:S01]  /*ecce0*/  ULDC.64 UR16, c[0x0][0x228] ;  /* 0x00008a0000107ab9 */ /* 0x000fe20000000a00 */
[----:B------:R-:W-:Y:S02]  /*eccf0*/  @P0 LOP3.LUT R37, R37, 0x1000000, RZ, 0xfc, !PT ;  /* 0x0100000025250812 */ /* 0x000fe400078efcff */
[----:B------:R-:W-:Y:S01]  /*ecd00*/  LOP3.LUT R7, R7, 0x7fffffff, RZ, 0xc0, !PT ;  /* 0x7fffffff07077812 */ /* 0x000fe200078ec0ff */
[----:B------:R-:W-:Y:S01]  /*ecd10*/  IMAD.MOV.U32 R54, RZ, RZ, R50 ;  /* 0x000000ffff367224 */ /* 0x000fe200078e0032 */
[----:B------:R-:W-:Y:S01]  /*ecd20*/  ULDC.64 UR44, c[0x0][0x228] ;  /* 0x00008a00002c7ab9 */ /* 0x000fe20000000a00 */
[----:B0-----:R-:W-:Y:S01]  /*ecd30*/  IMAD.U32 R20, RZ, RZ, UR42 ;  /* 0x0000002aff147e24 */ /* 0x001fe2000f8e00ff */
[----:B------:R-:W-:-:S02]  /*ecd40*/  ULDC.64 UR42, c[0x0][0x228] ;  /* 0x00008a00002a7ab9 */ /* 0x000fc40000000a00 */
[----:B------:R-:W-:Y:S02]  /*ecd50*/  UMOV UR6, UR43 ;  /* 0x0000002b00067c82 */ /* 0x000fe40008000000 */
[----:B------:R-:W-:Y:S01]  /*ecd60*/  ISETP.GE.AND P0, PT, R10, UR6, PT ;  /* 0x000000060a007c0c */ /* 0x000fe2000bf06270 */
[----:B------:R0:W-:Y:S01]  /*ecd70*/  STL [R1+0xb8], R20 ;  /* 0x0000b81401007387 */ /* 0x0001e20000100800 */
[----:B------:R-:W-:Y:S02]  /*ecd80*/  @P1 LOP3.LUT R6, R6, 0x4000, RZ, 0xfc, !PT ;  /* 0x0000400006061812 */ /* 0x000fe400078efcff */
[----:B------:R-:W-:Y:S01]  /*ecd90*/  ISETP.GE.AND P1, PT, R9, UR14, PT ;  /* 0x0000000e09007c0c */ /* 0x000fe2000bf26270 */
[----:B------:R-:W-:Y:S01]  /*ecda0*/  VIADD R10, R51, 0x132 ;  /* 0x00000132330a7836 */ /* 0x000fe20000000000 */
[----:B------:R-:W-:Y:S01]  /*ecdb0*/  LOP3.LUT R37, R37, 0xff7fffff, RZ, 0xc0, !PT ;  /* 0xff7fffff25257812 */ /* 0x000fe200078ec0ff */
[----:B0-----:R-:W-:Y:S02]  /*ecdc0*/  IMAD.U32 R20, RZ, RZ, UR42 ;  /* 0x0000002aff147e24 */ /* 0x001fe4000f8e00ff */
[----:B------:R-:W-:-:S04]  /*ecdd0*/  VIADD R9, R51, 0x133 ;  /* 0x0000013333097836 */ /* 0x000fc80000000000 */
[----:B------:R-:W-:Y:S02]  /*ecde0*/  @P0 LOP3.LUT R37, R37, 0x800000, RZ, 0xfc, !PT ;  /* 0x0080000025250812 */ /* 0x000fe400078efcff */
[----:B------:R-:W-:Y:S01]  /*ecdf0*/  LOP3.LUT R6, R6, 0xffffdfff, RZ, 0xc0, !PT ;  /* 0xffffdfff06067812 */ /* 0x000fe200078ec0ff */
[----:B------:R-:W-:Y:S01]  /*ece00*/  UMOV UR5, UR17 ;  /* 0x0000001100057c82 */ /* 0x000fe20008000000 */
[----:B------:R0:W-:Y:S01]  /*ece10*/  STL [R1+0x8c], R20 ;  /* 0x00008c1401007387 */ /* 0x0001e20000100800 */
[----:B------:R-:W-:Y:S01]  /*ece20*/  ULDC.64 UR14, c[0x0][0x228] ;  /* 0x00008a00000e7ab9 */ /* 0x000fe20000000a00 */
[----:B------:R-:W-:Y:S01]  /*ece30*/  ULDC.64 UR42, c[0x0][0x228] ;  /* 0x00008a00002a7ab9 */ /* 0x000fe20000000a00 */
[----:B0-----:R-:W-:Y:S01]  /*ece40*/  IMAD.U32 R20, RZ, RZ, UR40 ;  /* 0x00000028ff147e24 */ /* 0x001fe2000f8e00ff */
[----:B------:R-:W-:Y:S02]  /*ece50*/  ULDC.64 UR40, c[0x0][0x228] ;  /* 0x00008a0000287ab9 */ /* 0x000fe40000000a00 */
[----:B------:R-:W-:-:S02]  /*ece60*/  UMOV UR8, UR41 ;  /* 0x0000002900087c82 */ /* 0x000fc40008000000 */
        /* <DEDUP_REMOVED lines=13> */
[----:B0-----:R-:W-:Y:S01]  /*ecf40*/  IMAD.U32 R20, RZ, RZ, UR38 ;  /* 0x00000026ff147e24 */ /* 0x001fe2000f8e00ff */
[----:B------:R-:W-:Y:S02]  /*ecf50*/  ULDC.64 UR38, c[0x0][0x228] ;  /* 0x00008a0000267ab9 */ /* 0x000fe40000000a00 */
[----:B------:R-:W-:Y:S02]  /*ecf60*/  UMOV UR4, UR39 ;  /* 0x0000002700047c82 */ /* 0x000fe40008000000 */
[----:B------:R-:W-:Y:S01]  /*ecf70*/  ISETP.GE.AND P0, PT, R10, UR4, PT ;  /* 0x000000040a007c0c */ /* 0x000fe2000bf06270 */
[----:B------:R0:W-:Y:S01]  /*ecf80*/  STL [R1+0x80], R20 ;  /* 0x0000801401007387 */ /* 0x0001e20000100800 */
[----:B------:R-:W-:-:S02]  /*ecf90*/  @P1 LOP3.LUT R6, R6, 0x1000, RZ, 0xfc, !PT ;  /* 0x0000100006061812 */ /* 0x000fc400078efcff */
[----:B------:R-:W-:Y:S01]  /*ecfa0*/  ISETP.GE.AND P1, PT, R9, UR12, PT ;  /* 0x0000000c09007c0c */ /* 0x000fe2000bf26270 */
[----:B------:R-:W-:Y:S01]  /*ecfb0*/  VIADD R10, R51, 0x12e ;  /* 0x0000012e330a7836 */ /* 0x000fe20000000000 */
[----:B------:R-:W-:Y:S01]  /*ecfc0*/  LOP3.LUT R37, R37, 0xffdfffff, RZ, 0xc0, !PT ;  /* 0xffdfffff25257812 */ /* 0x000fe200078ec0ff */
[----:B0-----:R-:W-:Y:S02]  /*ecfd0*/  IMAD.U32 R20, RZ, RZ, UR38 ;  /* 0x00000026ff147e24 */ /* 0x001fe4000f8e00ff */
[----:B------:R-:W-:-:S04]  /*ecfe0*/  VIADD R9, R51, 0x12f ;  /* 0x0000012f33097836 */ /* 0x000fc80000000000 */
[----:B------:R-:W-:Y:S02]  /*ecff0*/  @P0 LOP3.LUT R37, R37, 0x200000, RZ, 0xfc, !PT ;  /* 0x0020000025250812 */ /* 0x000fe400078efcff */
[----:B------:R-:W-:Y:S01]  /*ed000*/  LOP3.LUT R6, R6, 0xfffff7ff, RZ, 0xc0, !PT ;  /* 0xfffff7ff06067812 */ /* 0x000fe200078ec0ff */
[----:B------:R-:W-:Y:S01]  /*ed010*/  ULDC.64 UR12, c[0x0][0x228] ;  /* 0x00008a00000c7ab9 */ /* 0x000fe20000000a00 */
[----:B------:R0:W-:Y:S01]  /*ed020*/  STL [R1+0x7c], R20 ;  /* 0x00007c1401007387 */ /* 0x0001e20000100800 */
[----:B------:R-:W-:Y:S01]  /*ed030*/  ULDC.64 UR38, c[0x0][0x228] ;  /* 0x00008a0000267ab9 */ /* 0x000fe20000000a00 */
[----:B0-----:R-:W-:Y:S01]  /*ed040*/  IMAD.U32 R20, RZ, RZ, UR36 ;  /* 0x00000024ff147e24 */ /* 0x001fe2000f8e00ff */
[----:B------:R-:W-:Y:S02]  /*ed050*/  ULDC.64 UR36, c[0x0][0x228] ;  /* 0x00008a0000247ab9 */ /* 0x000fe40000000a00 */
[----:B------:R-:W-:Y:S02]  /*ed060*/  UMOV UR7, UR37 ;  /* 0x0000002500077c82 */ /* 0x000fe40008000000 */
[----:B------:R-:W-:-:S02]  /*ed070*/  ISETP.GE.AND P0, PT, R10, UR7, PT ;  /* 0x000000070a007c0c */ /* 0x000fc4000bf06270 */
[----:B------:R-:W-:Y:S02]  /*ed080*/  @P1 LOP3.LUT R6, R6, 0x800, RZ, 0xfc, !PT ;  /* 0x0000080006061812 */ /* 0x000fe400078efcff */
[----:B------:R-:W-:Y:S01]  /*ed090*/  ISETP.GE.AND P1, PT, R9, UR11, PT ;  /* 0x0000000b09007c0c */ /* 0x000fe2000bf26270 */
[----:B------:R-:W-:Y:S01]  /*ed0a0*/  VIADD R10, R51, 0x12c ;  /* 0x0000012c330a7836 */ /* 0x000fe20000000000 */
[----:B------:R-:W-:Y:S01]  /*ed0b0*/  LOP3.LUT R37, R37, 0xffefffff, RZ, 0xc0, !PT ;  /* 0xffefffff25257812 */ /* 0x000fe200078ec0ff */
[----:B------:R0:W-:Y:S01]  /*ed0c0*/  STL [R1+0x78], R20 ;  /* 0x0000781401007387 */ /* 0x0001e20000100800 */
[----:B------:R-:W-:Y:S01]  /*ed0d0*/  VIADD R9, R51, 0x12d ;  /* 0x0000012d33097836 */ /* 0x000fe20000000000 */
[----:B------:R-:W-:-:S04]  /*ed0e0*/  LOP3.LUT R6, R6, 0xfffffbff, RZ, 0xc0, !PT ;  /* 0xfffffbff06067812 */ /* 0x000fc800078ec0ff */
[----:B------:R-:W-:Y:S02]  /*ed0f0*/  @P0 LOP3.LUT R37, R37, 0x100000, RZ, 0xfc, !PT ;  /* 0x0010000025250812 */ /* 0x000fe400078efcff */
[----:B------:R-:W-:Y:S01]  /*ed100*/  ISETP.GE.AND P0, PT, R10, UR5, PT ;  /* 0x000000050a007c0c */ /* 0x000fe2000bf06270 */
[----:B0-----:R-:W-:Y:S01]  /*ed110*/  IMAD.U32 R20, RZ, RZ, UR36 ;  /* 0x00000024ff147e24 */ /* 0x001fe2000f8e00ff */
[----:B------:R-:W-:Y:S01]  /*ed120*/  ULDC.64 UR36, c[0x0][0x228] ;  /* 0x00008a0000247ab9 */ /* 0x000fe20000000a00 */
[----:B------:R-:W-:Y:S01]  /*ed130*/  @P1 LOP3.LUT R6, R6, 0x400, RZ, 0xfc, !PT ;  /* 0x0000040006061812 */ /* 0x000fe200078efcff */
[----:B------:R-:W-:Y:S02]  /*ed140*/  UMOV UR10, UR37 ;  /* 0x00000025000a7c82 */ /* 0x000fe40008000000 */
[----:B------:R-:W-:Y:S01]  /*ed150*/  ISETP.GE.AND P1, PT, R9, UR10, PT ;  /* 0x0000000a09007c0c */ /* 0x000fe2000bf26270 */
[----:B------:R0:W-:Y:S01]  /*ed160*/  STL [R1+0x74], R20 ;  /* 0x0000741401007387 */ /* 0x0001e20000100800 */
[----:B------:R-:W-:Y:S01]  /*ed170*/  VIADD R10, R51, 0x12a ;  /* 0x0000012a330a7836 */ /* 0x000fe20000000000 */
[----:B------:R-:W-:Y:S01]  /*ed180*/  LOP3.LUT R37, R37, 0xfff7ffff, RZ, 0xc0, !PT ;  /* 0xfff7ffff25257812 */ /* 0x000fe200078ec0ff */
[----:B------:R-:W-:Y:S01]  /*ed190*/  VIADD R9, R51, 0x12b ;  /* 0x0000012b33097836 */ /* 0x000fe20000000000 */
[----:B------:R-:W-:Y:S01]  /*ed1a0*/  LOP3.LUT R6, R6, 0xfffffdff, RZ, 0xc0, !PT ;  /* 0xfffffdff06067812 */ /* 0x000fe200078ec0ff */
[----:B------:R-:W-:Y:S01]  /*ed1b0*/  UMOV UR4, UR13 ;  /* 0x0000000d00047c82 */ /* 0x000fe20008000000 */
[----:B------:R-:W-:Y:S01]  /*ed1c0*/  @P0 LOP3.LUT R37, R37, 0x80000, RZ, 0xfc, !PT ;  /* 0x0008000025250812 */ /* 0x000fe200078efcff */
[----:B------:R-:W-:Y:S01]  /*ed1d0*/  ULDC.64 UR10, c[0x0][0x228] ;  /* 0x00008a00000a7ab9 */ /* 0x000fe20000000a00 */
[----:B0-----:R-:W-:Y:S01]  /*ed1e0*/  IMAD.U32 R20, RZ, RZ, UR36 ;  /* 0x00000024ff147e24 */ /* 0x001fe2000f8e00ff */
[----:B------:R-:W-:-:S03]  /*ed1f0*/  ISETP.GE.AND P0, PT, R10, UR6, PT ;  /* 0x000000060a007c0c */ /* 0x000fc6000bf06270 */
[----:B------:R-:W-:Y:S02]  /*ed200*/  @P1 LOP3.LUT R6, R6, 0x200, RZ, 0xfc, !PT ;  /* 0x0000020006061812 */ /* 0x000fe400078efcff */
[----:B------:R-:W-:Y:S01]  /*ed210*/  LOP3.LUT R37, R37, 0xfffbffff, RZ, 0xc0, !PT ;  /* 0xfffbffff25257812 */ /* 0x000fe200078ec0ff */
[----:B------:R-:W-:Y:S01]  /*ed220*/  UMOV UR5, UR11 ;  /* 0x0000000b00057c82 */ /* 0x000fe20008000000 */
[----:B------:R0:W-:Y:S01]  /*ed230*/  STL [R1+0x70], R20 ;  /* 0x0000701401007387 */ /* 0x0001e20000100800 */
[----:B------:R-:W-:Y:S01]  /*ed240*/  VIADD R10, R51, 0x128 ;  /* 0x00000128330a7836 */ /* 0x000fe20000000000 */
[----:B------:R-:W-:Y:S01]  /*ed250*/  ULDC.64 UR36, c[0x0][0x228] ;  /* 0x00008a0000247ab9 */ /* 0x000fe20000000a00 */
[----:B0-----:R-:W-:Y:S01]  /*ed260*/  IMAD.U32 R20, RZ, RZ, UR16 ;  /* 0x00000010ff147e24 */ /* 0x001fe2000f8e00ff */
[----:B------:R-:W-:Y:S02]  /*ed270*/  ULDC.64 UR16, c[0x0][0x228] ;  /* 0x00008a0000107ab9 */ /* 0x000fe40000000a00 */
[----:B------:R-:W-:-:S02]  /*ed280*/  UMOV UR9, UR17 ;  /* 0x0000001100097c82 */ /* 0x000fc40008000000 */
[----:B------:R0:W-:Y:S01]  /*ed290*/  STL [R1+0x6c], R20 ;  /* 0x00006c1401007387 */ /* 0x0001e20000100800 */
[----:B------:R-:W-:Y:S02]  /*ed2a0*/  ISETP.GE.AND P1, PT, R9, UR9, PT ;  /* 0x0000000909007c0c */ /* 0x000fe4000bf26270 */
[----:B------:R-:W-:Y:S02]  /*ed2b0*/  @P0 LOP3.LUT R37, R37, 0x40000, RZ, 0xfc, !PT ;  /* 0x0004000025250812 */ /* 0x000fe400078efcff */
[----:B------:R-:W-:Y:S01]  /*ed2c0*/  ISETP.GE.AND P0, PT, R10, UR4, PT ;  /* 0x000000040a007c0c */ /* 0x000fe2000bf06270 */
[----:B0-----:R-:W-:Y:S02]  /*ed2d0*/  IMAD.U32 R20, RZ, RZ, UR16 ;  /* 0x00000010ff147e24 */ /* 0x001fe4000f8e00ff */
[C---:B------:R-:W-:Y:S01]  /*ed2e0*/  VIADD R9, R51.reuse, 0x129 ;  /* 0x0000012933097836 */ /* 0x040fe20000000000 */
[----:B------:R-:W-:Y:S01]  /*ed2f0*/  LOP3.LUT R6, R6, 0xfffffeff, RZ, 0xc0, !PT ;  /* 0xfffffeff06067812 */ /* 0x000fe200078ec0ff */
[----:B------:R-:W-:Y:S01]  /*ed300*/  VIADD R10, R51, 0x126 ;  /* 0x00000126330a7836 */ /* 0x000fe20000000000 */
[----:B------:R-:W-:Y:S01]  /*ed310*/  LOP3.LUT R37, R37, 0xfffdffff, RZ, 0xc0, !PT ;  /* 0xfffdffff25257812 */ /* 0x000fe200078ec0ff */
[----:B------:R0:W-:Y:S02]  /*ed320*/  STL [R1+0x68], R20 ;  /* 0x0000681401007387 */ /* 0x0001e40000100800 */
[----:B------:R-:W-:Y:S01]  /*ed330*/  @P1 LOP3.LUT R6, R6, 0x100, RZ, 0xfc, !PT ;  /* 0x0000010006061812 */ /* 0x000fe200078efcff */
[----:B------:R-:W-:Y:S01]  /*ed340*/  ULDC.64 UR16, c[0x0][0x228] ;  /* 0x00008a0000107ab9 */ /* 0x000fe20000000a00 */
[----:B0-----:R-:W-:Y:S01]  /*ed350*/  IMAD.U32 R20, RZ, RZ, UR14 ;  /* 0x0000000eff147e24 */ /* 0x001fe2000f8e00ff */
[----:B------:R-:W-:-:S02]  /*ed360*/  ULDC.64 UR14, c[0x0][0x228] ;  /* 0x00008a00000e7ab9 */ /* 0x000fc40000000a00 */
[----:B------:R-:W-:Y:S02]  /*ed370*/  UMOV UR8, UR15 ;  /* 0x0000000f00087c82 */ /* 0x000fe40008000000 */
[----:B------:R0:W-:Y:S01]  /*ed380*/  STL [R1+0x64], R20 ;  /* 0x0000641401007387 */ /* 0x0001e20000100800 */
[----:B------:R-:W-:Y:S02]  /*ed390*/  ISETP.GE.AND P1, PT, R9, UR8, PT ;  /* 0x0000000809007c0c */ /* 0x000fe4000bf26270 */
[----:B------:R-:W-:Y:S01]  /*ed3a0*/  @P0 LOP3.LUT R37, R37, 0x20000, RZ, 0xfc, !PT ;  /* 0x0002000025250812 */ /* 0x000fe200078efcff */
[----:B0-----:R-:W-:Y:S01]  /*ed3b0*/  IMAD.U32 R20, RZ, RZ, UR14 ;  /* 0x0000000eff147e24 */ /* 0x001fe2000f8e00ff */
[----:B------:R-:W-:Y:S01]  /*ed3c0*/  ISETP.GE.AND P0, PT, R10, UR5, PT ;  /* 0x000000050a007c0c */ /* 0x000fe2000bf06270 */
[----:B------:R-:W-:Y:S01]  /*ed3d0*/  VIADD R9, R51, 0x127 ;  /* 0x0000012733097836 */ /* 0x000fe20000000000 */
[----:B------:R-:W-:Y:S02]  /*ed3e0*/  LOP3.LUT R6, R6, 0xffffff7f, RZ, 0xc0, !PT ;  /* 0xffffff7f06067812 */ /* 0x000fe400078ec0ff */
[----:B------:R-:W-:Y:S01]  /*ed3f0*/  LOP3.LUT R37, R37, 0xfffeffff, RZ, 0xc0, !PT ;  /* 0xfffeffff25257812 */ /* 0x000fe200078ec0ff */
[----:B------:R0:W-:Y:S01]  /*ed400*/  STL [R1+0x60], R20 ;  /* 0x0000601401007387 */ /* 0x0001e20000100800 */
[----:B------:R-:W-:-:S03]  /*ed410*/  ULDC.64 UR8, c[0x0][0x228] ;  /* 0x00008a0000087ab9 */ /* 0x000fc60000000a00 */
[----:B------:R-:W-:Y:S01]  /*ed420*/  @P1 LOP3.LUT R6, R6, 0x80, RZ, 0xfc, !PT ;  /* 0x0000008006061812 */ /* 0x000fe200078efcff */
[----:B------:R-:W-:Y:S01]  /*ed430*/  ULDC.64 UR14, c[0x0][0x228] ;  /* 0x00008a00000e7ab9 */ /* 0x000fe20000000a00 */
[----:B0-----:R-:W-:Y:S01]  /*ed440*/  IMAD.U32 R20, RZ, RZ, UR12 ;  /* 0x0000000cff147e24 */ /* 0x001fe2000f8e00ff */
[----:B------:R-:W-:Y:S02]  /*ed450*/  ULDC.64 UR12, c[0x0][0x228] ;  /* 0x00008a00000c7ab9 */ /* 0x000fe40000000a00 */
[----:B------:R-:W-:Y:S02]  /*ed460*/  UMOV UR7, UR13 ;  /* 0x0000000d00077c82 */ /* 0x000fe40008000000 */
[----:B------:R0:W-:Y:S01]  /*ed470*/  STL [R1+0x5c], R20 ;  /* 0x00005c1401007387 */ /* 0x0001e20000100800 */
[----:B------:R-:W-:Y:S01]  /*ed480*/  ISETP.GE.AND P1, PT, R9, UR7, PT ;  /* 0x0000000709007c0c */ /* 0x000fe2000bf26270 */
[----:B------:R-:W-:Y:S02]  /*ed490*/  VIADD R10, R51, 0x124 ;  /* 0x00000124330a7836 */ /* 0x000fe40000000000 */
[----:B0-----:R-:W-:Y:S01]  /*ed4a0*/  IMAD.U32 R20, RZ, RZ, UR12 ;  /* 0x0000000cff147e24 */ /* 0x001fe2000f8e00ff */
[----:B------:R-:W-:Y:S01]  /*ed4b0*/  UMOV UR4, UR9 ;  /* 0x0000000900047c82 */ /* 0x000fe20008000000 */
[----:B------:R-:W-:Y:S01]  /*ed4c0*/  @P0 LOP3.LUT R37, R37, 0x10000, RZ, 0xfc, !PT ;  /* 0x0001000025250812 */ /* 0x000fe200078efcff */
[----:B------:R-:W-:Y:S01]  /*ed4d0*/  VIADD R9, R51, 0x125 ;  /* 0x0000012533097836 */ /* 0x000fe20000000000 */
[----:B------:R-:W-:Y:S01]  /*ed4e0*/  LOP3.LUT R6, R6, 0xffffffbf, RZ, 0xc0, !PT ;  /* 0xffffffbf06067812 */ /* 0x000fe200078ec0ff */
[----:B------:R0:W-:Y:S01]  /*ed4f0*/  STL [R1+0x58], R20 ;  /* 0x0000581401007387 */ /* 0x0001e20000100800 */
[----:B------:R-:W-:Y:S01]  /*ed500*/  ISETP.GE.AND P0, PT, R10, UR4, PT ;  /* 0x000000040a007c0c */ /* 0x000fe2000bf06270 */
[----:B------:R-:W-:Y:S01]  /*ed510*/  ULDC.64 UR12, c[0x0][0x228] ;  /* 0x00008a00000c7ab9 */ /* 0x000fe20000000a00 */
[----:B0-----:R-:W-:Y:S01]  /*ed520*/  IMAD.U32 R20, RZ, RZ, UR10 ;  /* 0x0000000aff147e24 */ /* 0x001fe2000f8e00ff */
[----:B------:R-:W-:-:S04]  /*ed530*/  ULDC.64 UR10, c[0x0][0x228] ;  /* 0x00008a00000a7ab9 */ /* 0x000fc80000000a00 */
[----:B------:R0:W-:Y:S01]  /*ed540*/  STL [R1+0x54], R20 ;  /* 0x0000541401007387 */ /* 0x0001e20000100800 */
[----:B------:R-:W-:Y:S01]  /*ed550*/  UMOV UR6, UR11 ;  /* 0x0000000b00067c82 */ /* 0x000fe20008000000 */
[----:B------:R-:W-:Y:S02]  /*ed560*/  @P1 LOP3.LUT R6, R6, 0x40, RZ, 0xfc, !PT ;  /* 0x0000004006061812 */ /* 0x000fe400078efcff */
[----:B------:R-:W-:Y:S01]  /*ed570*/  ISETP.GE.AND P1, PT, R9, UR6, PT ;  /* 0x0000000609007c0c */ /* 0x000fe2000bf26270 */
[----:B------:R-:W-:Y:S01]  /*ed580*/  VIADD R10, R51, 0x122 ;  /* 0x00000122330a7836 */ /* 0x000fe20000000000 */
[----:B------:R-:W-:Y:S01]  /*ed590*/  LOP3.LUT R37, R37, 0xffff7fff, RZ, 0xc0, !PT ;  /* 0xffff7fff25257812 */ /* 0x000fe200078ec0ff */
[----:B------:R-:W-:Y:S01]  /*ed5a0*/  ULDC.64 UR6, c[0x0][0x228] ;  /* 0x00008a0000067ab9 */ /* 0x000fe20000000a00 */
        /* <DEDUP_REMOVED lines=14> */
[----:B0-----:R-:W-:Y:S02]  /*ed690*/  IMAD.U32 R20, RZ, RZ, UR8 ;  /* 0x00000008ff147e24 */ /* 0x001fe4000f8e00ff */
[----:B------:R-:W-:Y:S01]  /*ed6a0*/  VIADD R9, R51, 0x121 ;  /* 0x0000012133097836 */ /* 0x000fe20000000000 */
[----:B------:R-:W-:Y:S01]  /*ed6b0*/  ULDC.64 UR4, c[0x0][0x228] ;  /* 0x00008a0000047ab9 */ /* 0x000fe20000000a00 */
[----:B------:R-:W-:Y:S02]  /*ed6c0*/  LOP3.LUT R37, R37, 0xffffbfff, RZ, 0xc0, !PT ;  /* 0xffffbfff25257812 */ /* 0x000fe400078ec0ff */
[----:B------:R-:W-:Y:S01]  /*ed6d0*/  LOP3.LUT R6, R6, 0xffffffef, RZ, 0xc0, !PT ;  /* 0xffffffef06067812 */ /* 0x000fe200078ec0ff */
[----:B------:R0:W-:Y:S01]  /*ed6e0*/  STL [R1+0x48], R20 ;  /* 0x0000481401007387 */ /* 0x0001e20000100800 */
[----:B------:R-:W-:Y:S01]  /*ed6f0*/  VIADD R10, R51, 0x120 ;  /* 0x00000120330a7836 */ /* 0x000fe20000000000 */
[----:B------:R-:W-:Y:S01]  /*ed700*/  @P0 LOP3.LUT R37, R37, 0x4000, RZ, 0xfc, !PT ;  /* 0x0000400025250812 */ /* 0x000fe200078efcff */
[----:B------:R-:W-:Y:S01]  /*ed710*/  ULDC.64 UR8, c[0x0][0x228] ;  /* 0x00008a0000087ab9 */ /* 0x000fe20000000a00 */
[----:B0-----:R-:W-:Y:S01]  /*ed720*/  IMAD.U32 R20, RZ, RZ, UR6 ;  /* 0x00000006ff147e24 */ /* 0x001fe2000f8e00ff */
[----:B------:R-:W-:-:S02]  /*ed730*/  @P1 LOP3.LUT R6, R6, 0x10, RZ, 0xfc, !PT ;  /* 0x0000001006061812 */ /* 0x000fc400078efcff */
[----:B------:R-:W-:Y:S01]  /*ed740*/  LOP3.LUT R37, R37, 0xffffdfff, RZ, 0xc0, !PT ;  /* 0xffffdfff25257812 */ /* 0x000fe200078ec0ff */
[----:B------:R-:W-:Y:S01]  /*ed750*/  ULDC.64 UR6, c[0x0][0x228] ;  /* 0x00008a0000067ab9 */ /* 0x000fe20000000a00 */
[----:B------:R0:W-:Y:S02]  /*ed760*/  STL [R1+0x44], R20 ;  /* 0x0000441401007387 */ /* 0x0001e40000100800 */
[----:B0-----:R-:W-:Y:S01]  /*ed770*/  IMAD.U32 R20, RZ, RZ, UR4 ;  /* 0x00000004ff147e24 */ /* 0x001fe2000f8e00ff */
[----:B------:R-:W-:Y:S02]  /*ed780*/  UMOV UR4, UR5 ;  /* 0x0000000500047c82 */ /* 0x000fe40008000000 */
[----:B------:R-:W-:Y:S01]  /*ed790*/  ISETP.GE.AND P0, PT, R9, UR4, PT ;  /* 0x0000000409007c0c */ /* 0x000fe2000bf06270 */
[----:B------:R-:W-:Y:S01]  /*ed7a0*/  ULDC.64 UR4, c[0x0][0x228] ;  /* 0x00008a0000047ab9 */ /* 0x000fe20000000a00 */
[----:B------:R-:W-:Y:S01]  /*ed7b0*/  LOP3.LUT R6, R6, 0xfffffff7, RZ, 0xc0, !PT ;  /* 0xfffffff706067812 */ /* 0x000fe200078ec0ff */
[----:B------:R0:W-:Y:S02]  /*ed7c0*/  STL [R1+0x40], R20 ;  /* 0x0000401401007387 */ /* 0x0001e40000100800 */
[----:B0-----:R-:W-:Y:S01]  /*ed7d0*/  IMAD.U32 R20, RZ, RZ, UR4 ;  /* 0x00000004ff147e24 */ /* 0x001fe2000f8e00ff */
[----:B------:R-:W-:-:S07]  /*ed7e0*/  UMOV UR4, UR5 ;  /* 0x0000000500047c82 */ /* 0x000fce0008000000 */
[----:B------:R-:W-:Y:S02]  /*ed7f0*/  @P0 LOP3.LUT R6, R6, 0x8, RZ, 0xfc, !PT ;  /* 0x0000000806060812 */ /* 0x000fe400078efcff */
[----:B------:R-:W-:Y:S01]  /*ed800*/  ISETP.GE.AND P0, PT, R10, UR4, PT ;  /* 0x000000040a007c0c */ /* 0x000fe2000bf06270 */
[----:B------:R-:W-:Y:S01]  /*ed810*/  VIADD R9, R51, 0x11f ;  /* 0x0000011f33097836 */ /* 0x000fe20000000000 */
[----:B------:R-:W-:Y:S01]  /*ed820*/  ULDC.64 UR4, c[0x0][0x228] ;  /* 0x00008a0000047ab9 */ /* 0x000fe20000000a00 */
[----:B------:R0:W-:Y:S02]  /*ed830*/  STL [R1+0x3c], R20 ;  /* 0x00003c1401007387 */ /* 0x0001e40000100800 */
[----:B0-----:R-:W-:Y:S01]  /*ed840*/  IMAD.U32 R20, RZ, RZ, UR4 ;  /* 0x00000004ff147e24 */ /* 0x001fe2000f8e00ff */
[----:B------:R-:W-:-:S07]  /*ed850*/  UMOV UR4, UR5 ;  /* 0x0000000500047c82 */ /* 0x000fce0008000000 */
[----:B------:R-:W-:Y:S02]  /*ed860*/  @P0 LOP3.LUT R37, R37, 0x2000, RZ, 0xfc, !PT ;  /* 0x0000200025250812 */ /* 0x000fe400078efcff */
[----:B------:R-:W-:Y:S01]  /*ed870*/  ISETP.GE.AND P0, PT, R9, UR4, PT ;  /* 0x0000000409007c0c */ /* 0x000fe2000bf06270 */
[----:B------:R-:W-:Y:S01]  /*ed880*/  VIADD R10, R51, 0x11e ;  /* 0x0000011e330a7836 */ /* 0x000fe20000000000 */
[----:B------:R-:W-:Y:S01]  /*ed890*/  ULDC.64 UR4, c[0x0][0x228] ;  /* 0x00008a0000047ab9 */ /* 0x000fe20000000a00 */
[----:B------:R-:W-:Y:S01]  /*ed8a0*/  LOP3.LUT R6, R6, 0xfffffffb, RZ, 0xc0, !PT ;  /* 0xfffffffb06067812 */ /* 0x000fe200078ec0ff */
[----:B------:R-:W-:Y:S01]  /*ed8b0*/  IMAD.U32 R46, RZ, RZ, UR4 ;  /* 0x00000004ff2e7e24 */ /* 0x000fe2000f8e00ff */
[----:B------:R-:W-:-:S08]  /*ed8c0*/  UMOV UR4, UR5 ;  /* 0x0000000500047c82 */ /* 0x000fd00008000000 */
        /* <DEDUP_REMOVED lines=37> */
[C---:B------:R-:W-:Y:S01]  /*edb20*/  VIADD R10, R51.reuse, 0x118 ;  /* 0x00000118330a7836 */ /* 0x040fe20000000000 */
[----:B------:R-:W-:Y:S01]  /*edb30*/  ULDC.64 UR4, c[0x0][0x228] ;  /* 0x00008a0000047ab9 */ /* 0x000fe20000000a00 */
[----:B------:R-:W-:-:S10]  /*edb40*/  VIADD R9, R51, 0x117 ;  /* 0x0000011733097836 */ /* 0x000fd40000000000 */
[----:B------:R-:W-:Y:S02]  /*edb50*/  @P0 LOP3.LUT R7, R7, 0x80000000, RZ, 0xfc, !PT ;  /* 0x8000000007070812 */ /* 0x000fe400078efcff */
[----:B------:R-:W-:Y:S02]  /*edb60*/  ISETP.GE.AND P0, PT, R10, UR5, PT ;  /* 0x000000050a007c0c */ /* 0x000fe4000bf06270 */
[----:B------:R-:W-:Y:S01]  /*edb70*/  LOP3.LUT R37, R37, 0xfffffdff, RZ, 0xc0, !PT ;  /* 0xfffffdff25257812 */ /* 0x000fe200078ec0ff */
[----:B------:R-:W-:Y:S01]  /*edb80*/  VIADD R10, R51, 0x116 ;  /* 0x00000116330a7836 */ /* 0x000fe20000000000 */
[----:B------:R-:W-:-:S09]  /*edb90*/  LOP3.LUT R7, R7, 0xbfffffff, RZ, 0xc0, !PT ;  /* 0xbfffffff07077812 */ /* 0x000fd200078ec0ff */
[----:B------:R-:W-:Y:S02]  /*edba0*/  @P0 LOP3.LUT R37, R37, 0x200, RZ, 0xfc, !PT ;  /* 0x0000020025250812 */ /* 0x000fe400078efcff */
[----:B------:R-:W-:Y:S01]  /*edbb0*/  ISETP.GE.AND P0, PT, R9, UR7, PT ;  /* 0x0000000709007c0c */ /* 0x000fe2000bf06270 */
[----:B------:R-:W-:Y:S01]  /*edbc0*/  VIADD R9, R51, 0x115 ;  /* 0x0000011533097836 */ /* 0x000fe20000000000 */
[----:B------:R-:W-:-:S11]  /*edbd0*/  LOP3.LUT R37, R37, 0xfffffeff, RZ, 0xc0, !PT ;  /* 0xfffffeff25257812 */ /* 0x000fd600078ec0ff */
        /* <DEDUP_REMOVED lines=15> */
[----:B------:R-:W-:Y:S02]  /*edcd0*/  MOV R44, UR16 ;  /* 0x00000010002c7c02 */ /* 0x000fe40008000f00 */
[----:B------:R-:W-:-:S09]  /*edce0*/  LOP3.LUT R37, R37, 0xffffffbf, RZ, 0xc0, !PT ;  /* 0xffffffbf25257812 */ /* 0x000fd200078ec0ff */
[----:B------:R-:W-:Y:S02]  /*edcf0*/  @P0 LOP3.LUT R7, R7, 0x10000000, RZ, 0xfc, !PT ;  /* 0x1000000007070812 */ /* 0x000fe400078efcff */
[----:B------:R-:W-:Y:S01]  /*edd00*/  ISETP.GE.AND P0, PT, R10, UR17, PT ;  /* 0x000000110a007c0c */ /* 0x000fe2000bf06270 */
[----:B------:R-:W-:Y:S01]  /*edd10*/  UMOV UR16, UR19 ;  /* 0x0000001300107c82 */ /* 0x000fe20008000000 */
[----:B------:R-:W-:Y:S01]  /*edd20*/  UMOV UR17, UR18 ;  /* 0x0000001200117c82 */ /* 0x000fe20008000000 */
[----:B------:R-:W-:-:S10]  /*edd30*/  ULDC.64 UR18, c[0x0][0x228] ;  /* 0x00008a0000127ab9 */ /* 0x000fd40000000a00 */
[----:B------:R-:W-:Y:S02]  /*edd40*/  @P0 LOP3.LUT R37, R37, 0x40, RZ, 0xfc, !PT ;  /* 0x0000004025250812 */ /* 0x000fe400078efcff */
[----:B------:R-:W-:Y:S01]  /*edd50*/  ISETP.GE.AND P0, PT, R9, UR19, PT ;  /* 0x0000001309007c0c */ /* 0x000fe2000bf06270 */
[----:B------:R-:W-:Y:S01]  /*edd60*/  VIADD R10, R51, 0x110 ;  /* 0x00000110330a7836 */ /* 0x000fe20000000000 */
[----:B------:R-:W-:Y:S02]  /*edd70*/  LOP3.LUT R7, R7, 0xf7ffffff, RZ, 0xc0, !PT ;  /* 0xf7ffffff07077812 */ /* 0x000fe400078ec0ff */
[----:B------:R-:W-:Y:S01]  /*edd80*/  MOV R43, UR18 ;  /* 0x00000012002b7c02 */ /* 0x000fe20008000f00 */
[----:B------:R-:W-:Y:S01]  /*edd90*/  UMOV UR18, UR21 ;  /* 0x0000001500127c82 */ /* 0x000fe20008000000 */
[----:B------:R-:W-:Y:S01]  /*edda0*/  UMOV UR19, UR20 ;  /* 0x0000001400137c82 */ /* 0x000fe20008000000 */
[----:B------:R-:W-:-:S06]  /*eddb0*/  ULDC.64 UR20, c[0x0][0x228] ;  /* 0x00008a0000147ab9 */ /* 0x000fcc0000000a00 */
        /* <DEDUP_REMOVED lines=19> */
[----:B------:R-:W-:Y:S01]  /*edef0*/  LOP3.LUT R37, R37, 0xffffffef, RZ, 0xc0, !PT ;  /* 0xffffffef25257812 */ /* 0x000fe200078ec0ff */
[----:B------:R-:W-:Y:S01]  /*edf00*/  UMOV UR11, UR27 ;  /* 0x0000001b000b7c82 */ /* 0x000fe20008000000 */
[----:B------:R-:W-:Y:S01]  /*edf10*/  UMOV UR9, UR26 ;  /* 0x0000001a00097c82 */ /* 0x000fe20008000000 */
[----:B------:R-:W-:-:S08]  /*edf20*/  ULDC.64 UR26, c[0x0][0x228] ;  /* 0x00008a00001a7ab9 */ /* 0x000fd00000000a00 */
        /* <DEDUP_REMOVED lines=18> */
[----:B------:R-:W-:Y:S04]  /*ee050*/  STL [R1+0x38], R20 ;  /* 0x0000381401007387 */ /* 0x000fe80000100800 */
[----:B------:R-:W-:Y:S04]  /*ee060*/  STL [R1+0x49bc], R46 ;  /* 0x0049bc2e01007387 */ /* 0x000fe80000100800 */
[----:B------:R0:W-:Y:S01]  /*ee070*/  STL [R1+0x49c0], R38 ;  /* 0x0049c02601007387 */ /* 0x0001e20000100800 */
[----:B------:R-:W-:Y:S01]  /*ee080*/  VIADD R10, R51, 0x10a ;  /* 0x0000010a330a7836 */ /* 0x000fe20000000000 */
[----:B------:R-:W-:-:S02]  /*ee090*/  LOP3.LUT R7, R7, 0xfeffffff, RZ, 0xc0, !PT ;  /* 0xfeffffff07077812 */ /* 0x000fc400078ec0ff */
[----:B------:R-:W-:Y:S01]  /*ee0a0*/  MOV R47, UR4 ;  /* 0x00000004002f7c02 */ /* 0x000fe20008000f00 */
[----:B------:R-:W-:Y:S01]  /*ee0b0*/  UMOV UR4, UR33 ;  /* 0x0000002100047c82 */ /* 0x000fe20008000000 */
[----:B0-----:R-:W-:Y:S01]  /*ee0c0*/  IMAD.MOV.U32 R38, RZ, RZ, R49 ;  /* 0x000000ffff267224 */ /* 0x001fe200078e0031 */
[----:B------:R-:W-:Y:S01]  /*ee0d0*/  MOV R49, UR6 ;  /* 0x0000000600317c02 */ /* 0x000fe20008000f00 */
[----:B------:R-:W-:Y:S01]  /*ee0e0*/  UMOV UR6, UR32 ;  /* 0x0000002000067c82 */ /* 0x000fe20008000000 */
[----:B------:R-:W-:Y:S01]  /*ee0f0*/  ULDC.64 UR32, c[0x0][0x228] ;  /* 0x00008a0000207ab9 */ /* 0x000fe20000000a00 */
[----:B------:R-:W-:Y:S02]  /*ee100*/  @P0 LOP3.LUT R7, R7, 0x1000000, RZ, 0xfc, !PT ;  /* 0x0100000007070812 */ /* 0x000fe400078efcff */
[----:B------:R-:W-:Y:S01]  /*ee110*/  ISETP.GE.AND P0, PT, R10, UR33, PT ;  /* 0x000000210a007c0c */ /* 0x000fe2000bf06270 */
[----:B------:R-:W-:Y:S01]  /*ee120*/  VIADD R9, R51, 0x109 ;  /* 0x0000010933097836 */ /* 0x000fe20000000000 */
[----:B------:R-:W-:-:S02]  /*ee130*/  LOP3.LUT R37, R37, 0xfffffffb, RZ, 0xc0, !PT ;  /* 0xfffffffb25257812 */ /* 0x000fc400078ec0ff */
[----:B------:R-:W-:Y:S01]  /*ee140*/  MOV R59, UR20 ;  /* 0x00000014003b7c02 */ /* 0x000fe20008000f00 */
[----:B------:R-:W-:Y:S01]  /*ee150*/  UMOV UR20, UR34 ;  /* 0x0000002200147c82 */ /* 0x000fe20008000000 */
[----:B------:R-:W-:-:S07]  /*ee160*/  ULDC.64 UR34, c[0x0][0x228] ;  /* 0x00008a0000227ab9 */ /* 0x000fce0000000a00 */
[----:B------:R-:W-:Y:S02]  /*ee170*/  @P0 LOP3.LUT R37, R37, 0x4, RZ, 0xfc, !PT ;  /* 0x0000000425250812 */ /* 0x000fe400078efcff */
[----:B------:R-:W-:Y:S01]  /*ee180*/  ISETP.GE.AND P0, PT, R9, UR35, PT ;  /* 0x0000002309007c0c */ /* 0x000fe2000bf06270 */
[----:B------:R-:W-:Y:S01]  /*ee190*/  VIADD R10, R51, 0x108 ;  /* 0x00000108330a7836 */ /* 0x000fe20000000000 */
[----:B------:R-:W-:Y:S01]  /*ee1a0*/  LOP3.LUT R7, R7, 0xff7fffff, RZ, 0xc0, !PT ;  /* 0xff7fffff07077812 */ /* 0x000fe200078ec0ff */
        /* <DEDUP_REMOVED lines=20> */
[----:B------:R-:W-:Y:S01]  /*ee2f0*/  IMAD.U32 R60, RZ, RZ, UR48 ;  /* 0x00000030ff3c7e24 */ /* 0x000fe2000f8e00ff */
[----:B------:R-:W-:Y:S01]  /*ee300*/  ULDC.64 UR48, c[0x0][0x228] ;  /* 0x00008a0000307ab9 */ /* 0x000fe20000000a00 */
[----:B------:R-:W-:-:S10]  /*ee310*/  VIADD R10, R51, 0x102 ;  /* 0x00000102330a7836 */ /* 0x000fd40000000000 */
[----:B------:R-:W-:Y:S02]  /*ee320*/  @P0 LOP3.LUT R2, R2, 0x1000000, RZ, 0xfc, !PT ;  /* 0x0100000002020812 */ /* 0x000fe400078efcff */
[----:B------:R-:W-:Y:S02]  /*ee330*/  ISETP.GE.AND P0, PT, R9, UR49, PT ;  /* 0x0000003109007c0c */ /* 0x000fe4000bf06270 */
[----:B------:R-:W-:Y:S01]  /*ee340*/  LOP3.LUT R7, R7, 0xffefffff, RZ, 0xc0, !PT ;  /* 0xffefffff07077812 */ /* 0x000fe200078ec0ff */
[----:B------:R-:W-:-:S10]  /*ee350*/  VIADD R9, R51, 0x101 ;  /* 0x0000010133097836 */ /* 0x000fd40000000000 */
[----:B------:R-:W-:Y:S02]  /*ee360*/  @P0 LOP3.LUT R7, R7, 0x100000, RZ, 0xfc, !PT ;  /* 0x0010000007070812 */ /* 0x000fe400078efcff */
[----:B------:R-:W-:Y:S02]  /*ee370*/  ISETP.GE.AND P0, PT, R10, UR51, PT ;  /* 0x000000330a007c0c */ /* 0x000fe4000bf06270 */
[----:B------:R-:W-:-:S11]  /*ee380*/  LOP3.LUT R7, R7, 0xfff7ffff, RZ, 0xc0, !PT ;  /* 0xfff7ffff07077812 */ /* 0x000fd600078ec0ff */
[----:B------:R-:W-:Y:S02]  /*ee390*/  @P0 LOP3.LUT R7, R7, 0x80000, RZ, 0xfc, !PT ;  /* 0x0008000007070812 */ /* 0x000fe400078efcff */
[----:B------:R-:W-:Y:S01]  /*ee3a0*/  ISETP.GE.AND P0, PT, R9, UR53, PT ;  /* 0x0000003509007c0c */ /* 0x000fe2000bf06270 */
[----:B------:R-:W-:Y:S01]  /*ee3b0*/  VIADD R10, R51, 0x100 ;  /* 0x00000100330a7836 */ /* 0x000fe20000000000 */
[----:B------:R-:W-:Y:S01]  /*ee3c0*/  LOP3.LUT R7, R7, 0xfffbffff, RZ, 0xc0, !PT ;  /* 0xfffbffff07077812 */ /* 0x000fe200078ec0ff */
[----:B------:R-:W-:Y:S04]  /*ee3d0*/  STL [R1+0x49c4], R39 ;  /* 0x0049c42701007387 */ /* 0x000fe80000100800 */
[----:B------:R-:W-:Y:S04]  /*ee3e0*/  STL [R1+0x49c8], R40 ;  /* 0x0049c82801007387 */ /* 0x000fe80000100800 */
[----:B------:R-:W-:Y:S04]  /*ee3f0*/  STL [R1+0x49cc], R6 ;  /* 0x0049cc0601007387 */ /* 0x000fe80000100800 */
[----:B------:R-:W-:Y:S01]  /*ee400*/  STL [R1+0x49d0], R41 ;  /* 0x0049d02901007387 */ /* 0x000fe20000100800 */
[----:B------:R-:W-:-:S02]  /*ee410*/  @P0 LOP3.LUT R7, R7, 0x40000, RZ, 0xfc, !PT ;  /* 0x0004000007070812 */ /* 0x000fc400078efcff */
[----:B------:R-:W-:Y:S01]  /*ee420*/  ISETP.GE.AND P0, PT, R10, UR55, PT ;  /* 0x000000370a007c0c */ /* 0x000fe2000bf06270 */
[----:B------:R-:W-:Y:S04]  /*ee430*/  STL [R1+0x49d4], R42 ;  /* 0x0049d42a01007387 */ /* 0x000fe80000100800 */
[----:B------:R0:W-:Y:S01]  /*ee440*/  STL [R1+0x49d8], R47 ;  /* 0x0049d82f01007387 */ /* 0x0001e20000100800 */
[----:B------:R-:W-:Y:S01]  /*ee450*/  LOP3.LUT R7, R7, 0xfffdffff, RZ, 0xc0, !PT ;  /* 0xfffdffff07077812 */ /* 0x000fe200078ec0ff */
[----:B0-----:R-:W-:Y:S02]  /*ee460*/  IMAD.MOV.U32 R47, RZ, RZ, R11 ;  /* 0x000000ffff2f7224 */ /* 0x001fe400078e000b */
[----:B------:R-:W-:-:S04]  /*ee470*/  VIADD R11, R51, 0xff ;  /* 0x000000ff330b7836 */ /* 0x000fc80000000000 */
[----:B------:R-:W-:Y:S02]  /*ee480*/  @P0 LOP3.LUT R7, R7, 0x20000, RZ, 0xfc, !PT ;  /* 0x0002000007070812 */ /* 0x000fe400078efcff */
[----:B------:R-:W-:Y:S01]  /*ee490*/  ISETP.GE.AND P0, PT, R11, UR57, PT ;  /* 0x000000390b007c0c */ /* 0x000fe2000bf06270 */
[----:B------:R-:W-:Y:S01]  /*ee4a0*/  VIADD R9, R51, 0xfe ;  /* 0x000000fe33097836 */ /* 0x000fe20000000000 */
[----:B------:R-:W-:Y:S01]  /*ee4b0*/  LOP3.LUT R7, R7, 0xfffeffff, RZ, 0xc0, !PT ;  /* 0xfffeffff07077812 */ /* 0x000fe200078ec0ff */
[----:B------:R-:W-:-:S10]  /*ee4c0*/  VIADD R10, R51, 0xfd ;  /* 0x000000fd330a7836 */ /* 0x000fd40000000000 */
[----:B------:R-:W-:Y:S02]  /*ee4d0*/  @P0 LOP3.LUT R7, R7, 0x10000, RZ, 0xfc, !PT ;  /* 0x0001000007070812 */ /* 0x000fe400078efcff */
[----:B------:R-:W-:Y:S02]  /*ee4e0*/  ISETP.GE.AND P0, PT, R9, UR59, PT ;  /* 0x0000003b09007c0c */ /* 0x000fe4000bf06270 */
[----:B------:R-:W-:-:S11]  /*ee4f0*/  LOP3.LUT R7, R7, 0xffff7fff, RZ, 0xc0, !PT ;  /* 0xffff7fff07077812 */ /* 0x000fd600078ec0ff */
[----:B------:R-:W-:Y:S02]  /*ee500*/  @P0 LOP3.LUT R7, R7, 0x8000, RZ, 0xfc, !PT ;  /* 0x0000800007070812 */ /* 0x000fe400078efcff */
[----:B------:R-:W-:Y:S02]  /*ee510*/  ISETP.GE.AND P0, PT, R10, UR61, PT ;  /* 0x0000003d0a007c0c */ /* 0x000fe4000bf06270 */
[----:B------:R-:W-:Y:S01]  /*ee520*/  MOV R58, UR22 ;  /* 0x00000016003a7c02 */ /* 0x000fe20008000f00 */
[----:B------:R-:W-:Y:S01]  /*ee530*/  VIADD R9, R51, 0xfc ;  /* 0x000000fc33097836 */ /* 0x000fe20000000000 */
[----:B------:R-:W-:Y:S01]  /*ee540*/  LOP3.LUT R7, R7, 0xffffbfff, RZ, 0xc0, !PT ;  /* 0xffffbfff07077812 */ /* 0x000fe200078ec0ff */
[----:B------:R-:W-:Y:S02]  /*ee550*/  ULDC.64 UR22, c[0x0][0x228] ;  /* 0x00008a0000167ab9 */ /* 0x000fe40000000a00 */
[----:B------:R-:W-:-:S06]  /*ee560*/  UMOV UR21, UR23 ;  /* 0x0000001700157c82 */ /* 0x000fcc0008000000 */
[----:B------:R-:W-:Y:S02]  /*ee570*/  @P0 LOP3.LUT R7, R7, 0x4000, RZ, 0xfc, !PT ;  /* 0x0000400007070812 */ /* 0x000fe400078efcff */
[----:B------:R-:W-:Y:S01]  /*ee580*/  ISETP.GE.AND P0, PT, R9, UR21, PT ;  /* 0x0000001509007c0c */ /* 0x000fe2000bf06270 */
[----:B------:R-:W-:Y:S02]  /*ee590*/  VIADD R10, R51, 0xfa ;  /* 0x000000fa330a7836 */ /* 0x000fe40000000000 */
[----:B------:R-:W-:Y:S01]  /*ee5a0*/  IMAD.U32 R26, RZ, RZ, UR22 ;  /* 0x00000016ff1a7e24 */ /* 0x000fe2000f8e00ff */
        /* <DEDUP_REMOVED lines=19> */
[----:B------:R-:W-:Y:S01]  /*ee6e0*/  VIADD R9, R51, 0xf4 ;  /* 0x000000f433097836 */ /* 0x000fe20000000000 */
[----:B------:R-:W-:Y:S01]  /*ee6f0*/  UMOV UR35, UR22 ;  /* 0x0000001600237c82 */ /* 0x000fe20008000000 */
[----:B------:R-:W-:Y:S01]  /*ee700*/  LOP3.LUT R7, R7, 0xfffffbff, RZ, 0xc0, !PT ;  /* 0xfffffbff07077812 */ /* 0x000fe200078ec0ff */
[----:B------:R-:W-:Y:S02]  /*ee710*/  ULDC.64 UR22, c[0x0][0x228] ;  /* 0x00008a0000167ab9 */ /* 0x000fe40000000a00 */
[----:B------:R-:W-:-:S07]  /*ee720*/  UMOV UR21, UR23 ;  /* 0x0000001700157c82 */ /* 0x000fce0008000000 */
        /* <DEDUP_REMOVED lines=51> */
[----:B------:R-:W-:Y:S02]  /*eea60*/  IMAD.MOV.U32 R6, RZ, RZ, R19 ;  /* 0x000000ffff067224 */ /* 0x000fe400078e0013 */
[----:B------:R-:W-:Y:S02]  /*eea70*/  VIADD R9, R51, 0xe4 ;  /* 0x000000e433097836 */ /* 0x000fe40000000000 */
[----:B------:R-:W-:Y:S01]  /*eea80*/  IMAD.U32 R19, RZ, RZ, UR22 ;  /* 0x00000016ff137e24 */ /* 0x000fe2000f8e00ff */
[----:B------:R-:W-:Y:S01]  /*eea90*/  LOP3.LUT R7, R7, 0xfffffffb, RZ, 0xc0, !PT ;  /* 0xfffffffb07077812 */ /* 0x000fe200078ec0ff */
[----:B------:R-:W-:Y:S02]  /*eeaa0*/  ULDC.64 UR22, c[0x0][0x228] ;  /* 0x00008a0000167ab9 */ /* 0x000fe40000000a00 */
[----:B------:R-:W-:-:S04]  /*eeab0*/  UMOV UR21, UR23 ;  /* 0x0000001700157c82 */ /* 0x000fc80008000000 */
        /* <DEDUP_REMOVED lines=52> */
[----:B------:R-:W-:Y:S01]  /*eee00*/  UMOV UR21, UR20 ;  /* 0x0000001400157c82 */ /* 0x000fe20008000000 */
[----:B------:R-:W-:Y:S01]  /*eee10*/  UMOV UR20, UR19 ;  /* 0x0000001300147c82 */ /* 0x000fe20008000000 */
[----:B------:R-:W-:Y:S01]  /*eee20*/  UMOV UR19, UR18 ;  /* 0x0000001200137c82 */ /* 0x000fe20008000000 */
[----:B------:R-:W-:Y:S01]  /*eee30*/  UMOV UR18, UR17 ;  /* 0x0000001100127c82 */ /* 0x000fe20008000000 */
[----:B------:R-:W-:Y:S01]  /*eee40*/  UMOV UR17, UR16 ;  /* 0x0000001000117c82 */ /* 0x000fe20008000000 */
[----:B------:R-:W-:Y:S01]  /*eee50*/  UMOV UR16, UR15 ;  /* 0x0000000f00107c82 */ /* 0x000fe20008000000 */
[----:B------:R-:W-:Y:S01]  /*eee60*/  UMOV UR15, UR14 ;  /* 0x0000000e000f7c82 */ /* 0x000fe20008000000 */
[----:B------:R-:W-:Y:S01]  /*eee70*/  UMOV UR14, UR13 ;  /* 0x0000000d000e7c82 */ /* 0x000fe20008000000 */
[----:B------:R-:W-:Y:S01]  /*eee80*/  VIADD R9, R51, 0xd4 ;  /* 0x000000d433097836 */ /* 0x000fe20000000000 */
[----:B------:R-:W-:Y:S01]  /*eee90*/  UMOV UR59, UR22 ;  /* 0x00000016003b7c82 */ /* 0x000fe20008000000 */
[----:B------:R-:W-:Y:S01]  /*eeea0*/  LOP3.LUT R36, R36, 0xfbffffff, RZ, 0xc0, !PT ;  /* 0xfbffffff24247812 */ /* 0x000fe200078ec0ff */
[----:B------:R-:W-:Y:S01]  /*eeeb0*/  UMOV UR13, UR12 ;  /* 0x0000000c000d7c82 */ /* 0x000fe20008000000 */
[----:B------:R-:W-:Y:S01]  /*eeec0*/  UMOV UR12, UR11 ;  /* 0x0000000b000c7c82 */ /* 0x000fe20008000000 */
[----:B------:R-:W-:Y:S01]  /*eeed0*/  ULDC.64 UR22, c[0x0][0x228] ;  /* 0x00008a0000167ab9 */ /* 0x000fe20000000a00 */
[----:B------:R-:W-:Y:S01]  /*eeee0*/  UMOV UR11, UR9 ;  /* 0x00000009000b7c82 */ /* 0x000fe20008000000 */
[----:B------:R-:W-:Y:S01]  /*eeef0*/  UMOV UR9, UR23 ;  /* 0x0000001700097c82 */ /* 0x000fe20008000000 */
[----:B------:R-:W-:-:S02]  /*eef00*/  @P0 LOP3.LUT R36, R36, 0x4000000, RZ, 0xfc, !PT ;  /* 0x0400000024240812 */ /* 0x000fc400078efcff */
        /* <DEDUP_REMOVED lines=15> */
[----:B------:R-:W-:Y:S02]  /*ef000*/  ISETP.GE.AND P0, PT, R9, UR9, PT ;  /* 0x0000000909007c0c */ /* 0x000fe4000bf06270 */
[----:B------:R-:W-:Y:S01]  /*ef010*/  MOV R57, UR24 ;  /* 0x0000001800397c02 */ /* 0x000fe20008000f00 */
[----:B------:R-:W-:Y:S01]  /*ef020*/  VIADD R10, R51, 0xce ;  /* 0x000000ce330a7836 */ /* 0x000fe20000000000 */
[----:B------:R-:W-:Y:S01]  /*ef030*/  LOP3.LUT R36, R36, 0xff7fffff, RZ, 0xc0, !PT ;  /* 0xff7fffff24247812 */ /* 0x000fe200078ec0ff */
[----:B------:R-:W-:Y:S01]  /*ef040*/  IMAD.MOV.U32 R46, RZ, RZ, R16 ;  /* 0x000000ffff2e7224 */ /* 0x000fe200078e0010 */
[----:B------:R-:W-:Y:S01]  /*ef050*/  ULDC.64 UR24, c[0x0][0x228] ;  /* 0x00008a0000187ab9 */ /* 0x000fe20000000a00 */
[----:B------:R-:W-:Y:S01]  /*ef060*/  IMAD.U32 R16, RZ, RZ, UR22 ;  /* 0x00000016ff107e24 */ /* 0x000fe2000f8e00ff */
[----:B------:R-:W-:-:S05]  /*ef070*/  UMOV UR22, UR25 ;  /* 0x0000001900167c82 */ /* 0x000fca0008000000 */
[----:B------:R-:W-:Y:S02]  /*ef080*/  @P0 LOP3.LUT R36, R36, 0x800000, RZ, 0xfc, !PT ;  /* 0x0080000024240812 */ /* 0x000fe400078efcff */
[----:B------:R-:W-:Y:S01]  /*ef090*/  ISETP.GE.AND P0, PT, R10, UR22, PT ;  /* 0x000000160a007c0c */ /* 0x000fe2000bf06270 */
[----:B------:R-:W-:Y:S01]  /*ef0a0*/  UMOV UR23, UR19 ;  /* 0x0000001300177c82 */ /* 0x000fe20008000000 */
[----:B------:R-:W-:Y:S01]  /*ef0b0*/  MOV R56, UR26 ;  /* 0x0000001a00387c02 */ /* 0x000fe20008000f00 */
[----:B------:R-:W-:Y:S01]  /*ef0c0*/  VIADD R9, R51, 0xcc ;  /* 0x000000cc33097836 */ /* 0x000fe20000000000 */
[----:B------:R-:W-:Y:S01]  /*ef0d0*/  LOP3.LUT R36, R36, 0xffbfffff, RZ, 0xc0, !PT ;  /* 0xffbfffff24247812 */ /* 0x000fe200078ec0ff */
[----:B------:R-:W-:Y:S01]  /*ef0e0*/  UMOV UR19, UR16 ;  /* 0x0000001000137c82 */ /* 0x000fe20008000000 */
[----:B------:R-:W-:Y:S01]  /*ef0f0*/  UMOV UR16, UR14 ;  /* 0x0000000e00107c82 */ /* 0x000fe20008000000 */
[----:B------:R-:W-:Y:S01]  /*ef100*/  ULDC.64 UR26, c[0x0][0x228] ;  /* 0x00008a00001a7ab9 */ /* 0x000fe20000000a00 */
[----:B------:R-:W-:Y:S01]  /*ef110*/  UMOV UR14, UR13 ;  /* 0x0000000d000e7c82 */ /* 0x000fe20008000000 */
[----:B------:R-:W-:-:S04]  /*ef120*/  UMOV UR13, UR27 ;  /* 0x0000001b000d7c82 */ /* 0x000fc80008000000 */
[----:B------:R-:W-:Y:S02]  /*ef130*/  @P0 LOP3.LUT R36, R36, 0x400000, RZ, 0xfc, !PT ;  /* 0x0040000024240812 */ /* 0x000fe400078efcff */
[----:B------:R-:W-:Y:S01]  /*ef140*/  ISETP.GE.AND P0, PT, R9, UR13, PT ;  /* 0x0000000d09007c0c */ /* 0x000fe2000bf06270 */
[----:B------:R-:W-:Y:S01]  /*ef150*/  IMAD.MOV.U32 R41, RZ, RZ, R15 ;  /* 0x000000ffff297224 */ /* 0x000fe200078e000f */
[----:B------:R-:W-:Y:S01]  /*ef160*/  UMOV UR22, UR21 ;  /* 0x0000001500167c82 */ /* 0x000fe20008000000 */
[----:B------:R-:W-:Y:S02]  /*ef170*/  VIADD R10, R51, 0xca ;  /* 0x000000ca330a7836 */ /* 0x000fe40000000000 */
[----:B------:R-:W-:Y:S01]  /*ef180*/  IMAD.U32 R15, RZ, RZ, UR26 ;  /* 0x0000001aff0f7e24 */ /* 0x000fe2000f8e00ff */
[----:B------:R-:W-:Y:S01]  /*ef190*/  LOP3.LUT R36, R36, 0xffdfffff, RZ, 0xc0, !PT ;  /* 0xffdfffff24247812 */ /* 0x000fe200078ec0ff */
[----:B------:R-:W-:Y:S01]  /*ef1a0*/  UMOV UR21, UR18 ;  /* 0x0000001200157c82 */ /* 0x000fe20008000000 */
[----:B------:R-:W-:Y:S01]  /*ef1b0*/  ULDC.64 UR26, c[0x0][0x228] ;  /* 0x00008a00001a7ab9 */ /* 0x000fe20000000a00 */
[----:B------:R-:W-:Y:S01]  /*ef1c0*/  UMOV UR18, UR15 ;  /* 0x0000000f00127c82 */ /* 0x000fe20008000000 */
[----:B------:R-:W-:-:S03]  /*ef1d0*/  UMOV UR15, UR27 ;  /* 0x0000001b000f7c82 */ /* 0x000fc60008000000 */
[----:B------:R-:W-:Y:S02]  /*ef1e0*/  @P0 LOP3.LUT R36, R36, 0x200000, RZ, 0xfc, !PT ;  /* 0x0020000024240812 */ /* 0x000fe400078efcff */
[----:B------:R-:W-:Y:S01]  /*ef1f0*/  ISETP.GE.AND P0, PT, R10, UR15, PT ;  /* 0x0000000f0a007c0c */ /* 0x000fe2000bf06270 */
[----:B------:R-:W-:Y:S01]  /*ef200*/  UMOV UR9, UR24 ;  /* 0x0000001800097c82 */ /* 0x000fe20008000000 */
[----:B------:R-:W-:Y:S01]  /*ef210*/  VIADD R9, R51, 0xc8 ;  /* 0x000000c833097836 */ /* 0x000fe20000000000 */
[----:B------:R-:W-:Y:S01]  /*ef220*/  UMOV UR13, UR26 ;  /* 0x0000001a000d7c82 */ /* 0x000fe20008000000 */
[----:B------:R-:W-:Y:S01]  /*ef230*/  LOP3.LUT R36, R36, 0xffefffff, RZ, 0xc0, !PT ;  /* 0xffefffff24247812 */ /* 0x000fe200078ec0ff */
[----:B------:R-:W-:Y:S01]  /*ef240*/  UMOV UR24, UR20 ;  /* 0x0000001400187c82 */ /* 0x000fe20008000000 */
[----:B------:R-:W-:Y:S01]  /*ef250*/  ULDC.64 UR26, c[0x0][0x228] ;  /* 0x00008a00001a7ab9 */ /* 0x000fe20000000a00 */
[----:B------:R-:W-:Y:S01]  /*ef260*/  UMOV UR20, UR17 ;  /* 0x0000001100147c82 */ /* 0x000fe20008000000 */
[----:B------:R-:W-:-:S05]  /*ef270*/  UMOV UR17, UR27 ;  /* 0x0000001b00117c82 */ /* 0x000fca0008000000 */
        /* <DEDUP_REMOVED lines=8> */
[----:B------:R-:W-:Y:S02]  /*ef300*/  ISETP.GE.AND P0, PT, R10, UR25, PT ;  /* 0x000000190a007c0c */ /* 0x000fe4000bf06270 */
[----:B------:R-:W-:Y:S01]  /*ef310*/  MOV R35, UR30 ;  /* 0x0000001e00237c02 */ /* 0x000fe20008000f00 */
[----:B------:R-:W-:Y:S01]  /*ef320*/  VIADD R9, R51, 0xc4 ;  /* 0x000000c433097836 */ /* 0x000fe20000000000 */
[----:B------:R-:W-:Y:S02]  /*ef330*/  LOP3.LUT R36, R36, 0xfffbffff, RZ, 0xc0, !PT ;  /* 0xfffbffff24247812 */ /* 0x000fe400078ec0ff */
[----:B------:R-:W-:Y:S01]  /*ef340*/  MOV R55, UR28 ;  /* 0x0000001c00377c02 */ /* 0x000fe20008000f00 */
[----:B------:R-:W-:Y:S01]  /*ef350*/  ULDC.64 UR30, c[0x0][0x228] ;  /* 0x00008a00001e7ab9 */ /* 0x000fe20000000a00 */
[----:B------:R-:W-:Y:S01]  /*ef360*/  UMOV UR28, UR21 ;  /* 0x00000015001c7c82 */ /* 0x000fe20008000000 */
[----:B------:R-:W-:-:S04]  /*ef370*/  UMOV UR21, UR31 ;  /* 0x0000001f00157c82 */ /* 0x000fc80008000000 */
[----:B------:R-:W-:Y:S02]  /*ef380*/  @P0 LOP3.LUT R36, R36, 0x40000, RZ, 0xfc, !PT ;  /* 0x0004000024240812 */ /* 0x000fe400078efcff */
[----:B------:R-:W-:Y:S01]  /*ef390*/  ISETP.GE.AND P0, PT, R9, UR21, PT ;  /* 0x0000001509007c0c */ /* 0x000fe2000bf06270 */
[----:B------:R-:W-:Y:S01]  /*ef3a0*/  UMOV UR27, UR20 ;  /* 0x00000014001b7c82 */ /* 0x000fe20008000000 */
[----:B------:R-:W-:Y:S01]  /*ef3b0*/  UMOV UR20, UR19 ;  /* 0x0000001300147c82 */ /* 0x000fe20008000000 */
[----:B------:R-:W-:Y:S01]  /*ef3c0*/  VIADD R10, R51, 0xc2 ;  /* 0x000000c2330a7836 */ /* 0x000fe20000000000 */
[----:B------:R-:W-:Y:S01]  /*ef3d0*/  UMOV UR19, UR30 ;  /* 0x0000001e00137c82 */ /* 0x000fe20008000000 */
[----:B------:R-:W-:Y:S01]  /*ef3e0*/  LOP3.LUT R36, R36, 0xfffdffff, RZ, 0xc0, !PT ;  /* 0xfffdffff24247812 */ /* 0x000fe200078ec0ff */
[----:B------:R-:W-:Y:S01]  /*ef3f0*/  UMOV UR17, UR26 ;  /* 0x0000001a00117c82 */ /* 0x000fe20008000000 */
[----:B------:R-:W-:Y:S01]  /*ef400*/  ULDC.64 UR30, c[0x0][0x228] ;  /* 0x00008a00001e7ab9 */ /* 0x000fe20000000a00 */
[----:B------:R-:W-:Y:S01]  /*ef410*/  UMOV UR26, UR23 ;  /* 0x00000017001a7c82 */ /* 0x000fe20008000000 */
        /* <DEDUP_REMOVED lines=19> */
[----:B------:R-:W-:Y:S01]  /*ef550*/  LOP3.LUT R36, R36, 0xffffbfff, RZ, 0xc0, !PT ;  /* 0xffffbfff24247812 */ /* 0x000fe200078ec0ff */
[----:B------:R-:W-:Y:S01]  /*ef560*/  ULDC.64 UR38, c[0x0][0x228] ;  /* 0x00008a0000267ab9 */ /* 0x000fe20000000a00 */
[----:B------:R-:W-:Y:S01]  /*ef570*/  UMOV UR25, UR30 ;  /* 0x0000001e00197c82 */ /* 0x000fe20008000000 */
[----:B------:R-:W-:-:S06]  /*ef580*/  UMOV UR30, UR39 ;  /* 0x00000027001e7c82 */ /* 0x000fcc0008000000 */
[----:B------:R-:W-:Y:S02]  /*ef590*/  @P0 LOP3.LUT R36, R36, 0x4000, RZ, 0xfc, !PT ;  /* 0x0000400024240812 */ /* 0x000fe400078efcff */
[----:B------:R-:W-:Y:S01]  /*ef5a0*/  ISETP.GE.AND P0, PT, R9, UR30, PT ;  /* 0x0000001e09007c0c */ /* 0x000fe2000bf06270 */
[C---:B------:R-:W-:Y:S01]  /*ef5b0*/  VIADD R10, R51.reuse, 0xba ;  /* 0x000000ba330a7836 */ /* 0x040fe20000000000 */
[----:B------:R-:W-:Y:S01]  /*ef5c0*/  ULDC.64 UR30, c[0x0][0x228] ;  /* 0x00008a00001e7ab9 */ /* 0x000fe20000000a00 */
[----:B------:R-:W-:Y:S01]  /*ef5d0*/  LOP3.LUT R36, R36, 0xffffdfff, RZ, 0xc0, !PT ;  /* 0xffffdfff24247812 */ /* 0x000fe200078ec0ff */
[----:B------:R-:W-:Y:S02]  /*ef5e0*/  IMAD.MOV.U32 R42, RZ, RZ, R14 ;  /* 0x000000ffff2a7224 */ /* 0x000fe400078e000e */
[----:B------:R-:W-:Y:S01]  /*ef5f0*/  IMAD.U32 R14, RZ, RZ, UR30 ;  /* 0x0000001eff0e7e24 */ /* 0x000fe2000f8e00ff */
[----:B------:R-:W-:Y:S01]  /*ef600*/  UMOV UR30, UR31 ;  /* 0x0000001f001e7c82 */ /* 0x000fe20008000000 */
[----:B------:R-:W-:Y:S04]  /*ef610*/  STL [R1+0x49dc], R49 ;  /* 0x0049dc3101007387 */ /* 0x000fe80000100800 */
[----:B------:R-:W-:Y:S04]  /*ef620*/  STL [R1+0x49e0], R50 ;  /* 0x0049e03201007387 */ /* 0x000fe80000100800 */
[----:B------:R-:W-:Y:S01]  /*ef630*/  STL [R1+0x49e4], R52 ;  /* 0x0049e43401007387 */ /* 0x000fe20000100800 */
[----:B------:R-:W-:Y:S01]  /*ef640*/  VIADD R9, R51, 0x6 ;  /* 0x0000000633097836 */ /* 0x000fe20000000000 */
[----:B------:R-:W-:-:S02]  /*ef650*/  @P0 LOP3.LUT R36, R36, 0x2000, RZ, 0xfc, !PT ;  /* 0x0000200024240812 */ /* 0x000fc400078efcff */
[----:B------:R-:W-:Y:S01]  /*ef660*/  ISETP.GE.AND P0, PT, R10, UR30, PT ;  /* 0x0000001e0a007c0c */ /* 0x000fe2000bf06270 */
[----:B------:R-:W-:Y:S01]  /*ef670*/  ULDC.64 UR30, c[0x0][0x228] ;  /* 0x00008a00001e7ab9 */ /* 0x000fe20000000a00 */
[----:B------:R-:W-:Y:S04]  /*ef680*/  STL [R1+0x49e8], R53 ;  /* 0x0049e83501007387 */ /* 0x000fe80000100800 */
[----:B------:R-:W-:Y:S01]  /*ef690*/  STL [R1+0x49ec], R45 ;  /* 0x0049ec2d01007387 */ /* 0x000fe20000100800 */
[----:B------:R-:W-:-:S03]  /*ef6a0*/  IMAD.U32 R11, RZ, RZ, UR30 ;  /* 0x0000001eff0b7e24 */ /* 0x000fc6000f8e00ff */
[----:B------:R-:W-:Y:S01]  /*ef6b0*/  STL [R1+0x49f0], R44 ;  /* 0x0049f02c01007387 */ /* 0x000fe20000100800 */
[----:B------:R-:W-:-:S03]  /*ef6c0*/  UMOV UR30, UR31 ;  /* 0x0000001f001e7c82 */ /* 0x000fc60008000000 */
[----:B------:R-:W-:Y:S04]  /*ef6d0*/  STL [R1+0x49f4], R43 ;  /* 0x0049f42b01007387 */ /* 0x000fe80000100800 */
[----:B------:R-:W-:Y:S01]  /*ef6e0*/  STL [R1+0x49f8], R59 ;  /* 0x0049f83b01007387 */ /* 0x000fe20000100800 */
[----:B------:R-:W-:-:S03]  /*ef6f0*/  ISETP.GE.AND P1, PT, R9, UR30, PT ;  /* 0x0000001e09007c0c */ /* 0x000fc6000bf26270 */
[----:B------:R-:W-:Y:S01]  /*ef700*/  STL [R1+0x49fc], R58 ;  /* 0x0049fc3a01007387 */ /* 0x000fe20000100800 */
[C---:B------:R-:W-:Y:S01]  /*ef710*/  VIADD R10, R51.reuse, 0x5 ;  /* 0x00000005330a7836 */ /* 0x040fe20000000000 */
[----:B------:R-:W-:Y:S02]  /*ef720*/  ULDC.64 UR30, c[0x0][0x228] ;  /* 0x00008a00001e7ab9 */ /* 0x000fe40000000a00 */
[----:B------:R0:W-:Y:S01]  /*ef730*/  STL [R1+0x2b1c], R11 ;  /* 0x002b1c0b01007387 */ /* 0x0001e20000100800 */
[C---:B------:R-:W-:Y:S01]  /*ef740*/  VIADD R9, R51.reuse, 0x4 ;  /* 0x0000000433097836 */ /* 0x040fe20000000000 */
[----:B------:R-:W-:Y:S01]  /*ef750*/  UMOV UR29, UR27 ;  /* 0x0000001b001d7c82 */ /* 0x000fe20008000000 */
[----:B0-----:R-:W-:Y:S01]  /*ef760*/  IMAD.U32 R11, RZ, RZ, UR30 ;  /* 0x0000001eff0b7e24 */ /* 0x001fe2000f8e00ff */
[----:B------:R-:W-:Y:S02]  /*ef770*/  UMOV UR30, UR31 ;  /* 0x0000001f001e7c82 */ /* 0x000fe40008000000 */
[----:B------:R-:W-:Y:S01]  /*ef780*/  ISETP.GE.AND P2, PT, R10, UR30, PT ;  /* 0x0000001e0a007c0c */ /* 0x000fe2000bf46270 */
[----:B------:R-:W-:Y:S01]  /*ef790*/  ULDC.64 UR30, c[0x0][0x228] ;  /* 0x00008a00001e7ab9 */ /* 0x000fe20000000a00 */
[----:B------:R0:W-:Y:S01]  /*ef7a0*/  STL [R1+0x2b18], R11 ;  /* 0x002b180b01007387 */ /* 0x0001e20000100800 */
[----:B------:R-:W-:Y:S01]  /*ef7b0*/  UMOV UR27, UR38 ;  /* 0x00000026001b7c82 */ /* 0x000fe20008000000 */
[----:B------:R-:W-:Y:S01]  /*ef7c0*/  VIADD R10, R51, 0x3 ;  /* 0x00000003330a7836 */ /* 0x000fe20000000000 */
[----:B------:R-:W-:Y:S01]  /*ef7d0*/  ULDC.64 UR38, c[0x0][0x228] ;  /* 0x00008a0000267ab9 */ /* 0x000fe20000000a00 */
[----:B------:R-:W-:Y:S01]  /*ef7e0*/  MOV R34, UR32 ;  /* 0x0000002000227c02 */ /* 0x000fe20008000f00 */
[----:B0-----:R-:W-:Y:S01]  /*ef7f0*/  IMAD.U32 R11, RZ, RZ, UR30 ;  /* 0x0000001eff0b7e24 */ /* 0x001fe2000f8e00ff */
[----:B------:R-:W-:Y:S01]  /*ef800*/  UMOV UR30, UR31 ;  /* 0x0000001f001e7c82 */ /* 0x000fe20008000000 */
[----:B------:R-:W-:Y:S01]  /*ef810*/  UMOV UR31, UR18 ;  /* 0x00000012001f7c82 */ /* 0x000fe20008000000 */
[----:B------:R-:W-:Y:S01]  /*ef820*/  UMOV UR18, UR14 ;  /* 0x0000000e00127c82 */ /* 0x000fe20008000000 */
[----:B------:R-:W-:Y:S01]  /*ef830*/  ISETP.GE.AND P3, PT, R9, UR30, PT ;  /* 0x0000001e09007c0c */ /* 0x000fe2000bf66270 */
[----:B------:R0:W-:Y:S01]  /*ef840*/  STL [R1+0x2b14], R11 ;  /* 0x002b140b01007387 */ /* 0x0001e20000100800 */
[----:B------:R-:W-:Y:S01]  /*ef850*/  UMOV UR14, UR11 ;  /* 0x0000000b000e7c82 */ /* 0x000fe20008000000 */
[----:B------:R-:W-:Y:S01]  /*ef860*/  UMOV UR11, UR8 ;  /* 0x00000008000b7c82 */ /* 0x000fe20008000000 */
[----:B------:R-:W-:Y:S01]  /*ef870*/  VIADD R9, R51, 0x2 ;  /* 0x0000000233097836 */ /* 0x000fe20000000000 */
[----:B------:R-:W-:Y:S01]  /*ef880*/  UMOV UR32, UR39 ;  /* 0x0000002700207c82 */ /* 0x000fe20008000000 */
[----:B------:R-:W-:Y:S01]  /*ef890*/  UMOV UR8, UR6 ;  /* 0x0000000600087c82 */ /* 0x000fe20008000000 */
[----:B------:R-:W-:Y:S01]  /*ef8a0*/  UMOV UR6, UR47 ;  /* 0x0000002f00067c82 */ /* 0x000fe20008000000 */
[----:B------:R-:W-:Y:S01]  /*ef8b0*/  ISETP.GE.AND P4, PT, R10, UR32, PT ;  /* 0x000000200a007c0c */ /* 0x000fe2000bf86270 */
[----:B0-----:R-:W-:Y:S01]  /*ef8c0*/  IMAD.U32 R11, RZ, RZ, UR38 ;  /* 0x00000026ff0b7e24 */ /* 0x001fe2000f8e00ff */
[----:B------:R-:W-:-:S02]  /*ef8d0*/  ULDC.64 UR38, c[0x0][0x228] ;  /* 0x00008a0000267ab9 */ /* 0x000fc40000000a00 */
[----:B------:R-:W-:Y:S01]  /*ef8e0*/  UMOV UR32, UR39 ;  /* 0x0000002700207c82 */ /* 0x000fe20008000000 */
[----:B------:R-:W-:Y:S01]  /*ef8f0*/  UMOV UR47, UR38 ;  /* 0x00000026002f7c82 */ /* 0x000fe20008000000 */
[----:B------:R-:W-:Y:S01]  /*ef900*/  ULDC.64 UR38, c[0x0][0x228] ;  /* 0x00008a0000267ab9 */ /* 0x000fe20000000a00 */
[----:B------:R-:W-:Y:S01]  /*ef910*/  ISETP.GE.AND P5, PT, R9, UR32, PT ;  /* 0x0000002009007c0c */ /* 0x000fe2000bfa6270 */
[----:B------:R-:W-:Y:S01]  /*ef920*/  UMOV UR32, UR39 ;  /* 0x0000002700207c82 */ /* 0x000fe20008000000 */
[----:B------:R-:W-:Y:S01]  /*ef930*/  UMOV UR30, UR20 ;  /* 0x00000014001e7c82 */ /* 0x000fe20008000000 */
[----:B------:R-:W-:Y:S01]  /*ef940*/  UMOV UR39, UR6 ;  /* 0x0000000600277c82 */ /* 0x000fe20008000000 */
[----:B------:R-:W-:Y:S01]  /*ef950*/  UMOV UR20, UR16 ;  /* 0x0000001000147c82 */ /* 0x000fe20008000000 */
[----:B------:R0:W-:Y:S01]  /*ef960*/  STL [R1+0x2b10], R11 ;  /* 0x002b100b01007387 */ /* 0x0001e20000100800 */
[----:B------:R-:W-:Y:S01]  /*ef970*/  R2UR UR6, R48 ;  /* 0x00000000300672ca */ /* 0x000fe200000e0000 */
[----:B------:R-:W-:-:S02]  /*ef980*/  UMOV UR16, UR12 ;  /* 0x0000000c00107c82 */ /* 0x000fc40008000000 */
[----:B------:R-:W2:Y:S01]  /*ef990*/  LDL R48, [R1+0x1360] ;  /* 0x0013600001307983 */ /* 0x000ea20000100800 */
[----:B------:R-:W-:Y:S01]  /*ef9a0*/  UMOV UR12, UR10 ;  /* 0x0000000a000c7c82 */ /* 0x000fe20008000000 */
[----:B------:R-:W-:Y:S01]  /*ef9b0*/  UMOV UR10, UR7 ;  /* 0x00000007000a7c82 */ /* 0x000fe20008000000 */
[----:B------:R-:W-:Y:S01]  /*ef9c0*/  UMOV UR7, UR5 ;  /* 0x0000000500077c82 */ /* 0x000fe20008000000 */
[----:B------:R-:W-:Y:S01]  /*ef9d0*/  MOV R30, UR40 ;  /* 0x00000028001e7c02 */ /* 0x000fe20008000f00 */
[----:B------:R-:W-:Y:S01]  /*ef9e0*/  UMOV UR40, UR7 ;  /* 0x0000000700287c82 */ /* 0x000fe20008000000 */
[----:B------:R-:W-:Y:S01]  /*ef9f0*/  R2UR UR7, R46 ;  /* 0x000000002e0772ca */ /* 0x000fe200000e0000 */
[----:B------:R-:W-:Y:S02]  /*efa00*/  IMAD.MOV.U32 R46, RZ, RZ, R54 ;  /* 0x000000ffff2e7224 */ /* 0x000fe400078e0036 */
[----:B------:R-:W3:Y:S01]  /*efa10*/  LDL R54, [R1+0x1364] ;  /* 0x0013640001367983 */ /* 0x000ee20000100800 */
[----:B------:R-:W-:-:S04]  /*efa20*/  LOP3.LUT R2, R2, 0xfdffffff, RZ, 0xc0, !PT ;  /* 0xfdffffff02027812 */ /* 0x000fc800078ec0ff */
[----:B------:R-:W-:-:S04]  /*efa30*/  @P1 LOP3.LUT R2, R2, 0x2000000, RZ, 0xfc, !PT ;  /* 0x0200000002021812 */ /* 0x000fc800078efcff */
[----:B------:R-:W-:-:S04]  /*efa40*/  LOP3.LUT R2, R2, 0xffffbfff, RZ, 0xc0, !PT ;  /* 0xffffbfff02027812 */ /* 0x000fc800078ec0ff */
[----:B------:R-:W-:-:S04]  /*efa50*/  @P2 LOP3.LUT R2, R2, 0x4000, RZ, 0xfc, !PT ;  /* 0x0000400002022812 */ /* 0x000fc800078efcff */
[----:B------:R-:W-:-:S04]  /*efa60*/  LOP3.LUT R2, R2, 0xffff7fff, RZ, 0xc0, !PT ;  /* 0xffff7fff02027812 */ /* 0x000fc800078ec0ff */
[----:B------:R-:W-:Y:S01]  /*efa70*/  @P3 LOP3.LUT R2, R2, 0x8000, RZ, 0xfc, !PT ;  /* 0x0000800002023812 */ /* 0x000fe200078efcff */
[----:B0-----:R-:W-:-:S03]  /*efa80*/  VIADD R11, R51, 0x1 ;  /* 0x00000001330b7836 */ /* 0x001fc60000000000 */
[----:B------:R-:W-:-:S04]  /*efa90*/  LOP3.LUT R2, R2, 0xfffeffff, RZ, 0xc0, !PT ;  /* 0xfffeffff02027812 */ /* 0x000fc800078ec0ff */
[----:B------:R-:W-:Y:S02]  /*efaa0*/  @P4 LOP3.LUT R2, R2, 0x10000, RZ, 0xfc, !PT ;  /* 0x0001000002024812 */ /* 0x000fe400078efcff */
[----:B------:R-:W-:Y:S02]  /*efab0*/  ISETP.GE.AND P6, PT, R11, UR32, PT ;  /* 0x000000200b007c0c */ /* 0x000fe4000bfc6270 */
[----:B------:R-:W-:Y:S02]  /*efac0*/  LOP3.LUT R2, R2, 0xfffdffff, RZ, 0xc0, !PT ;  /* 0xfffdffff02027812 */ /* 0x000fe400078ec0ff */
[----:B------:R-:W-:Y:S02]  /*efad0*/  LOP3.LUT R36, R36, 0xffffefff, RZ, 0xc0, !PT ;  /* 0xffffefff24247812 */ /* 0x000fe400078ec0ff */
[----:B------:R-:W-:Y:S02]  /*efae0*/  @P5 LOP3.LUT R2, R2, 0x20000, RZ, 0xfc, !PT ;  /* 0x0002000002025812 */ /* 0x000fe400078efcff */
[----:B------:R-:W-:-:S02]  /*efaf0*/  @P0 LOP3.LUT R36, R36, 0x1000, RZ, 0xfc, !PT ;  /* 0x0000100024240812 */ /* 0x000fc400078efcff */
[----:B------:R-:W-:-:S04]  /*efb00*/  LOP3.LUT R2, R2, 0xfffbffff, RZ, 0xc0, !PT ;  /* 0xfffbffff02027812 */ /* 0x000fc800078ec0ff */
[----:B------:R-:W-:Y:S02]  /*efb10*/  @P6 LOP3.LUT R2, R2, 0x40000, RZ, 0xfc, !PT ;  /* 0x0004000002026812 */ /* 0x000fe400078efcff */
[----:B------:R-:W-:Y:S02]  /*efb20*/  LOP3.LUT P6, RZ, R36, 0x4, RZ, 0xc0, !PT ;  /* 0x0000000424ff7812 */ /* 0x000fe400078cc0ff */
[----:B------:R-:W-:-:S11]  /*efb30*/  LOP3.LUT R8, R8, 0xffffffef, RZ, 0xc0, !PT ;  /* 0xffffffef08087812 */ /* 0x000fd600078ec0ff */
[----:B------:R-:W-:Y:S02]  /*efb40*/  @P6 LOP3.LUT R8, R8, 0x10, RZ, 0xfc, !PT ;  /* 0x0000001008086812 */ /* 0x000fe400078efcff */
[----:B------:R-:W-:Y:S02]  /*efb50*/  LOP3.LUT P6, RZ, R36, 0x10, RZ, 0xc0, !PT ;  /* 0x0000001024ff7812 */ /* 0x000fe400078cc0ff */
[----:B------:R-:W-:Y:S01]  /*efb60*/  LOP3.LUT R8, R8, 0xffffffbf, RZ, 0xc0, !PT ;  /* 0xffffffbf08087812 */ /* 0x000fe200078ec0ff */
[----:B------:R-:W-:Y:S01]  /*efb70*/  UMOV UR43, UR10 ;  /* 0x0000000a002b7c82 */ /* 0x000fe20008000000 */
[----:B------:R-:W-:Y:S02]  /*efb80*/  R2UR UR10, R40 ;  /* 0x00000000280a72ca */ /* 0x000fe400000e0000 */
[----:B------:R-:W-:Y:S02]  /*efb90*/  SHF.R.S32.HI R10, RZ, 0x1f, R38 ;  /* 0x0000001fff0a7819 */ /* 0x000fe40000011426 */
[----:B------:R-:W-:-:S02]  /*efba0*/  IADD3 R40, P0, R38, R0, RZ ;  /* 0x0000000026287210 */ /* 0x000fc40007f1e0ff */
[----:B------:R-:W-:-:S03]  /*efbb0*/  MOV R27, UR48 ;  /* 0x00000030001b7c02 */ /* 0x000fc60008000f00 */
[----:B------:R-:W-:Y:S02]  /*efbc0*/  @P6 LOP3.LUT R8, R8, 0x40, RZ, 0xfc, !PT ;  /* 0x0000004008086812 */ /* 0x000fe400078efcff */
[----:B------:R-:W-:Y:S01]  /*efbd0*/  LOP3.LUT P6, RZ, R36, 0x40, RZ, 0xc0, !PT ;  /* 0x0000004024ff7812 */ /* 0x000fe200078cc0ff */
[----:B------:R-:W-:Y:S01]  /*efbe0*/  UMOV UR48, UR12 ;  /* 0x0000000c00307c82 */ /* 0x000fe20008000000 */
[----:B------:R-:W-:Y:S01]  /*efbf0*/  R2UR UR12, R41 ;  /* 0x00000000290c72ca */ /* 0x000fe200000e0000 */
[----:B------:R-:W-:Y:S01]  /*efc00*/  IMAD.X R41, R10, 0x1, R4, P0 ;  /* 0x000000010a297824 */ /* 0x000fe200000e0604 */
[----:B------:R-:W-:Y:S02]  /*efc10*/  LOP3.LUT R8, R8, 0xfffffeff, RZ, 0xc0, !PT ;  /* 0xfffffeff08087812 */ /* 0x000fe400078ec0ff */
[----:B------:R-:W-:Y:S02]  /*efc20*/  MOV R32, UR36 ;  /* 0x0000002400207c02 */ /* 0x000fe40008000f00 */
[----:B------:R-:W-:Y:S01]  /*efc30*/  SHF.R.S32.HI R9, RZ, 0x1f, R46 ;  /* 0x0000001fff097819 */ /* 0x000fe2000001142e */
[----:B------:R0:W-:Y:S01]  /*efc40*/  STL.64 [R1+0x120], R40 ;  /* 0x0001202801007387 */ /* 0x0001e20000100a00 */
[----:B------:R-:W-:Y:S01]  /*efc50*/  UMOV UR36, UR4 ;  /* 0x0000000400247c82 */ /* 0x000fe20008000000 */
[----:B------:R-:W-:-:S02]  /*efc60*/  R2UR UR4, R60 ;  /* 0x000000003c0472ca */ /* 0x000fc400000e0000 */
[----:B------:R-:W-:Y:S02]  /*efc70*/  @P6 LOP3.LUT R8, R8, 0x100, RZ, 0xfc, !PT ;  /* 0x0000010008086812 */ /* 0x000fe400078efcff */
[----:B------:R-:W-:Y:S02]  /*efc80*/  LOP3.LUT P6, RZ, R36, 0x100, RZ, 0xc0, !PT ;  /* 0x0000010024ff7812 */ /* 0x000fe400078cc0ff */
[-C--:B------:R-:W-:Y:S02]  /*efc90*/  IADD3 R60, P4, R38, R3.reuse, RZ ;  /* 0x00000003263c7210 */ /* 0x080fe40007f9e0ff */
[C---:B------:R-:W-:Y:S02]  /*efca0*/  IADD3 R38, P0, R46.reuse, R3, RZ ;  /* 0x000000032e267210 */ /* 0x040fe40007f1e0ff */
[----:B0-----:R-:W-:Y:S02]  /*efcb0*/  IADD3 R40, P1, R46, R0, RZ ;  /* 0x000000002e287210 */ /* 0x001fe40007f3e0ff */
[----:B------:R-:W-:Y:S01]  /*efcc0*/  MOV R29, UR42 ;  /* 0x0000002a001d7c02 */ /* 0x000fe20008000f00 */
[----:B------:R-:W-:-:S02]  /*efcd0*/  UMOV UR42, UR8 ;  /* 0x00000008002a7c82 */ /* 0x000fc40008000000 */
[----:B------:R-:W-:Y:S01]  /*efce0*/  IMAD.X R41, R9, 0x1, R4, P1 ;  /* 0x0000000109297824 */ /* 0x000fe200008e0604 */
[----:B------:R-:W-:Y:S01]  /*efcf0*/  R2UR UR8, R39 ;  /* 0x00000000270872ca */ /* 0x000fe200000e0000 */
[----:B------:R-:W-:Y:S01]  /*efd00*/  STL [R1+0x472c], R4 ;  /* 0x00472c0401007387 */ /* 0x000fe20000100800 */
[----:B------:R-:W-:Y:S01]  /*efd10*/  IMAD.X R39, R9, 0x1, R5, P0 ;  /* 0x0000000109277824 */ /* 0x000fe200000e0605 */
[----:B------:R-:W-:Y:S02]  /*efd20*/  LOP3.LUT R8, R8, 0xfffffbff, RZ, 0xc0, !PT ;  /* 0xfffffbff08087812 */ /* 0x000fe400078ec0ff */
[----:B------:R0:W-:Y:S04]  /*efd30*/  STL.64 [R1+0x468], R40 ;  /* 0x0004682801007387 */ /* 0x0001e80000100a00 */
[----:B------:R-:W4:Y:S04]  /*efd40*/  LDL.LU R58, [R1+0xc0] ;  /* 0x0000c000013a7983 */ /* 0x000f280000300800 */
[----:B------:R-:W5:Y:S01]  /*efd50*/  LDL.LU R59, [R1+0xbc] ;  /* 0x0000bc00013b7983 */ /* 0x000f620000300800 */
[----:B------:R-:W-:-:S03]  /*efd60*/  IMAD.MOV.U32 R50, RZ, RZ, R12 ;  /* 0x000000ffff327224 */ /* 0x000fc600078e000c */
[----:B------:R-:W5:Y:S01]  /*efd70*/  LDL.LU R43, [R1+0xb8] ;  /* 0x0000b800012b7983 */ /* 0x000f620000300800 */
[----:B------:R-:W-:Y:S01]  /*efd80*/  IMAD.MOV.U32 R49, RZ, RZ, R13 ;  /* 0x000000ffff317224 */ /* 0x000fe200078e000d */
[----:B------:R-:W-:Y:S02]  /*efd90*/  @P6 LOP3.LUT R8, R8, 0x400, RZ, 0xfc, !PT ;  /* 0x0000040008086812 */ /* 0x000fe400078efcff */
[----:B------:R1:W-:Y:S01]  /*efda0*/  STL.64 [R1+0x460], R38 ;  /* 0x0004602601007387 */ /* 0x0003e20000100a00 */
[----:B------:R-:W-:Y:S01]  /*efdb0*/  UMOV UR5, UR46 ;  /* 0x0000002e00057c82 */ /* 0x000fe20008000000 */
[----:B------:R-:W-:Y:S02]  /*efdc0*/  LOP3.LUT P6, RZ, R36, 0x400, RZ, 0xc0, !PT ;  /* 0x0000040024ff7812 */ /* 0x000fe400078cc0ff */
[----:B------:R-:W5:Y:S01]  /*efdd0*/  LDL.LU R44, [R1+0x8c] ;  /* 0x00008c00012c7983 */ /* 0x000f620000300800 */
[----:B------:R-:W-:-:S03]  /*efde0*/  UMOV UR46, UR38 ;  /* 0x00000026002e7c82 */ /* 0x000fc60008000000 */
[----:B------:R-:W5:Y:S01]  /*efdf0*/  LDL.LU R45, [R1+0x88] ;  /* 0x00008800012d7983 */ /* 0x000f620000300800 */
[----:B------:R-:W-:Y:S01]  /*efe00*/  MOV R33, UR34 ;  /* 0x0000002200217c02 */ /* 0x000fe20008000f00 */
[----:B------:R-:W-:Y:S02]  /*efe10*/  UMOV UR32, UR20 ;  /* 0x0000001400207c82 */ /* 0x000fe40008000000 */
[----:B------:R-:W5:Y:S01]  /*efe20*/  LDL.LU R53, [R1+0x84] ;  /* 0x0000840001357983 */ /* 0x000f620000300800 */
[----:B------:R-:W-:Y:S01]  /*efe30*/  MOV R12, UR46 ;  /* 0x0000002e000c7c02 */ /* 0x000fe20008000f00 */
[----:B------:R-:W-:Y:S01]  /*efe40*/  UMOV UR34, UR18 ;  /* 0x0000001200227c82 */ /* 0x000fe20008000000 */
[----:B------:R-:W-:Y:S01]  /*efe50*/  R2UR UR20, R50 ;  /* 0x00000000321472ca */ /* 0x000fe200000e0000 */
[----:B------:R-:W5:Y:S01]  /*efe60*/  LDL.LU R52, [R1+0x80] ;  /* 0x0000800001347983 */ /* 0x000f620000300800 */
[----:B------:R-:W-:Y:S01]  /*efe70*/  MOV R13, UR47 ;  /* 0x0000002f000d7c02 */ /* 0x000fe20008000f00 */
[----:B------:R-:W-:Y:S01]  /*efe80*/  UMOV UR46, UR16 ;  /* 0x00000010002e7c82 */ /* 0x000fe20008000000 */
[----:B------:R-:W-:Y:S01]  /*efe90*/  R2UR UR18, R49 ;  /* 0x00000000311272ca */ /* 0x000fe200000e0000 */
[----:B------:R-:W5:Y:S01]  /*efea0*/  LDL.LU R50, [R1+0x7c] ;  /* 0x00007c0001327983 */ /* 0x000f620000300800 */
[----:B------:R-:W-:Y:S01]  /*efeb0*/  UMOV UR47, UR14 ;  /* 0x0000000e002f7c82 */ /* 0x000fe20008000000 */
[----:B------:R-:W-:-:S02]  /*efec0*/  R2UR UR16, R47 ;  /* 0x000000002f1072ca */ /* 0x000fc400000e0000 */
[----:B------:R-:W5:Y:S01]  /*efed0*/  LDL.LU R49, [R1+0x78] ;  /* 0x0000780001317983 */ /* 0x000f620000300800 */
[----:B------:R-:W-:Y:S02]  /*efee0*/  MOV R28, UR44 ;  /* 0x0000002c001c7c02 */ /* 0x000fe40008000f00 */
[----:B------:R-:W-:Y:S01]  /*efef0*/  R2UR UR14, R42 ;  /* 0x000000002a0e72ca */ /* 0x000fe200000e0000 */
[----:B------:R-:W5:Y:S01]  /*eff00*/  LDL.LU R47, [R1+0x74] ;  /* 0x00007400012f7983 */ /* 0x000f620000300800 */
[----:B------:R-:W-:-:S03]  /*eff10*/  UMOV UR44, UR11 ;  /* 0x0000000b002c7c82 */ /* 0x000fc60008000000 */
[----:B------:R-:W5:Y:S01]  /*eff20*/  LDL.LU R42, [R1+0x70] ;  /* 0x00007000012a7983 */ /* 0x000f620000300800 */
[----:B------:R-:W-:Y:S02]  /*eff30*/  R2UR UR11, R6 ;  /* 0x00000000060b72ca */ /* 0x000fe400000e0000 */
[----:B------:R-:W-:Y:S01]  /*eff40*/  LOP3.LUT P5, RZ, R36, 0x2, RZ, 0xc0, !PT ;  /* 0x0000000224ff7812 */ /* 0x000fe200078ac0ff */
[----:B0-----:R-:W5:Y:S01]  /*eff50*/  LDL.LU R41, [R1+0x6c] ;  /* 0x00006c0001297983 */ /* 0x001f620000300800 */
[----:B------:R-:W-:-:S03]  /*eff60*/  LOP3.LUT R8, R8, 0xffffefff, RZ, 0xc0, !PT ;  /* 0xffffefff08087812 */ /* 0x000fc600078ec0ff */
[----:B------:R-:W5:Y:S04]  /*eff70*/  LDL.LU R6, [R1+0x68] ;  /* 0x0000680001067983 */ /* 0x000f680000300800 */
[----:B------:R-:W5:Y:S04]  /*eff80*/  LDL.LU R40, [R1+0x64] ;  /* 0x0000640001287983 */ /* 0x000f680000300800 */
[----:B-1----:R-:W5:Y:S04]  /*eff90*/  LDL.LU R39, [R1+0x60] ;  /* 0x0000600001277983 */ /* 0x002f680000300800 */
[----:B------:R-:W5:Y:S01]  /*effa0*/  LDL.LU R38, [R1+0x5c] ;  /* 0x00005c0001267983 */ /* 0x000f620000300800 */
[----:B------:R-:W-:-:S03]  /*effb0*/  @P6 LOP3.LUT R8, R8, 0x1000, RZ, 0xfc, !PT ;  /* 0x0000100008086812 */ /* 0x000fc600078efcff */
[----:B------:R-:W5:Y:S01]  /*effc0*/  LDL.LU R46, [R1+0x58] ;  /* 0x00005800012e7983 */ /* 0x000f620000300800 */
[----:B------:R-:W-:Y:S02]  /*effd0*/  LOP3.LUT R0, R0, 0xffffffbf, RZ, 0xc0, !PT ;  /* 0xffffffbf00007812 */ /* 0x000fe400078ec0ff */
[----:B------:R-:W-:Y:S02]  /*effe0*/  LOP3.LUT R3, R3, 0x7fffffff, RZ, 0xc0, !PT ;  /* 0x7fffffff03037812 */ /* 0x000fe400078ec0ff */
[----:B------:R-:W-:Y:S01]  /*efff0*/  LOP3.LUT R8, R8, 0xfffffff7, RZ, 0xc0, !PT ;  /* 0xfffffff708087812 */ /* 0x000fe200078ec0ff */
[----:B------:R-:W-:Y:S01]  /*f0000*/  UMOV UR38, UR5 ;  /* 0x0000000500267c82 */ /* 0x000fe20008000000 */
[----:B------:R-:W5:Y:S02]  /*f0010*/  LDL.LU R9, [R1+0x40] ;  /* 0x0000400001097983 */ /* 0x000f640000300800 */
[----:B------:R-:W-:Y:S02]  /*f0020*/  @P5 LOP3.LUT R8, R8, 0x8, RZ, 0xfc, !PT ;  /* 0x0000000808085812 */ /* 0x000fe400078efcff */
[----:B------:R-:W-:-:S02]  /*f0030*/  LOP3.LUT P5, RZ, R36, 0x8, RZ, 0xc0, !PT ;  /* 0x0000000824ff7812 */ /* 0x000fc400078ac0ff */
[----:B------:R-:W-:Y:S01]  /*f0040*/  R2UR UR5, R61 ;  /* 0x000000003d0572ca */ /* 0x000fe200000e0000 */
[----:B------:R-:W5:Y:S01]  /*f0050*/  LDL.LU R4, [R1+0x3c] ;  /* 0x00003c0001047983 */ /* 0x000f620000300800 */
[----:B------:R-:W-:-:S03]  /*f0060*/  LOP3.LUT R8, R8, 0xffffffdf, RZ, 0xc0, !PT ;  /* 0xffffffdf08087812 */ /* 0x000fc600078ec0ff */
[----:B------:R-:W5:Y:S06]  /*f0070*/  LDL.LU R11, [R1+0x38] ;  /* 0x00003800010b7983 */ /* 0x000f6c0000300800 */
[----:B------:R-:W-:Y:S02]  /*f0080*/  @P5 LOP3.LUT R8, R8, 0x20, RZ, 0xfc, !PT ;  /* 0x0000002008085812 */ /* 0x000fe400078efcff */
[----:B------:R-:W-:Y:S02]  /*f0090*/  LOP3.LUT P5, RZ, R36, 0x20, RZ, 0xc0, !PT ;  /* 0x0000002024ff7812 */ /* 0x000fe400078ac0ff */
[----:B------:R-:W-:-:S11]  /*f00a0*/  LOP3.LUT R8, R8, 0xffffff7f, RZ, 0xc0, !PT ;  /* 0xffffff7f08087812 */ /* 0x000fd600078ec0ff */
[----:B------:R-:W-:Y:S02]  /*f00b0*/  @P5 LOP3.LUT R8, R8, 0x80, RZ, 0xfc, !PT ;  /* 0x0000008008085812 */ /* 0x000fe400078efcff */
[----:B------:R-:W-:Y:S02]  /*f00c0*/  LOP3.LUT P5, RZ, R36, 0x80, RZ, 0xc0, !PT ;  /* 0x0000008024ff7812 */ /* 0x000fe400078ac0ff */
[----:B------:R-:W-:-:S11]  /*f00d0*/  LOP3.LUT R8, R8, 0xfffffdff, RZ, 0xc0, !PT ;  /* 0xfffffdff08087812 */ /* 0x000fd600078ec0ff */
[----:B------:R-:W-:Y:S02]  /*f00e0*/  @P5 LOP3.LUT R8, R8, 0x200, RZ, 0xfc, !PT ;  /* 0x0000020008085812 */ /* 0x000fe400078efcff */
[----:B------:R-:W-:Y:S02]  /*f00f0*/  LOP3.LUT P5, RZ, R36, 0x200, RZ, 0xc0, !PT ;  /* 0x0000020024ff7812 */ /* 0x000fe400078ac0ff */
[----:B------:R-:W-:-:S11]  /*f0100*/  LOP3.LUT R8, R8, 0xfffff7ff, RZ, 0xc0, !PT ;  /* 0xfffff7ff08087812 */ /* 0x000fd600078ec0ff */
[----:B------:R-:W-:Y:S02]  /*f0110*/  @P5 LOP3.LUT R8, R8, 0x800, RZ, 0xfc, !PT ;  /* 0x0000080008085812 */ /* 0x000fe400078efcff */
[----:B------:R-:W-:-:S04]  /*f0120*/  LOP3.LUT P5, RZ, R36, 0x800, RZ, 0xc0, !PT ;  /* 0x0000080024ff7812 */ /* 0x000fc800078ac0ff */
[----:B--2---:R-:W-:Y:S02]  /*f0130*/  ISETP.LT.AND P6, PT, R48, UR46, !P5 ;  /* 0x0000002e30007c0c */ /* 0x004fe4000efc1270 */
[----:B---3--:R-:W-:-:S11]  /*f0140*/  ISETP.LT.AND P5, PT, R54, UR47, !P5 ;  /* 0x0000002f36007c0c */ /* 0x008fd6000efa1270 */
[----:B------:R-:W-:Y:S02]  /*f0150*/  @P6 LOP3.LUT R0, R0, 0x40, RZ, 0xfc, !PT ;  /* 0x0000004000006812 */ /* 0x000fe400078efcff */
[----:B------:R-:W-:Y:S02]  /*f0160*/  LOP3.LUT P6, RZ, R8, 0x1000, RZ, 0xc0, !PT ;  /* 0x0000100008ff7812 */ /* 0x000fe400078cc0ff */
[----:B------:R-:W-:-:S04]  /*f0170*/  LOP3.LUT R0, R0, 0xffffffdf, RZ, 0xc0, !PT ;  /* 0xffffffdf00007812 */ /* 0x000fc800078ec0ff */
[----:B------:R-:W-:Y:S02]  /*f0180*/  @P5 LOP3.LUT R0, R0, 0x20, RZ, 0xfc, !PT ;  /* 0x0000002000005812 */ /* 0x000fe400078efcff */
[----:B------:R-:W-:Y:S02]  /*f0190*/  ISETP.LT.AND P5, PT, R48, UR48, !P6 ;  /* 0x0000003030007c0c */ /* 0x000fe4000f7a1270 */
[----:B------:R-:W-:Y:S02]  /*f01a0*/  ISETP.LT.AND P6, PT, R54, UR44, !P6 ;  /* 0x0000002c36007c0c */ /* 0x000fe4000f7c1270 */
[----:B------:R-:W-:-:S09]  /*f01b0*/  LOP3.LUT R0, R0, 0xffffffef, RZ, 0xc0, !PT ;  /* 0xffffffef00007812 */ /* 0x000fd200078ec0ff */
        /* <DEDUP_REMOVED lines=54> */
[----:B------:R-:W-:Y:S01]  /*f0520*/  LOP3.LUT R3, R3, 0xffefffff, RZ, 0xc0, !PT ;  /* 0xffefffff03037812 */ /* 0x000fe200078ec0ff */
[----:B------:R-:W-:Y:S02]  /*f0530*/  IMAD.X R61, R10, 0x1, R5, P4 ;  /* 0x000000010a3d7824 */ /* 0x000fe400020e0605 */
[----:B------:R-:W2:Y:S04]  /*f0540*/  LDL.LU R10, [R1+0x44] ;  /* 0x00004400010a7983 */ /* 0x000ea80000300800 */
[----:B------:R0:W-:Y:S02]  /*f0550*/  STL [R1+0x4714], R5 ;  /* 0x0047140501007387 */ /* 0x0001e40000100800 */
[----:B------:R-:W-:-:S02]  /*f0560*/  @P5 LOP3.LUT R3, R3, 0x100000, RZ, 0xfc, !PT ;  /* 0x0010000003035812 */ /* 0x000fc400078efcff */
[----:B------:R-:W-:Y:S01]  /*f0570*/  LOP3.LUT P5, RZ, R8, 0x8, RZ, 0xc0, !PT ;  /* 0x0000000808ff7812 */ /* 0x000fe200078ac0ff */
[----:B0-----:R-:W3:Y:S04]  /*f0580*/  LDL.LU R5, [R1+0x48] ;  /* 0x0000480001057983 */ /* 0x001ee80000300800 */
[----:B------:R0:W-:Y:S01]  /*f0590*/  STL [R1+0x45e0], R60 ;  /* 0x0045e03c01007387 */ /* 0x0001e20000100800 */
[----:B------:R-:W-:Y:S02]  /*f05a0*/  LOP3.LUT R3, R3, 0xfff7ffff, RZ, 0xc0, !PT ;  /* 0xfff7ffff03037812 */ /* 0x000fe400078ec0ff */
[----:B----4-:R-:W-:Y:S02]  /*f05b0*/  R2UR UR48, R58 ;  /* 0x000000003a3072ca */ /* 0x010fe400000e0000 */
[----:B-----5:R-:W-:-:S02]  /*f05c0*/  R2UR UR44, R59 ;  /* 0x000000003b2c72ca */ /* 0x020fc400000e0000 */
[----:B------:R-:W-:Y:S01]  /*f05d0*/  @P6 LOP3.LUT R3, R3, 0x80000, RZ, 0xfc, !PT ;  /* 0x0008000003036812 */ /* 0x000fe200078efcff */
[----:B0-----:R-:W4:Y:S04]  /*f05e0*/  LDL.LU R60, [R1+0x4c] ;  /* 0x00004c00013c7983 */ /* 0x001f280000300800 */
[----:B------:R0:W-:Y:S01]  /*f05f0*/  STL [R1+0x45dc], R61 ;  /* 0x0045dc3d01007387 */ /* 0x0001e20000100800 */
[----:B------:R-:W-:Y:S02]  /*f0600*/  ISETP.LT.AND P6, PT, R48, UR18, !P5 ;  /* 0x0000001230007c0c */ /* 0x000fe4000efc1270 */
[----:B------:R-:W-:Y:S02]  /*f0610*/  R2UR UR42, R43 ;  /* 0x000000002b2a72ca */ /* 0x000fe400000e0000 */
[----:B------:R-:W-:-:S02]  /*f0620*/  R2UR UR40, R44 ;  /* 0x000000002c2872ca */ /* 0x000fc400000e0000 */
[----:B------:R-:W-:Y:S01]  /*f0630*/  R2UR UR38, R45 ;  /* 0x000000002d2672ca */ /* 0x000fe200000e0000 */
[----:B0-----:R-:W5:Y:S04]  /*f0640*/  LDL.LU R61, [R1+0x50] ;  /* 0x00005000013d7983 */ /* 0x001f680000300800 */
[----:B------:R0:W-:Y:S01]  /*f0650*/  STL [R1+0x45e4], R0 ;  /* 0x0045e40001007387 */ /* 0x0001e20000100800 */
[----:B------:R-:W-:Y:S02]  /*f0660*/  R2UR UR36, R53 ;  /* 0x00000000352472ca */ /* 0x000fe400000e0000 */
[----:B------:R-:W-:Y:S02]  /*f0670*/  R2UR UR34, R52 ;  /* 0x00000000342272ca */ /* 0x000fe400000e0000 */
[----:B------:R-:W-:Y:S01]  /*f0680*/  R2UR UR32, R50 ;  /* 0x00000000322072ca */ /* 0x000fe200000e0000 */
[----:B0-----:R-:W2:Y:S04]  /*f0690*/  LDL.LU R0, [R1+0x54] ;  /* 0x0000540001007983 */ /* 0x001ea80000300800 */
        /* <DEDUP_REMOVED lines=8> */
[----:B------:R-:W-:-:S03]  /*f0720*/  R2UR UR30, R49 ;  /* 0x00000000311e72ca */ /* 0x000fc600000e0000 */
[----:B------:R-:W3:Y:S01]  /*f0730*/  LDL.LU R49, [R1+0x49dc] ;  /* 0x0049dc0001317983 */ /* 0x000ee20000300800 */
[----:B------:R-:W-:Y:S02]  /*f0740*/  R2UR UR28, R47 ;  /* 0x000000002f1c72ca */ /* 0x000fe400000e0000 */
[----:B------:R-:W-:Y:S01]  /*f0750*/  LOP3.LUT R3, R3, 0xfffbffff, RZ, 0xc0, !PT ;  /* 0xfffbffff03037812 */ /* 0x000fe200078ec0ff */
[----:B------:R-:W3:Y:S01]  /*f0760*/  LDL.LU R47, [R1+0x49d8] ;  /* 0x0049d800012f7983 */ /* 0x000ee20000300800 */
[----:B------:R-:W-:Y:S02]  /*f0770*/  R2UR UR26, R42 ;  /* 0x000000002a1a72ca */ /* 0x000fe400000e0000 */
[----:B------:R-:W-:Y:S01]  /*f0780*/  LOP3.LUT P3, RZ, R36, 0x1, RZ, 0xc0, !PT ;  /* 0x0000000124ff7812 */ /* 0x000fe2000786c0ff */
[----:B------:R-:W4:Y:S01]  /*f0790*/  LDL.LU R42, [R1+0x49d4] ;  /* 0x0049d400012a7983 */ /* 0x000f220000300800 */
[----:B------:R-:W-:Y:S02]  /*f07a0*/  R2UR UR24, R41 ;  /* 0x00000000291872ca */ /* 0x000fe400000e0000 */
[----:B------:R-:W-:Y:S01]  /*f07b0*/  R2UR UR22, R6 ;  /* 0x00000000061672ca */ /* 0x000fe200000e0000 */
[----:B------:R-:W5:Y:S04]  /*f07c0*/  LDL.LU R41, [R1+0x49d0] ;  /* 0x0049d00001297983 */ /* 0x000f680000300800 */
[----:B------:R-:W3:Y:S01]  /*f07d0*/  LDL.LU R6, [R1+0x49cc] ;  /* 0x0049cc0001067983 */ /* 0x000ee20000300800 */
[----:B------:R-:W-:-:S02]  /*f07e0*/  R2UR UR20, R40 ;  /* 0x00000000281472ca */ /* 0x000fc400000e0000 */
[----:B------:R-:W-:Y:S02]  /*f07f0*/  ISETP.LT.AND P5, PT, R54, UR16, !P5 ;  /* 0x0000001036007c0c */ /* 0x000fe4000efa1270 */
[----:B------:R-:W-:Y:S01]  /*f0800*/  @P6 LOP3.LUT R3, R3, 0x40000, RZ, 0xfc, !PT ;  /* 0x0004000003036812 */ /* 0x000fe200078efcff */
[----:B------:R-:W2:Y:S01]  /*f0810*/  LDL.LU R40, [R1+0x49c8] ;  /* 0x0049c80001287983 */ /* 0x000ea20000300800 */
[----:B------:R-:W-:Y:S02]  /*f0820*/  R2UR UR18, R39 ;  /* 0x00000000271272ca */ /* 0x000fe400000e0000 */
[----:B------:R-:W-:Y:S01]  /*f0830*/  ISETP.LT.AND P6, PT, R48, UR14, !P3 ;  /* 0x0000000e30007c0c */ /* 0x000fe2000dfc1270 */
[----:B------:R-:W4:Y:S01]  /*f0840*/  LDL.LU R39, [R1+0x49c4] ;  /* 0x0049c40001277983 */ /* 0x000f220000300800 */
[----:B------:R-:W-:Y:S02]  /*f0850*/  R2UR UR16, R38 ;  /* 0x00000000261072ca */ /* 0x000fe400000e0000 */
[----:B------:R-:W-:Y:S01]  /*f0860*/  R2UR UR14, R46 ;  /* 0x000000002e0e72ca */ /* 0x000fe200000e0000 */
[----:B------:R-:W5:Y:S04]  /*f0870*/  LDL.LU R38, [R1+0x49c0] ;  /* 0x0049c00001267983 */ /* 0x000f680000300800 */
[----:B------:R-:W3:Y:S01]  /*f0880*/  LDL.LU R46, [R1+0x49bc] ;  /* 0x0049bc00012e7983 */ /* 0x000ee20000300800 */
[----:B------:R-:W-:-:S02]  /*f0890*/  LOP3.LUT R3, R3, 0xfffdffff, RZ, 0xc0, !PT ;  /* 0xfffdffff03037812 */ /* 0x000fc400078ec0ff */
[----:B------:R-:W-:Y:S02]  /*f08a0*/  LOP3.LUT P2, RZ, R37, 0x80000000, RZ, 0xc0, !PT ;  /* 0x8000000025ff7812 */ /* 0x000fe4000784c0ff */
[----:B------:R-:W-:Y:S02]  /*f08b0*/  @P5 LOP3.LUT R3, R3, 0x20000, RZ, 0xfc, !PT ;  /* 0x0002000003035812 */ /* 0x000fe400078efcff */
[----:B------:R-:W-:Y:S02]  /*f08c0*/  ISETP.LT.AND P5, PT, R54, UR12, !P3 ;  /* 0x0000000c36007c0c */ /* 0x000fe4000dfa1270 */
[----:B------:R-:W-:Y:S02]  /*f08d0*/  ISETP.LT.AND P3, PT, R48, UR11, !P2 ;  /* 0x0000000b30007c0c */ /* 0x000fe4000d761270 */
[----:B------:R-:W-:-:S04]  /*f08e0*/  LOP3.LUT R3, R3, 0xfffeffff, RZ, 0xc0, !PT ;  /* 0xfffeffff03037812 */ /* 0x000fc800078ec0ff */
[----:B------:R-:W-:-:S04]  /*f08f0*/  @P6 LOP3.LUT R3, R3, 0x10000, RZ, 0xfc, !PT ;  /* 0x0001000003036812 */ /* 0x000fc800078efcff */
[----:B------:R-:W-:Y:S02]  /*f0900*/  LOP3.LUT R3, R3, 0xffff7fff, RZ, 0xc0, !PT ;  /* 0xffff7fff03037812 */ /* 0x000fe400078ec0ff */
[----:B------:R-:W-:Y:S02]  /*f0910*/  ISETP.LT.AND P2, PT, R54, UR10, !P2 ;  /* 0x0000000a36007c0c */ /* 0x000fe4000d741270 */
[----:B------:R-:W-:Y:S02]  /*f0920*/  @P5 LOP3.LUT R3, R3, 0x8000, RZ, 0xfc, !PT ;  /* 0x0000800003035812 */ /* 0x000fe400078efcff */
[----:B------:R-:W-:Y:S02]  /*f0930*/  LOP3.LUT P1, RZ, R37, 0x40000000, RZ, 0xc0, !PT ;  /* 0x4000000025ff7812 */ /* 0x000fe4000782c0ff */
[----:B------:R-:W-:Y:S02]  /*f0940*/  LOP3.LUT R3, R3, 0xffffbfff, RZ, 0xc0, !PT ;  /* 0xffffbfff03037812 */ /* 0x000fe400078ec0ff */
[----:B------:R-:W-:-:S02]  /*f0950*/  ISETP.LT.AND P5, PT, R48, UR8, !P1 ;  /* 0x0000000830007c0c */ /* 0x000fc4000cfa1270 */
        /* <DEDUP_REMOVED lines=14> */
[----:B------:R-:W-:Y:S02]  /*f0a40*/  @P2 LOP3.LUT R3, R3, 0x400, RZ, 0xfc, !PT ;  /* 0x0000040003032812 */ /* 0x000fe400078efcff */
[----:B------:R-:W-:Y:S02]  /*f0a50*/  LOP3.LUT P6, RZ, R37, 0x400000, RZ, 0xc0, !PT ;  /* 0x0040000025ff7812 */ /* 0x000fe400078cc0ff */
[----:B------:R-:W-:Y:S02]  /*f0a60*/  LOP3.LUT R3, R3, 0xfffffdff, RZ, 0xc0, !PT ;  /* 0xfffffdff03037812 */ /* 0x000fe400078ec0ff */
[----:B------:R-:W-:Y:S02]  /*f0a70*/  ISETP.LT.AND P4, PT, R54, UR48, !P4 ;  /* 0x0000003036007c0c */ /* 0x000fe4000e781270 */
[----:B------:R-:W-:Y:S02]  /*f0a80*/  @P1 LOP3.LUT R3, R3, 0x200, RZ, 0xfc, !PT ;  /* 0x0000020003031812 */ /* 0x000fe400078efcff */
[----:B------:R-:W-:-:S02]  /*f0a90*/  LOP3.LUT R8, R8, 0xfffffffb, RZ, 0xc0, !PT ;  /* 0xfffffffb08087812 */ /* 0x000fc400078ec0ff */
[----:B------:R-:W-:Y:S02]  /*f0aa0*/  LOP3.LUT R3, R3, 0xfffffeff, RZ, 0xc0, !PT ;  /* 0xfffffeff03037812 */ /* 0x000fe400078ec0ff */
[----:B------:R-:W-:Y:S02]  /*f0ab0*/  LOP3.LUT P3, RZ, R37, 0x8000000, RZ, 0xc0, !PT ;  /* 0x0800000025ff7812 */ /* 0x000fe4000786c0ff */
[----:B------:R-:W-:Y:S02]  /*f0ac0*/  @P6 LOP3.LUT R8, R8, 0x4, RZ, 0xfc, !PT ;  /* 0x0000000408086812 */ /* 0x000fe400078efcff */
[----:B------:R-:W-:Y:S02]  /*f0ad0*/  @P0 LOP3.LUT R3, R3, 0x100, RZ, 0xfc, !PT ;  /* 0x0000010003030812 */ /* 0x000fe400078efcff */
[----:B------:R-:W-:Y:S02]  /*f0ae0*/  ISETP.LT.AND P6, PT, R48, UR44, !P3 ;  /* 0x0000002c30007c0c */ /* 0x000fe4000dfc1270 */
[----:B------:R-:W-:-:S02]  /*f0af0*/  LOP3.LUT R3, R3, 0xffffff7f, RZ, 0xc0, !PT ;  /* 0xffffff7f03037812 */ /* 0x000fc400078ec0ff */
[----:B--2---:R-:W-:Y:S02]  /*f0b00*/  R2UR UR11, R40 ;  /* 0x00000000280b72ca */ /* 0x004fe400000e0000 */
[----:B----4-:R-:W-:Y:S02]  /*f0b10*/  R2UR UR29, R39 ;  /* 0x00000000271d72ca */ /* 0x010fe400000e0000 */
[----:B-----5:R-:W-:Y:S02]  /*f0b20*/  R2UR UR31, R38 ;  /* 0x00000000261f72ca */ /* 0x020fe400000e0000 */
[----:B---3--:R-:W-:Y:S02]  /*f0b30*/  R2UR UR39, R46 ;  /* 0x000000002e2772ca */ /* 0x008fe400000e0000 */
[----:B------:R-:W2:Y:S04]  /*f0b40*/  LDL.LU R46, [R1+0x49b8] ;  /* 0x0049b800012e7983 */ /* 0x000ea80000300800 */
[----:B------:R-:W3:Y:S04]  /*f0b50*/  LDL.LU R38, [R1+0x49b4] ;  /* 0x0049b40001267983 */ /* 0x000ee80000300800 */
[----:B------:R-:W4:Y:S04]  /*f0b60*/  LDL.LU R39, [R1+0x49b0] ;  /* 0x0049b00001277983 */ /* 0x000f280000300800 */
[----:B------:R-:W5:Y:S01]  /*f0b70*/  LDL.LU R40, [R1+0x49ac] ;  /* 0x0049ac0001287983 */ /* 0x000f620000300800 */
[----:B------:R-:W-:-:S02]  /*f0b80*/  @P4 LOP3.LUT R3, R3, 0x80, RZ, 0xfc, !PT ;  /* 0x0000008003034812 */ /* 0x000fc400078efcff */
[----:B------:R-:W-:Y:S02]  /*f0b90*/  ISETP.LT.AND P3, PT, R54, UR42, !P3 ;  /* 0x0000002a36007c0c */ /* 0x000fe4000df61270 */
[----:B------:R-:W-:Y:S02]  /*f0ba0*/  LOP3.LUT R3, R3, 0xffffffbf, RZ, 0xc0, !PT ;  /* 0xffffffbf03037812 */ /* 0x000fe400078ec0ff */
[----:B------:R-:W-:Y:S02]  /*f0bb0*/  LOP3.LUT P2, RZ, R37, 0x4000000, RZ, 0xc0, !PT ;  /* 0x0400000025ff7812 */ /* 0x000fe4000784c0ff */
[----:B------:R-:W-:Y:S02]  /*f0bc0*/  @P6 LOP3.LUT R3, R3, 0x40, RZ, 0xfc, !PT ;  /* 0x0000004003036812 */ /* 0x000fe400078efcff */
[----:B------:R-:W-:Y:S02]  /*f0bd0*/  ISETP.LT.AND P6, PT, R48, UR40, !P2 ;  /* 0x0000002830007c0c */ /* 0x000fe4000d7c1270 */
[----:B------:R-:W-:-:S04]  /*f0be0*/  LOP3.LUT R3, R3, 0xffffffdf, RZ, 0xc0, !PT ;  /* 0xffffffdf03037812 */ /* 0x000fc800078ec0ff */
[----:B------:R-:W-:-:S04]  /*f0bf0*/  @P3 LOP3.LUT R3, R3, 0x20, RZ, 0xfc, !PT ;  /* 0x0000002003033812 */ /* 0x000fc800078efcff */
[----:B------:R-:W-:-:S04]  /*f0c00*/  LOP3.LUT R3, R3, 0xffffffef, RZ, 0xc0, !PT ;  /* 0xffffffef03037812 */ /* 0x000fc800078ec0ff */
[----:B------:R-:W-:Y:S02]  /*f0c10*/  @P6 LOP3.LUT R3, R3, 0x10, RZ, 0xfc, !PT ;  /* 0x0000001003036812 */ /* 0x000fe400078efcff */
[----:B------:R-:W-:Y:S02]  /*f0c20*/  ISETP.LT.AND P6, PT, R54, UR38, !P2 ;  /* 0x0000002636007c0c */ /* 0x000fe4000d7c1270 */
[----:B------:R-:W-:Y:S02]  /*f0c30*/  LOP3.LUT P1, RZ, R37, 0x2000000, RZ, 0xc0, !PT ;  /* 0x0200000025ff7812 */ /* 0x000fe4000782c0ff */
[----:B------:R-:W-:-:S09]  /*f0c40*/  LOP3.LUT R3, R3, 0xfffffff7, RZ, 0xc0, !PT ;  /* 0xfffffff703037812 */ /* 0x000fd200078ec0ff */
[----:B------:R-:W-:Y:S02]  /*f0c50*/  @P6 LOP3.LUT R3, R3, 0x8, RZ, 0xfc, !PT ;  /* 0x0000000803036812 */ /* 0x000fe400078efcff */
[----:B------:R-:W-:Y:S02]  /*f0c60*/  ISETP.LT.AND P6, PT, R48, UR36, !P1 ;  /* 0x0000002430007c0c */ /* 0x000fe4000cfc1270 */
[----:B------:R-:W-:-:S11]  /*f0c70*/  LOP3.LUT R3, R3, 0xfffffffb, RZ, 0xc0, !PT ;  /* 0xfffffffb03037812 */ /* 0x000fd600078ec0ff */
[----:B------:R-:W-:Y:S02]  /*f0c80*/  @P6 LOP3.LUT R3, R3, 0x4, RZ, 0xfc, !PT ;  /* 0x0000000403036812 */ /* 0x000fe400078efcff */
[----:B------:R-:W-:Y:S02]  /*f0c90*/  ISETP.LT.AND P6, PT, R54, UR34, !P1 ;  /* 0x0000002236007c0c */ /* 0x000fe4000cfc1270 */
[----:B------:R-:W-:Y:S02]  /*f0ca0*/  LOP3.LUT P0, RZ, R37, 0x1000000, RZ, 0xc0, !PT ;  /* 0x0100000025ff7812 */ /* 0x000fe4000780c0ff */
[----:B------:R-:W-:-:S09]  /*f0cb0*/  LOP3.LUT R3, R3, 0xfffffffd, RZ, 0xc0, !PT ;  /* 0xfffffffd03037812 */ /* 0x000fd200078ec0ff */
[----:B------:R-:W-:Y:S02]  /*f0cc0*/  @P6 LOP3.LUT R3, R3, 0x2, RZ, 0xfc, !PT ;  /* 0x0000000203036812 */ /* 0x000fe400078efcff */
[----:B------:R-:W-:Y:S02]  /*f0cd0*/  ISETP.LT.AND P6, PT, R48, UR32, !P0 ;  /* 0x0000002030007c0c */ /* 0x000fe4000c7c1270 */
[----:B------:R-:W-:Y:S02]  /*f0ce0*/  LOP3.LUT P5, RZ, R37, 0x200000, RZ, 0xc0, !PT ;  /* 0x0020000025ff7812 */ /* 0x000fe400078ac0ff */
[----:B------:R-:W-:Y:S02]  /*f0cf0*/  LOP3.LUT R3, R3, 0xfffffffe, RZ, 0xc0, !PT ;  /* 0xfffffffe03037812 */ /* 0x000fe400078ec0ff */
[----:B------:R-:W-:-:S07]  /*f0d00*/  LOP3.LUT R8, R8, 0xfffffffd, RZ, 0xc0, !PT ;  /* 0xfffffffd08087812 */ /* 0x000fce00078ec0ff */
[----:B------:R-:W-:Y:S02]  /*f0d10*/  @P6 LOP3.LUT R3, R3, 0x1, RZ, 0xfc, !PT ;  /* 0x0000000103036812 */ /* 0x000fe400078efcff */
[----:B------:R-:W-:Y:S02]  /*f0d20*/  ISETP.LT.AND P6, PT, R54, UR30, !P0 ;  /* 0x0000001e36007c0c */ /* 0x000fe4000c7c1270 */
[----:B------:R-:W-:Y:S02]  /*f0d30*/  @P5 LOP3.LUT R8, R8, 0x2, RZ, 0xfc, !PT ;  /* 0x0000000208085812 */ /* 0x000fe400078efcff */
[----:B------:R-:W-:Y:S02]  /*f0d40*/  LOP3.LUT P5, RZ, R37, 0x800000, RZ, 0xc0, !PT ;  /* 0x0080000025ff7812 */ /* 0x000fe400078ac0ff */
[----:B------:R-:W-:Y:S02]  /*f0d50*/  R2UR UR7, R41 ;  /* 0x00000000290772ca */ /* 0x000fe400000e0000 */
[----:B------:R-:W-:Y:S01]  /*f0d60*/  R2UR UR5, R42 ;  /* 0x000000002a0572ca */ /* 0x000fe200000e0000 */
[----:B------:R-:W4:Y:S04]  /*f0d70*/  LDL.LU R41, [R1+0x49a8] ;  /* 0x0049a80001297983 */ /* 0x000f280000300800 */
[----:B------:R-:W2:Y:S01]  /*f0d80*/  LDL.LU R42, [R1+0x49a4] ;  /* 0x0049a400012a7983 */ /* 0x000ea20000300800 */
[----:B------:R-:W-:-:S02]  /*f0d90*/  LOP3.LUT P4, RZ, R37, 0x100000, RZ, 0xc0, !PT ;  /* 0x0010000025ff7812 */ /* 0x000fc4000788c0ff */
[----:B------:R-:W-:Y:S02]  /*f0da0*/  R2UR UR12, R0 ;  /* 0x00000000000c72ca */ /* 0x000fe400000e0000 */
[----:B------:R-:W-:Y:S02]  /*f0db0*/  R2UR UR10, R61 ;  /* 0x000000003d0a72ca */ /* 0x000fe400000e0000 */
[----:B------:R-:W-:Y:S02]  /*f0dc0*/  LOP3.LUT P3, RZ, R37, 0x80000, RZ, 0xc0, !PT ;  /* 0x0008000025ff7812 */ /* 0x000fe4000786c0ff */
[----:B------:R-:W-:Y:S02]  /*f0dd0*/  R2UR UR8, R60 ;  /* 0x000000003c0872ca */ /* 0x000fe400000e0000 */
[----:B------:R-:W-:Y:S02]  /*f0de0*/  R2UR UR6, R5 ;  /* 0x00000000050672ca */ /* 0x000fe400000e0000 */
[----:B------:R-:W-:-:S02]  /*f0df0*/  LOP3.LUT P2, RZ, R37, 0x40000, RZ, 0xc0, !PT ;  /* 0x0004000025ff7812 */ /* 0x000fc4000784c0ff */
[----:B------:R-:W-:Y:S02]  /*f0e00*/  R2UR UR4, R10 ;  /* 0x000000000a0472ca */ /* 0x000fe400000e0000 */
[----:B------:R-:W-:Y:S02]  /*f0e10*/  R2UR UR46, R9 ;  /* 0x00000000092e72ca */ /* 0x000fe400000e0000 */
[C---:B------:R-:W-:Y:S02]  /*f0e20*/  LOP3.LUT P1, RZ, R37.reuse, 0x20000, RZ, 0xc0, !PT ;  /* 0x0002000025ff7812 */ /* 0x040fe4000782c0ff */
[----:B------:R-:W-:Y:S02]  /*f0e30*/  R2UR UR47, R4 ;  /* 0x00000000042f72ca */ /* 0x000fe400000e0000 */
[----:B------:R-:W-:Y:S02]  /*f0e40*/  LOP3.LUT R2, R2, 0xf7ffffff, RZ, 0xc0, !PT ;  /* 0xf7ffffff02027812 */ /* 0x000fe400078ec0ff */
[----:B------:R-:W-:-:S02]  /*f0e50*/  LOP3.LUT P0, RZ, R37, 0x10000, RZ, 0xc0, !PT ;  /* 0x0001000025ff7812 */ /* 0x000fc4000780c0ff */
[----:B------:R-:W-:Y:S02]  /*f0e60*/  R2UR UR43, R11 ;  /* 0x000000000b2b72ca */ /* 0x000fe400000e0000 */
[----:B-----5:R-:W-:-:S04]  /*f0e70*/  LOP3.LUT R40, R40, 0x7fffffff, RZ, 0xc0, !PT ;  /* 0x7fffffff28287812 */ /* 0x020fc800078ec0ff */
        /* <DEDUP_REMOVED lines=16> */
[----:B------:R-:W-:-:S11]  /*f0f80*/  LOP3.LUT R40, R40, 0xfbffffff, RZ, 0xc0, !PT ;  /* 0xfbffffff28287812 */ /* 0x000fd600078ec0ff */
[----:B------:R-:W-:Y:S02]  /*f0f90*/  @P6 LOP3.LUT R40, R40, 0x4000000, RZ, 0xfc, !PT ;  /* 0x0400000028286812 */ /* 0x000fe400078efcff */
[----:B------:R-:W-:Y:S02]  /*f0fa0*/  ISETP.LT.AND P6, PT, R54, UR18, !P5 ;  /* 0x0000001236007c0c */ /* 0x000fe4000efc1270 */
[----:B------:R-:W-:Y:S02]  /*f0fb0*/  ISETP.LT.AND P5, PT, R48, UR16, !P4 ;  /* 0x0000001030007c0c */ /* 0x000fe4000e7a1270 */
[----:B------:R-:W-:Y:S02]  /*f0fc0*/  LOP3.LUT R40, R40, 0xfdffffff, RZ, 0xc0, !PT ;  /* 0xfdffffff28287812 */ /* 0x000fe400078ec0ff */
[----:B------:R-:W-:-:S07]  /*f0fd0*/  ISETP.LT.AND P4, PT, R54, UR14, !P4 ;  /* 0x0000000e36007c0c */ /* 0x000fce000e781270 */
[----:B------:R-:W-:-:S04]  /*f0fe0*/  @P6 LOP3.LUT R40, R40, 0x2000000, RZ, 0xfc, !PT ;  /* 0x0200000028286812 */ /* 0x000fc800078efcff */
[----:B------:R-:W-:-:S04]  /*f0ff0*/  LOP3.LUT R40, R40, 0xfeffffff, RZ, 0xc0, !PT ;  /* 0xfeffffff28287812 */ /* 0x000fc800078ec0ff */
[----:B------:R-:W-:Y:S02]  /*f1000*/  @P5 LOP3.LUT R40, R40, 0x1000000, RZ, 0xfc, !PT ;  /* 0x0100000028285812 */ /* 0x000fe400078efcff */
[----:B------:R-:W-:Y:S02]  /*f1010*/  ISETP.LT.AND P5, PT, R48, UR12, !P3 ;  /* 0x0000000c30007c0c */ /* 0x000fe4000dfa1270 */
[----:B------:R-:W-:-:S04]  /*f1020*/  LOP3.LUT R40, R40, 0xff7fffff, RZ, 0xc0, !PT ;  /* 0xff7fffff28287812 */ /* 0x000fc800078ec0ff */
[----:B------:R-:W-:Y:S02]  /*f1030*/  @P4 LOP3.LUT R40, R40, 0x800000, RZ, 0xfc, !PT ;  /* 0x0080000028284812 */ /* 0x000fe400078efcff */
[----:B------:R-:W-:Y:S02]  /*f1040*/  ISETP.LT.AND P4, PT, R54, UR10, !P3 ;  /* 0x0000000a36007c0c */ /* 0x000fe4000df81270 */
[----:B------:R-:W-:Y:S02]  /*f1050*/  LOP3.LUT R40, R40, 0xffbfffff, RZ, 0xc0, !PT ;  /* 0xffbfffff28287812 */ /* 0x000fe400078ec0ff */
[----:B------:R-:W-:Y:S02]  /*f1060*/  ISETP.LT.AND P3, PT, R48, UR8, !P2 ;  /* 0x0000000830007c0c */ /* 0x000fe4000d761270 */
[----:B------:R-:W-:-:S04]  /*f1070*/  @P5 LOP3.LUT R40, R40, 0x400000, RZ, 0xfc, !PT ;  /* 0x0040000028285812 */ /* 0x000fc800078efcff */
[----:B------:R-:W-:Y:S02]  /*f1080*/  LOP3.LUT R40, R40, 0xffdfffff, RZ, 0xc0, !PT ;  /* 0xffdfffff28287812 */ /* 0x000fe400078ec0ff */
[----:B------:R-:W-:Y:S02]  /*f1090*/  ISETP.LT.AND P2, PT, R54, UR6, !P2 ;  /* 0x0000000636007c0c */ /* 0x000fe4000d741270 */
[----:B------:R-:W-:Y:S02]  /*f10a0*/  @P4 LOP3.LUT R40, R40, 0x200000, RZ, 0xfc, !PT ;  /* 0x0020000028284812 */ /* 0x000fe400078efcff */
[----:B------:R-:W-:Y:S02]  /*f10b0*/  ISETP.LT.AND P4, PT, R48, UR4, !P1 ;  /* 0x0000000430007c0c */ /* 0x000fe4000cf81270 */
[----:B------:R-:W-:Y:S02]  /*f10c0*/  ISETP.LT.AND P5, PT, R54, UR46, !P1 ;  /* 0x0000002e36007c0c */ /* 0x000fe4000cfa1270 */
[----:B------:R-:W-:-:S02]  /*f10d0*/  LOP3.LUT R40, R40, 0xffefffff, RZ, 0xc0, !PT ;  /* 0xffefffff28287812 */ /* 0x000fc400078ec0ff */
[----:B------:R-:W-:Y:S02]  /*f10e0*/  LOP3.LUT P1, RZ, R37, 0x40, RZ, 0xc0, !PT ;  /* 0x0000004025ff7812 */ /* 0x000fe4000782c0ff */
[----:B------:R-:W-:-:S04]  /*f10f0*/  @P3 LOP3.LUT R40, R40, 0x100000, RZ, 0xfc, !PT ;  /* 0x0010000028283812 */ /* 0x000fc800078efcff */
[----:B------:R-:W-:-:S04]  /*f1100*/  LOP3.LUT R40, R40, 0xfff7ffff, RZ, 0xc0, !PT ;  /* 0xfff7ffff28287812 */ /* 0x000fc800078ec0ff */
[----:B------:R-:W-:-:S03]  /*f1110*/  @P2 LOP3.LUT R40, R40, 0x80000, RZ, 0xfc, !PT ;  /* 0x0008000028282812 */ /* 0x000fc600078efcff */
[----:B------:R-:W-:Y:S02]  /*f1120*/  @P1 LOP3.LUT R2, R2, 0x8000000, RZ, 0xfc, !PT ;  /* 0x0800000002021812 */ /* 0x000fe400078efcff */
[----:B------:R-:W-:Y:S02]  /*f1130*/  LOP3.LUT P1, RZ, R37, 0x100, RZ, 0xc0, !PT ;  /* 0x0000010025ff7812 */ /* 0x000fe4000782c0ff */
[----:B------:R-:W-:-:S04]  /*f1140*/  LOP3.LUT R40, R40, 0xfffbffff, RZ, 0xc0, !PT ;  /* 0xfffbffff28287812 */ /* 0x000fc800078ec0ff */
[----:B------:R-:W-:Y:S02]  /*f1150*/  @P4 LOP3.LUT R40, R40, 0x40000, RZ, 0xfc, !PT ;  /* 0x0004000028284812 */ /* 0x000fe400078efcff */
[----:B------:R-:W-:Y:S02]  /*f1160*/  ISETP.LT.AND P4, PT, R48, UR47, !P0 ;  /* 0x0000002f30007c0c */ /* 0x000fe4000c781270 */
[----:B------:R-:W-:Y:S02]  /*f1170*/  LOP3.LUT R2, R2, 0xdfffffff, RZ, 0xc0, !PT ;  /* 0xdfffffff02027812 */ /* 0x000fe400078ec0ff */
[----:B------:R-:W-:-:S04]  /*f1180*/  LOP3.LUT R40, R40, 0xfffdffff, RZ, 0xc0, !PT ;  /* 0xfffdffff28287812 */ /* 0x000fc800078ec0ff */
[----:B------:R-:W-:Y:S02]  /*f1190*/  @P5 LOP3.LUT R40, R40, 0x20000, RZ, 0xfc, !PT ;  /* 0x0002000028285812 */ /* 0x000fe400078efcff */
[----:B------:R-:W-:Y:S02]  /*f11a0*/  @P1 LOP3.LUT R2, R2, 0x20000000, RZ, 0xfc, !PT ;  /* 0x2000000002021812 */ /* 0x000fe400078efcff */
[----:B------:R-:W-:Y:S02]  /*f11b0*/  LOP3.LUT P1, RZ, R37, 0x400, RZ, 0xc0, !PT ;  /* 0x0000040025ff7812 */ /* 0x000fe4000782c0ff */
[----:B------:R-:W-:Y:S02]  /*f11c0*/  LOP3.LUT R40, R40, 0xfffeffff, RZ, 0xc0, !PT ;  /* 0xfffeffff28287812 */ /* 0x000fe400078ec0ff */
[----:B------:R-:W-:Y:S02]  /*f11d0*/  LOP3.LUT R2, R2, 0x7fffffff, RZ, 0xc0, !PT ;  /* 0x7fffffff02027812 */ /* 0x000fe400078ec0ff */
[----:B------:R-:W-:-:S02]  /*f11e0*/  @P4 LOP3.LUT R40, R40, 0x10000, RZ, 0xfc, !PT ;  /* 0x0001000028284812 */ /* 0x000fc400078efcff */
[----:B------:R-:W-:Y:S02]  /*f11f0*/  ISETP.LT.AND P4, PT, R54, UR43, !P0 ;  /* 0x0000002b36007c0c */ /* 0x000fe4000c781270 */
[----:B------:R-:W-:-:S03]  /*f1200*/  LOP3.LUT P0, RZ, R37, 0x20, RZ, 0xc0, !PT ;  /* 0x0000002025ff7812 */ /* 0x000fc6000780c0ff */
[----:B------:R-:W-:-:S04]  /*f1210*/  @P1 LOP3.LUT R2, R2, 0x80000000, RZ, 0xfc, !PT ;  /* 0x8000000002021812 */ /* 0x000fc800078efcff */
[----:B------:R-:W-:-:S06]  /*f1220*/  LOP3.LUT R2, R2, 0xfbffffff, RZ, 0xc0, !PT ;  /* 0xfbffffff02027812 */ /* 0x000fcc00078ec0ff */
[----:B------:R-:W-:Y:S02]  /*f1230*/  @P0 LOP3.LUT R2, R2, 0x4000000, RZ, 0xfc, !PT ;  /* 0x0400000002020812 */ /* 0x000fe400078efcff */
[C---:B------:R-:W-:Y:S02]  /*f1240*/  LOP3.LUT P0, RZ, R37.reuse, 0x80, RZ, 0xc0, !PT ;  /* 0x0000008025ff7812 */ /* 0x040fe4000780c0ff */
[----:B------:R-:W-:Y:S02]  /*f1250*/  LOP3.LUT P3, RZ, R37, 0x8000, RZ, 0xc0, !PT ;  /* 0x0000800025ff7812 */ /* 0x000fe4000786c0ff */
[----:B------:R-:W-:Y:S02]  /*f1260*/  LOP3.LUT R40, R40, 0xffff7fff, RZ, 0xc0, !PT ;  /* 0xffff7fff28287812 */ /* 0x000fe400078ec0ff */
[----:B------:R-:W-:Y:S02]  /*f1270*/  LOP3.LUT R2, R2, 0xefffffff, RZ, 0xc0, !PT ;  /* 0xefffffff02027812 */ /* 0x000fe400078ec0ff */
[----:B------:R-:W-:-:S02]  /*f1280*/  ISETP.LT.AND P5, PT, R48, UR39, !P3 ;  /* 0x0000002730007c0c */ /* 0x000fc4000dfa1270 */
[----:B------:R-:W-:Y:S02]  /*f1290*/  @P4 LOP3.LUT R40, R40, 0x8000, RZ, 0xfc, !PT ;  /* 0x0000800028284812 */ /* 0x000fe400078efcff */
[----:B------:R-:W-:Y:S02]  /*f12a0*/  ISETP.LT.AND P4, PT, R54, UR31, !P3 ;  /* 0x0000001f36007c0c */ /* 0x000fe4000df81270 */
[----:B------:R-:W-:Y:S02]  /*f12b0*/  @P0 LOP3.LUT R2, R2, 0x10000000, RZ, 0xfc, !PT ;  /* 0x1000000002020812 */ /* 0x000fe400078efcff */
[C---:B------:R-:W-:Y:S02]  /*f12c0*/  LOP3.LUT P0, RZ, R37.reuse, 0x200, RZ, 0xc0, !PT ;  /* 0x0000020025ff7812 */ /* 0x040fe4000780c0ff */
[----:B------:R-:W-:Y:S02]  /*f12d0*/  LOP3.LUT R40, R40, 0xffffbfff, RZ, 0xc0, !PT ;  /* 0xffffbfff28287812 */ /* 0x000fe400078ec0ff */
[----:B------:R-:W-:-:S02]  /*f12e0*/  LOP3.LUT P2, RZ, R37, 0x4000, RZ, 0xc0, !PT ;  /* 0x0000400025ff7812 */ /* 0x000fc4000784c0ff */
[----:B------:R-:W-:Y:S02]  /*f12f0*/  LOP3.LUT R2, R2, 0xbfffffff, RZ, 0xc0, !PT ;  /* 0xbfffffff02027812 */ /* 0x000fe400078ec0ff */
[----:B------:R-:W-:Y:S02]  /*f1300*/  @P5 LOP3.LUT R40, R40, 0x4000, RZ, 0xfc, !PT ;  /* 0x0000400028285812 */ /* 0x000fe400078efcff */
[----:B------:R-:W-:Y:S02]  /*f1310*/  ISETP.LT.AND P3, PT, R48, UR29, !P2 ;  /* 0x0000001d30007c0c */ /* 0x000fe4000d761270 */
[----:B------:R-:W-:Y:S02]  /*f1320*/  LOP3.LUT R40, R40, 0xffffdfff, RZ, 0xc0, !PT ;  /* 0xffffdfff28287812 */ /* 0x000fe400078ec0ff */
[----:B------:R-:W-:Y:S02]  /*f1330*/  @P0 LOP3.LUT R2, R2, 0x40000000, RZ, 0xfc, !PT ;  /* 0x4000000002020812 */ /* 0x000fe400078efcff */
[----:B------:R-:W-:-:S02]  /*f1340*/  LOP3.LUT P0, RZ, R37, 0x800, RZ, 0xc0, !PT ;  /* 0x0000080025ff7812 */ /* 0x000fc4000780c0ff */
[----:B------:R-:W-:Y:S02]  /*f1350*/  @P4 LOP3.LUT R40, R40, 0x2000, RZ, 0xfc, !PT ;  /* 0x0000200028284812 */ /* 0x000fe400078efcff */
[----:B------:R-:W-:Y:S02]  /*f1360*/  ISETP.LT.AND P2, PT, R54, UR11, !P2 ;  /* 0x0000000b36007c0c */ /* 0x000fe4000d741270 */
[----:B------:R-:W-:Y:S01]  /*f1370*/  LOP3.LUT R40, R40, 0xffffefff, RZ, 0xc0, !PT ;  /* 0xffffefff28287812 */ /* 0x000fe200078ec0ff */
[----:B------:R-:W-:Y:S01]  /*f1380*/  STL [R1+0x45e8], R3 ;  /* 0x0045e80301007387 */ /* 0x000fe20000100800 */
[----:B------:R-:W-:Y:S02]  /*f1390*/  R2UR UR18, R43 ;  /* 0x000000002b1272ca */ /* 0x000fe400000e0000 */
[----:B------:R-:W-:Y:S02]  /*f13a0*/  LOP3.LUT R8, R8, 0xfffffffe, RZ, 0xc0, !PT ;  /* 0xfffffffe08087812 */ /* 0x000fe400078ec0ff */
[----:B------:R-:W-:Y:S01]  /*f13b0*/  @P3 LOP3.LUT R40, R40, 0x1000, RZ, 0xfc, !PT ;  /* 0x0000100028283812 */ /* 0x000fe200078efcff */
[----:B------:R-:W5:Y:S01]  /*f13c0*/  LDL.LU R43, [R1+0x49a0] ;  /* 0x0049a000012b7983 */ /* 0x000f620000300800 */
[----:B------:R-:W-:-:S03]  /*f13d0*/  R2UR UR16, R44 ;  /* 0x000000002c1072ca */ /* 0x000fc600000e0000 */
[----:B------:R-:W3:Y:S01]  /*f13e0*/  LDL.LU R44, [R1+0x499c] ;  /* 0x00499c00012c7983 */ /* 0x000ee20000300800 */
[----:B------:R-:W-:Y:S02]  /*f13f0*/  R2UR UR14, R45 ;  /* 0x000000002d0e72ca */ /* 0x000fe400000e0000 */
[----:B------:R-:W-:Y:S01]  /*f1400*/  R2UR UR6, R49 ;  /* 0x00000000310672ca */ /* 0x000fe200000e0000 */
[----:B------:R-:W4:Y:S04]  /*f1410*/  LDL.LU R45, [R1+0x4998] ;  /* 0x00499800012d7983 */ /* 0x000f280000300800 */
[----:B------:R-:W5:Y:S01]  /*f1420*/  LDL.LU R49, [R1+0x28d0] ;  /* 0x0028d00001317983 */ /* 0x000f620000300800 */
[----:B------:R-:W-:Y:S02]  /*f1430*/  @P0 LOP3.LUT R8, R8, 0x1, RZ, 0xfc, !PT ;  /* 0x0000000108080812 */ /* 0x000fe400078efcff */
[----:B------:R-:W-:-:S02]  /*f1440*/  LOP3.LUT R40, R40, 0xfffff7ff, RZ, 0xc0, !PT ;  /* 0xfffff7ff28287812 */ /* 0x000fc400078ec0ff */
[----:B------:R-:W-:Y:S02]  /*f1450*/  LOP3.LUT P0, RZ, R37, 0x2000, RZ, 0xc0, !PT ;  /* 0x0000200025ff7812 */ /* 0x000fe4000780c0ff */
[----:B------:R-:W-:Y:S02]  /*f1460*/  @P2 LOP3.LUT R40, R40, 0x800, RZ, 0xfc, !PT ;  /* 0x0000080028282812 */ /* 0x000fe400078efcff */
[----:B------:R-:W-:Y:S02]  /*f1470*/  ISETP.LT.AND P2, PT, R48, UR7, !P0 ;  /* 0x0000000730007c0c */ /* 0x000fe4000c741270 */
[----:B------:R-:W-:Y:S02]  /*f1480*/  ISETP.LT.AND P0, PT, R54, UR5, !P0 ;  /* 0x0000000536007c0c */ /* 0x000fe4000c701270 */
[----:B------:R-:W-:Y:S02]  /*f1490*/  R2UR UR4, R47 ;  /* 0x000000002f0472ca */ /* 0x000fe400000e0000 */
[----:B------:R-:W-:-:S02]  /*f14a0*/  LOP3.LUT R40, R40, 0xfffffbff, RZ, 0xc0, !PT ;  /* 0xfffffbff28287812 */ /* 0x000fc400078ec0ff */
[----:B------:R-:W-:-:S05]  /*f14b0*/  LOP3.LUT P1, RZ, R37, 0x1000, RZ, 0xc0, !PT ;  /* 0x0000100025ff7812 */ /* 0x000fca000782c0ff */
[----:B------:R-:W-:-:S04]  /*f14c0*/  @P2 LOP3.LUT R40, R40, 0x400, RZ, 0xfc, !PT ;  /* 0x0000040028282812 */ /* 0x000fc800078efcff */
[----:B------:R-:W-:-:S04]  /*f14d0*/  LOP3.LUT R40, R40, 0xfffffdff, RZ, 0xc0, !PT ;  /* 0xfffffdff28287812 */ /* 0x000fc800078ec0ff */
[----:B------:R-:W-:Y:S02]  /*f14e0*/  @P0 LOP3.LUT R40, R40, 0x200, RZ, 0xfc, !PT ;  /* 0x0000020028280812 */ /* 0x000fe400078efcff */
[----:B------:R-:W-:Y:S02]  /*f14f0*/  ISETP.LT.AND P0, PT, R48, UR4, !P1 ;  /* 0x0000000430007c0c */ /* 0x000fe4000cf01270 */
[----:B------:R-:W-:Y:S02]  /*f1500*/  ISETP.LT.AND P1, PT, R54, UR6, !P1 ;  /* 0x0000000636007c0c */ /* 0x000fe4000cf21270 */
[----:B------:R-:W-:Y:S02]  /*f1510*/  R2UR UR8, R50 ;  /* 0x00000000320872ca */ /* 0x000fe400000e0000 */
[----:B------:R-:W-:Y:S02]  /*f1520*/  LOP3.LUT R40, R40, 0xfffffeff, RZ, 0xc0, !PT ;  /* 0xfffffeff28287812 */ /* 0x000fe400078ec0ff */
[----:B------:R-:W-:-:S02]  /*f1530*/  R2UR UR10, R52 ;  /* 0x00000000340a72ca */ /* 0x000fc400000e0000 */
[----:B------:R-:W-:Y:S02]  /*f1540*/  R2UR UR12, R53 ;  /* 0x00000000350c72ca */ /* 0x000fe400000e0000 */
[----:B------:R-:W-:Y:S02]  /*f1550*/  R2UR UR20, R59 ;  /* 0x000000003b1472ca */ /* 0x000fe400000e0000 */
[----:B------:R-:W-:Y:S02]  /*f1560*/  R2UR UR22, R58 ;  /* 0x000000003a1672ca */ /* 0x000fe400000e0000 */
[----:B------:R-:W-:Y:S02]  /*f1570*/  R2UR UR24, R57 ;  /* 0x00000000391872ca */ /* 0x000fe400000e0000 */
[----:B------:R-:W-:Y:S02]  /*f1580*/  R2UR UR26, R56 ;  /* 0x00000000381a72ca */ /* 0x000fe400000e0000 */
[----:B--2---:R-:W-:-:S02]  /*f1590*/  LOP3.LUT R42, R42, 0x7fffffff, RZ, 0xc0, !PT ;  /* 0x7fffffff2a2a7812 */ /* 0x004fc400078ec0ff */
[----:B------:R-:W-:Y:S02]  /*f15a0*/  R2UR UR28, R55 ;  /* 0x00000000371c72ca */ /* 0x000fe400000e0000 */
[----:B------:R-:W-:Y:S02]  /*f15b0*/  R2UR UR30, R35 ;  /* 0x00000000231e72ca */ /* 0x000fe400000e0000 */
[----:B------:R-:W-:Y:S02]  /*f15c0*/  @P0 LOP3.LUT R40, R40, 0x100, RZ, 0xfc, !PT ;  /* 0x0000010028280812 */ /* 0x000fe400078efcff */
[----:B------:R-:W-:Y:S02]  /*f15d0*/  LOP3.LUT P0, RZ, R8, 0x1, RZ, 0xc0, !PT ;  /* 0x0000000108ff7812 */ /* 0x000fe4000780c0ff */
[----:B------:R-:W-:Y:S02]  /*f15e0*/  R2UR UR32, R34 ;  /* 0x00000000222072ca */ /* 0x000fe400000e0000 */
[----:B------:R-:W-:-:S02]  /*f15f0*/  R2UR UR34, R33 ;  /* 0x00000000212272ca */ /* 0x000fc400000e0000 */
[----:B------:R-:W-:Y:S02]  /*f1600*/  LOP3.LUT R40, R40, 0xffffff7f, RZ, 0xc0, !PT ;  /* 0xffffff7f28287812 */ /* 0x000fe400078ec0ff */
[----:B------:R-:W-:Y:S02]  /*f1610*/  R2UR UR36, R32 ;  /* 0x00000000202472ca */ /* 0x000fe400000e0000 */
[----:B------:R-:W-:Y:S02]  /*f1620*/  R2UR UR38, R31 ;  /* 0x000000001f2672ca */ /* 0x000fe400000e0000 */
[----:B------:R-:W-:Y:S02]  /*f1630*/  LOP3.LUT P6, RZ, R37, 0x10, RZ, 0xc0, !PT ;  /* 0x0000001025ff7812 */ /* 0x000fe400078cc0ff */
[----:B------:R-:W-:Y:S02]  /*f1640*/  @P1 LOP3.LUT R40, R40, 0x80, RZ, 0xfc, !PT ;  /* 0x0000008028281812 */ /* 0x000fe400078efcff */
[----:B------:R-:W-:-:S02]  /*f1650*/  ISETP.LT.AND P1, PT, R48, UR8, !P0 ;  /* 0x0000000830007c0c */ /* 0x000fc4000c721270 */
[----:B------:R-:W-:Y:S02]  /*f1660*/  ISETP.LT.AND P0, PT, R54, UR10, !P0 ;  /* 0x0000000a36007c0c */ /* 0x000fe4000c701270 */
[----:B------:R-:W-:Y:S02]  /*f1670*/  R2UR UR40, R30 ;  /* 0x000000001e2872ca */ /* 0x000fe400000e0000 */
[----:B------:R-:W-:Y:S02]  /*f1680*/  LOP3.LUT R40, R40, 0xffffffbf, RZ, 0xc0, !PT ;  /* 0xffffffbf28287812 */ /* 0x000fe400078ec0ff */
[----:B------:R-:W-:Y:S02]  /*f1690*/  LOP3.LUT P5, RZ, R37, 0x8, RZ, 0xc0, !PT ;  /* 0x0000000825ff7812 */ /* 0x000fe400078ac0ff */
[----:B------:R-:W-:Y:S02]  /*f16a0*/  R2UR UR42, R29 ;  /* 0x000000001d2a72ca */ /* 0x000fe400000e0000 */
[----:B------:R-:W-:-:S02]  /*f16b0*/  R2UR UR44, R28 ;  /* 0x000000001c2c72ca */ /* 0x000fc400000e0000 */
[----:B------:R-:W-:Y:S02]  /*f16c0*/  R2UR UR48, R27 ;  /* 0x000000001b3072ca */ /* 0x000fe400000e0000 */
[C---:B------:R-:W-:Y:S02]  /*f16d0*/  LOP3.LUT P4, RZ, R37.reuse, 0x4, RZ, 0xc0, !PT ;  /* 0x0000000425ff7812 */ /* 0x040fe4000788c0ff */
[C---:B------:R-:W-:Y:S02]  /*f16e0*/  LOP3.LUT P3, RZ, R37.reuse, 0x2, RZ, 0xc0, !PT ;  /* 0x0000000225ff7812 */ /* 0x040fe4000786c0ff */
[----:B------:R-:W-:Y:S01]  /*f16f0*/  LOP3.LUT P2, RZ, R37, 0x1, RZ, 0xc0, !PT ;  /* 0x0000000125ff7812 */ /* 0x000fe2000784c0ff */
[----:B------:R-:W-:Y:S01]  /*f1700*/  ULDC.64 UR4, c[0x0][0x228] ;  /* 0x00008a0000047ab9 */ /* 0x000fe20000000a00 */
[----:B------:R-:W-:Y:S02]  /*f1710*/  R2UR UR11, R46 ;  /* 0x000000002e0b72ca */ /* 0x000fe400000e0000 */
[----:B------:R-:W-:-:S02]  /*f1720*/  @P1 LOP3.LUT R40, R40, 0x40, RZ, 0xfc, !PT ;  /* 0x0000004028281812 */ /* 0x000fc400078efcff */
[----:B------:R-:W-:Y:S01]  /*f1730*/  LOP3.LUT P1, RZ, R2, 0x80000000, RZ, 0xc0, !PT ;  /* 0x8000000002ff7812 */ /* 0x000fe2000782c0ff */
[----:B------:R-:W-:Y:S01]  /*f1740*/  ULDC.64 UR6, c[0x0][0x228] ;  /* 0x00008a0000067ab9 */ /* 0x000fe20000000a00 */
        /* <DEDUP_REMOVED lines=39> */
[----:B------:R-:W-:-:S04]  /*f19c0*/  @P1 LOP3.LUT R42, R42, 0x4000000, RZ, 0xfc, !PT ;  /* 0x040000002a2a1812 */ /* 0x000fc800078efcff */
        /* <DEDUP_REMOVED lines=16> */
[----:B------:R-:W-:Y:S02]  /*f1ad0*/  LOP3.LUT R42, R42, 0xffefffff, RZ, 0xc0, !PT ;  /* 0xffefffff2a2a7812 */ /* 0x000fe400078ec0ff */
[----:B------:R-:W-:Y:S02]  /*f1ae0*/  ISETP.LT.AND P6, PT, R48, UR50, !P3 ;  /* 0x0000003230007c0c */ /* 0x000fe4000dfc1270 */
        /* <DEDUP_REMOVED lines=17> */
[----:B-----5:R-:W-:Y:S02]  /*f1c00*/  R2UR UR29, R49 ;  /* 0x00000000311d72ca */ /* 0x020fe400000e0000 */
[----:B------:R-:W-:-:S04]  /*f1c10*/  LOP3.LUT R42, R42, 0xffffbfff, RZ, 0xc0, !PT ;  /* 0xffffbfff2a2a7812 */ /* 0x000fc800078ec0ff */
[----:B------:R-:W-:-:S04]  /*f1c20*/  @P2 LOP3.LUT R42, R42, 0x4000, RZ, 0xfc, !PT ;  /* 0x000040002a2a2812 */ /* 0x000fc800078efcff */
[----:B------:R-:W-:-:S04]  /*f1c30*/  LOP3.LUT R42, R42, 0xffffdfff, RZ, 0xc0, !PT ;  /* 0xffffdfff2a2a7812 */ /* 0x000fc800078ec0ff */
[----:B------:R-:W-:Y:S02]  /*f1c40*/  @P0 LOP3.LUT R42, R42, 0x2000, RZ, 0xfc, !PT ;  /* 0x000020002a2a0812 */ /* 0x000fe400078efcff */
[----:B------:R-:W-:-:S04]  /*f1c50*/  ISETP.GE.AND P0, PT, R48, UR29, PT ;  /* 0x0000001d30007c0c */ /* 0x000fc8000bf06270 */
[----:B------:R-:W-:Y:S02]  /*f1c60*/  ISETP.LT.AND P0, PT, R51, UR5, !P0 ;  /* 0x0000000533007c0c */ /* 0x000fe4000c701270 */
[----:B------:R-:W-:Y:S02]  /*f1c70*/  LOP3.LUT P1, RZ, R2, 0x2000000, RZ, 0xc0, !PT ;  /* 0x0200000002ff7812 */ /* 0x000fe4000782c0ff */
[----:B------:R-:W-:Y:S02]  /*f1c80*/  LOP3.LUT R42, R42, 0xfffff7ff, RZ, 0xc0, !PT ;  /* 0xfffff7ff2a2a7812 */ /* 0x000fe400078ec0ff */
[----:B------:R-:W-:Y:S02]  /*f1c90*/  ISETP.LT.AND P2, PT, R48, UR4, !P1 ;  /* 0x0000000430007c0c */ /* 0x000fe4000cf41270 */
[----:B------:R-:W-:Y:S02]  /*f1ca0*/  ISETP.LT.AND P1, PT, R54, UR6, !P1 ;  /* 0x0000000636007c0c */ /* 0x000fe4000cf21270 */
[----:B------:R-:W-:-:S02]  /*f1cb0*/  R2UR UR14, R26 ;  /* 0x000000001a0e72ca */ /* 0x000fc400000e0000 */
[----:B------:R-:W-:Y:S01]  /*f1cc0*/  R2UR UR12, R25 ;  /* 0x00000000190c72ca */ /* 0x000fe200000e0000 */
[----:B------:R-:W-:Y:S01]  /*f1cd0*/  ULDC.64 UR4, c[0x0][0x228] ;  /* 0x00008a0000047ab9 */ /* 0x000fe20000000a00 */
[----:B------:R-:W-:Y:S02]  /*f1ce0*/  @P0 LOP3.LUT R42, R42, 0x800, RZ, 0xfc, !PT ;  /* 0x000008002a2a0812 */ /* 0x000fe400078efcff */
[----:B------:R-:W-:Y:S02]  /*f1cf0*/  ISETP.GE.AND P0, PT, R54, UR11, PT ;  /* 0x0000000b36007c0c */ /* 0x000fe4000bf06270 */
[----:B------:R-:W-:Y:S02]  /*f1d00*/  LOP3.LUT R42, R42, 0xffffefff, RZ, 0xc0, !PT ;  /* 0xffffefff2a2a7812 */ /* 0x000fe400078ec0ff */
[----:B------:R-:W-:Y:S02]  /*f1d10*/  ISETP.LT.AND P0, PT, R51, UR7, !P0 ;  /* 0x0000000733007c0c */ /* 0x000fe4000c701270 */
[----:B------:R-:W-:-:S04]  /*f1d20*/  @P2 LOP3.LUT R42, R42, 0x1000, RZ, 0xfc, !PT ;  /* 0x000010002a2a2812 */ /* 0x000fc800078efcff */
[----:B------:R-:W-:-:S04]  /*f1d30*/  LOP3.LUT R42, R42, 0xfffffbff, RZ, 0xc0, !PT ;  /* 0xfffffbff2a2a7812 */ /* 0x000fc800078ec0ff */
[----:B------:R-:W-:Y:S02]  /*f1d40*/  @P1 LOP3.LUT R42, R42, 0x400, RZ, 0xfc, !PT ;  /* 0x000004002a2a1812 */ /* 0x000fe400078efcff */
[----:B------:R-:W-:Y:S02]  /*f1d50*/  LOP3.LUT P1, RZ, R7, 0x80000, RZ, 0xc0, !PT ;  /* 0x0008000007ff7812 */ /* 0x000fe4000782c0ff */
[----:B------:R-:W-:-:S04]  /*f1d60*/  LOP3.LUT R42, R42, 0xfffffdff, RZ, 0xc0, !PT ;  /* 0xfffffdff2a2a7812 */ /* 0x000fc800078ec0ff */
[----:B------:R-:W-:Y:S02]  /*f1d70*/  @P0 LOP3.LUT R42, R42, 0x200, RZ, 0xfc, !PT ;  /* 0x000002002a2a0812 */ /* 0x000fe400078efcff */
[----:B------:R-:W-:Y:S02]  /*f1d80*/  ISETP.LT.AND P0, PT, R48, UR14, !P1 ;  /* 0x0000000e30007c0c */ /* 0x000fe4000cf01270 */
[----:B------:R-:W-:Y:S01]  /*f1d90*/  LOP3.LUT R42, R42, 0xfffffeff, RZ, 0xc0, !PT ;  /* 0xfffffeff2a2a7812 */ /* 0x000fe200078ec0ff */
[----:B------:R-:W-:Y:S01]  /*f1da0*/  UMOV UR10, UR4 ;  /* 0x00000004000a7c82 */ /* 0x000fe20008000000 */
[----:B------:R-:W-:-:S09]  /*f1db0*/  LOP3.LUT P6, RZ, R7, 0x20000, RZ, 0xc0, !PT ;  /* 0x0002000007ff7812 */ /* 0x000fd200078cc0ff */
[----:B------:R-:W-:Y:S02]  /*f1dc0*/  @P0 LOP3.LUT R42, R42, 0x100, RZ, 0xfc, !PT ;  /* 0x000001002a2a0812 */ /* 0x000fe400078efcff */
[----:B------:R-:W-:Y:S02]  /*f1dd0*/  ISETP.LT.AND P0, PT, R54, UR10, !P1 ;  /* 0x0000000a36007c0c */ /* 0x000fe4000cf01270 */
[----:B------:R-:W-:Y:S02]  /*f1de0*/  ISETP.LT.AND P1, PT, R48, UR12, !P6 ;  /* 0x0000000c30007c0c */ /* 0x000fe4000f721270 */
[----:B------:R-:W-:Y:S02]  /*f1df0*/  MOV R8, UR9 ;  /* 0x0000000900087c02 */ /* 0x000fe40008000f00 */
[----:B------:R-:W-:Y:S02]  /*f1e00*/  LOP3.LUT R42, R42, 0xffffff7f, RZ, 0xc0, !PT ;  /* 0xffffff7f2a2a7812 */ /* 0x000fe400078ec0ff */
[----:B------:R-:W-:Y:S01]  /*f1e10*/  R2UR UR9, R24 ;  /* 0x00000000180972ca */ /* 0x000fe200000e0000 */
[----:B------:R-:W-:Y:S01]  /*f1e20*/  UMOV UR40, UR5 ;  /* 0x0000000500287c82 */ /* 0x000fe20008000000 */
[----:B------:R-:W-:-:S02]  /*f1e30*/  ULDC.64 UR4, c[0x0][0x228] ;  /* 0x00008a0000047ab9 */ /* 0x000fc40000000a00 */
[----:B------:R-:W-:Y:S01]  /*f1e40*/  UMOV UR8, UR4 ;  /* 0x0000000400087c82 */ /* 0x000fe20008000000 */
[----:B------:R-:W-:Y:S02]  /*f1e50*/  @P0 LOP3.LUT R42, R42, 0x80, RZ, 0xfc, !PT ;  /* 0x000000802a2a0812 */ /* 0x000fe400078efcff */
[----:B------:R-:W-:Y:S02]  /*f1e60*/  ISETP.LT.AND P0, PT, R54, UR8, !P6 ;  /* 0x0000000836007c0c */ /* 0x000fe4000f701270 */
[----:B------:R-:W-:Y:S02]  /*f1e70*/  LOP3.LUT R42, R42, 0xffffffbf, RZ, 0xc0, !PT ;  /* 0xffffffbf2a2a7812 */ /* 0x000fe400078ec0ff */
[----:B------:R-:W-:Y:S02]  /*f1e80*/  LOP3.LUT P2, RZ, R7, 0x8000, RZ, 0xc0, !PT ;  /* 0x0000800007ff7812 */ /* 0x000fe4000784c0ff */
[----:B------:R-:W-:Y:S02]  /*f1e90*/  @P1 LOP3.LUT R42, R42, 0x40, RZ, 0xfc, !PT ;  /* 0x000000402a2a1812 */ /* 0x000fe400078efcff */
[----:B------:R-:W-:Y:S01]  /*f1ea0*/  ISETP.LT.AND P6, PT, R48, UR9, !P2 ;  /* 0x0000000930007c0c */ /* 0x000fe2000d7c1270 */
[----:B------:R-:W-:Y:S01]  /*f1eb0*/  UMOV UR31, UR5 ;  /* 0x00000005001f7c82 */ /* 0x000fe20008000000 */
[----:B------:R-:W-:Y:S01]  /*f1ec0*/  ULDC.64 UR4, c[0x0][0x228] ;  /* 0x00008a0000047ab9 */ /* 0x000fe20000000a00 */
[----:B------:R-:W-:Y:S01]  /*f1ed0*/  LOP3.LUT R42, R42, 0xffffffdf, RZ, 0xc0, !PT ;  /* 0xffffffdf2a2a7812 */ /* 0x000fe200078ec0ff */
[----:B------:R-:W-:-:S03]  /*f1ee0*/  UMOV UR7, UR4 ;  /* 0x0000000400077c82 */ /* 0x000fc60008000000 */
        /* <DEDUP_REMOVED lines=12> */
[----:B------:R-:W-:-:S04]  /*f1fb0*/  LOP3.LUT R42, R42, 0xfffffffb, RZ, 0xc0, !PT ;  /* 0xfffffffb2a2a7812 */ /* 0x000fc800078ec0ff */
[----:B------:R-:W-:Y:S02]  /*f1fc0*/  @P6 LOP3.LUT R42, R42, 0x4, RZ, 0xfc, !PT ;  /* 0x000000042a2a6812 */ /* 0x000fe400078efcff */
[----:B------:R-:W-:Y:S02]  /*f1fd0*/  MOV R9, UR17 ;  /* 0x0000001100097c02 */ /* 0x000fe40008000f00 */
[----:B------:R-:W-:Y:S01]  /*f1fe0*/  LOP3.LUT P4, RZ, R7, 0x1000, RZ, 0xc0, !PT ;  /* 0x0000100007ff7812 */ /* 0x000fe2000788c0ff */
[----:B------:R-:W-:Y:S01]  /*f1ff0*/  ULDC.64 UR16, c[0x0][0x228] ;  /* 0x00008a0000107ab9 */ /* 0x000fe20000000a00 */
[----:B------:R-:W-:Y:S01]  /*f2000*/  LOP3.LUT R42, R42, 0xfffffffd, RZ, 0xc0, !PT ;  /* 0xfffffffd2a2a7812 */ /* 0x000fe200078ec0ff */
[----:B------:R-:W-:Y:S01]  /*f2010*/  UMOV UR36, UR5 ;  /* 0x0000000500247c82 */ /* 0x000fe20008000000 */
[----:B------:R-:W-:Y:S02]  /*f2020*/  UMOV UR5, UR16 ;  /* 0x0000001000057c82 */ /* 0x000fe40008000000 */
[----:B------:R-:W-:-:S02]  /*f2030*/  @P0 LOP3.LUT R42, R42, 0x2, RZ, 0xfc, !PT ;  /* 0x000000022a2a0812 */ /* 0x000fc400078efcff */
[----:B------:R-:W-:Y:S02]  /*f2040*/  ISETP.LT.AND P0, PT, R54, UR5, !P4 ;  /* 0x0000000536007c0c */ /* 0x000fe4000e701270 */
[----:B------:R-:W-:Y:S02]  /*f2050*/  R2UR UR47, R22 ;  /* 0x00000000162f72ca */ /* 0x000fe400000e0000 */
[----:B---3--:R-:W-:Y:S02]  /*f2060*/  LOP3.LUT R44, R44, 0x7fffffff, RZ, 0xc0, !PT ;  /* 0x7fffffff2c2c7812 */ /* 0x008fe400078ec0ff */
[----:B------:R-:W-:Y:S01]  /*f2070*/  LOP3.LUT P3, RZ, R7, 0x800, RZ, 0xc0, !PT ;  /* 0x0000080007ff7812 */ /* 0x000fe2000786c0ff */
[----:B------:R-:W-:Y:S01]  /*f2080*/  UMOV UR44, UR17 ;  /* 0x00000011002c7c82 */ /* 0x000fe20008000000 */
[----:B------:R-:W-:-:S05]  /*f2090*/  ULDC.64 UR16, c[0x0][0x228] ;  /* 0x00008a0000107ab9 */ /* 0x000fca0000000a00 */
[----:B------:R-:W-:Y:S02]  /*f20a0*/  @P0 LOP3.LUT R44, R44, 0x80000000, RZ, 0xfc, !PT ;  /* 0x800000002c2c0812 */ /* 0x000fe400078efcff */
[----:B------:R-:W-:Y:S01]  /*f20b0*/  ISETP.LT.AND P0, PT, R48, UR47, !P3 ;  /* 0x0000002f30007c0c */ /* 0x000fe2000df01270 */
[----:B------:R-:W-:Y:S01]  /*f20c0*/  UMOV UR4, UR16 ;  /* 0x0000001000047c82 */ /* 0x000fe20008000000 */
[----:B------:R-:W-:Y:S01]  /*f20d0*/  LOP3.LUT R44, R44, 0xbfffffff, RZ, 0xc0, !PT ;  /* 0xbfffffff2c2c7812 */ /* 0x000fe200078ec0ff */
[----:B------:R-:W-:Y:S01]  /*f20e0*/  UMOV UR39, UR17 ;  /* 0x0000001100277c82 */ /* 0x000fe20008000000 */
[----:B------:R-:W-:Y:S02]  /*f20f0*/  ULDC.64 UR16, c[0x0][0x228] ;  /* 0x00008a0000107ab9 */ /* 0x000fe40000000a00 */
[----:B------:R-:W-:Y:S01]  /*f2100*/  UMOV UR38, UR17 ;  /* 0x0000001100267c82 */ /* 0x000fe20008000000 */
[----:B------:R-:W-:-:S06]  /*f2110*/  R2UR UR17, R21 ;  /* 0x00000000151172ca */ /* 0x000fcc00000e0000 */
[----:B------:R-:W-:Y:S02]  /*f2120*/  @P0 LOP3.LUT R44, R44, 0x40000000, RZ, 0xfc, !PT ;  /* 0x400000002c2c0812 */ /* 0x000fe400078efcff */
[----:B------:R-:W-:Y:S02]  /*f2130*/  ISETP.LT.AND P0, PT, R54, UR4, !P3 ;  /* 0x0000000436007c0c */ /* 0x000fe4000df01270 */
[----:B------:R-:W-:Y:S02]  /*f2140*/  LOP3.LUT P1, RZ, R7, 0x400, RZ, 0xc0, !PT ;  /* 0x0000040007ff7812 */ /* 0x000fe4000782c0ff */
[----:B------:R-:W-:-:S09]  /*f2150*/  LOP3.LUT R44, R44, 0xdfffffff, RZ, 0xc0, !PT ;  /* 0xdfffffff2c2c7812 */ /* 0x000fd200078ec0ff */
        /* <DEDUP_REMOVED lines=8> */
[----:B------:R-:W-:Y:S02]  /*f21e0*/  R2UR UR46, R23 ;  /* 0x00000000172e72ca */ /* 0x000fe400000e0000 */
[----:B------:R-:W-:Y:S02]  /*f21f0*/  LOP3.LUT R44, R44, 0xf7ffffff, RZ, 0xc0, !PT ;  /* 0xf7ffffff2c2c7812 */ /* 0x000fe400078ec0ff */
[----:B------:R-:W-:Y:S01]  /*f2200*/  MOV R10, UR19 ;  /* 0x00000013000a7c02 */ /* 0x000fe20008000f00 */
[----:B------:R-:W-:-:S02]  /*f2210*/  ULDC.64 UR18, c[0x0][0x228] ;  /* 0x00008a0000127ab9 */ /* 0x000fc40000000a00 */
[----:B------:R-:W-:Y:S02]  /*f2220*/  UMOV UR16, UR18 ;  /* 0x0000001200107c82 */ /* 0x000fe40008000000 */
[----:B------:R-:W-:Y:S02]  /*f2230*/  @P0 LOP3.LUT R44, R44, 0x8000000, RZ, 0xfc, !PT ;  /* 0x080000002c2c0812 */ /* 0x000fe400078efcff */
[----:B------:R-:W-:Y:S02]  /*f2240*/  ISETP.LT.AND P0, PT, R54, UR16, !P2 ;  /* 0x0000001036007c0c */ /* 0x000fe4000d701270 */
[----:B------:R-:W-:Y:S02]  /*f2250*/  LOP3.LUT R44, R44, 0xfbffffff, RZ, 0xc0, !PT ;  /* 0xfbffffff2c2c7812 */ /* 0x000fe400078ec0ff */
[----:B------:R-:W-:Y:S02]  /*f2260*/  LOP3.LUT P6, RZ, R7, 0x100, RZ, 0xc0, !PT ;  /* 0x0000010007ff7812 */ /* 0x000fe400078cc0ff */
[----:B------:R-:W-:Y:S01]  /*f2270*/  ISETP.LT.AND P5, PT, R48, UR46, !P4 ;  /* 0x0000002e30007c0c */ /* 0x000fe2000e7a1270 */
[----:B------:R-:W-:Y:S01]  /*f2280*/  UMOV UR29, UR19 ;  /* 0x00000013001d7c82 */ /* 0x000fe20008000000 */
[----:B------:R-:W-:-:S02]  /*f2290*/  @P1 LOP3.LUT R44, R44, 0x4000000, RZ, 0xfc, !PT ;  /* 0x040000002c2c1812 */ /* 0x000fc400078efcff */
[----:B------:R-:W-:Y:S02]  /*f22a0*/  ISETP.LT.AND P1, PT, R48, UR37, !P6 ;  /* 0x0000002530007c0c */ /* 0x000fe4000f721270 */
[----:B------:R-:W-:Y:S01]  /*f22b0*/  R2UR UR9, R20 ;  /* 0x00000000140972ca */ /* 0x000fe200000e0000 */
[----:B------:R-:W-:Y:S01]  /*f22c0*/  ULDC.64 UR18, c[0x0][0x228] ;  /* 0x00008a0000127ab9 */ /* 0x000fe20000000a00 */
[----:B------:R-:W-:Y:S01]  /*f22d0*/  LOP3.LUT R44, R44, 0xfdffffff, RZ, 0xc0, !PT ;  /* 0xfdffffff2c2c7812 */ /* 0x000fe200078ec0ff */
[----:B------:R-:W-:Y:S01]  /*f22e0*/  UMOV UR10, UR18 ;  /* 0x00000012000a7c82 */ /* 0x000fe20008000000 */
[----:B------:R-:W-:Y:S02]  /*f22f0*/  LOP3.LUT R42, R42, 0xfffffffe, RZ, 0xc0, !PT ;  /* 0xfffffffe2a2a7812 */ /* 0x000fe400078ec0ff */
[----:B------:R-:W-:Y:S02]  /*f2300*/  LOP3.LUT P3, RZ, R7, 0x20, RZ, 0xc0, !PT ;  /* 0x0000002007ff7812 */ /* 0x000fe4000786c0ff */
[----:B------:R-:W-:-:S02]  /*f2310*/  @P0 LOP3.LUT R44, R44, 0x2000000, RZ, 0xfc, !PT ;  /* 0x020000002c2c0812 */ /* 0x000fc400078efcff */
[----:B------:R-:W-:Y:S02]  /*f2320*/  ISETP.LT.AND P0, PT, R54, UR10, !P6 ;  /* 0x0000000a36007c0c */ /* 0x000fe4000f701270 */
[----:B------:R-:W-:Y:S02]  /*f2330*/  R2UR UR47, R18 ;  /* 0x00000000122f72ca */ /* 0x000fe400000e0000 */
[----:B------:R-:W-:Y:S02]  /*f2340*/  LOP3.LUT R2, R2, 0xff7fffff, RZ, 0xc0, !PT ;  /* 0xff7fffff02027812 */ /* 0x000fe400078ec0ff */
[----:B------:R-:W-:Y:S02]  /*f2350*/  LOP3.LUT R44, R44, 0xfeffffff, RZ, 0xc0, !PT ;  /* 0xfeffffff2c2c7812 */ /* 0x000fe400078ec0ff */
[----:B------:R-:W-:Y:S02]  /*f2360*/  @P5 LOP3.LUT R42, R42, 0x1, RZ, 0xfc, !PT ;  /* 0x000000012a2a5812 */ /* 0x000fe400078efcff */
[----:B------:R-:W-:Y:S01]  /*f2370*/  LOP3.LUT P5, RZ, R7, 0x80, RZ, 0xc0, !PT ;  /* 0x0000008007ff7812 */ /* 0x000fe200078ac0ff */
[----:B------:R-:W-:Y:S01]  /*f2380*/  ULDC.64 UR16, c[0x0][0x228] ;  /* 0x00008a0000107ab9 */ /* 0x000fe20000000a00 */
[----:B------:R-:W-:-:S02]  /*f2390*/  @P1 LOP3.LUT R44, R44, 0x1000000, RZ, 0xfc, !PT ;  /* 0x010000002c2c1812 */ /* 0x000fc400078efcff */
[----:B------:R-:W-:Y:S02]  /*f23a0*/  ISETP.LT.AND P1, PT, R48, UR9, !P5 ;  /* 0x0000000930007c0c */ /* 0x000fe4000ef21270 */
[----:B------:R-:W-:Y:S01]  /*f23b0*/  LOP3.LUT R44, R44, 0xff7fffff, RZ, 0xc0, !PT ;  /* 0xff7fffff2c2c7812 */ /* 0x000fe200078ec0ff */
[----:B------:R-:W-:Y:S01]  /*f23c0*/  UMOV UR28, UR19 ;  /* 0x00000013001c7c82 */ /* 0x000fe20008000000 */
[----:B------:R-:W-:Y:S02]  /*f23d0*/  ULDC.64 UR18, c[0x0][0x228] ;  /* 0x00008a0000127ab9 */ /* 0x000fe40000000a00 */
[----:B------:R-:W-:Y:S01]  /*f23e0*/  @P0 LOP3.LUT R44, R44, 0x800000, RZ, 0xfc, !PT ;  /* 0x008000002c2c0812 */ /* 0x000fe200078efcff */
[----:B------:R-:W-:Y:S02]  /*f23f0*/  UMOV UR8, UR18 ;  /* 0x0000001200087c82 */ /* 0x000fe40008000000 */
[----:B------:R-:W-:Y:S02]  /*f2400*/  ISETP.LT.AND P0, PT, R54, UR8, !P5 ;  /* 0x0000000836007c0c */ /* 0x000fe4000ef01270 */
[----:B------:R-:W-:-:S02]  /*f2410*/  LOP3.LUT R44, R44, 0xffbfffff, RZ, 0xc0, !PT ;  /* 0xffbfffff2c2c7812 */ /* 0x000fc400078ec0ff */
[----:B------:R-:W-:Y:S01]  /*f2420*/  LOP3.LUT P4, RZ, R7, 0x40, RZ, 0xc0, !PT ;  /* 0x0000004007ff7812 */ /* 0x000fe2000788c0ff */
[----:B------:R-:W-:Y:S01]  /*f2430*/  UMOV UR30, UR19 ;  /* 0x00000013001e7c82 */ /* 0x000fe20008000000 */
[----:B------:R-:W-:Y:S02]  /*f2440*/  R2UR UR46, R19 ;  /* 0x00000000132e72ca */ /* 0x000fe400000e0000 */
[----:B------:R-:W-:Y:S02]  /*f2450*/  @P1 LOP3.LUT R44, R44, 0x400000, RZ, 0xfc, !PT ;  /* 0x004000002c2c1812 */ /* 0x000fe400078efcff */
[----:B------:R-:W-:Y:S01]  /*f2460*/  ISETP.LT.AND P1, PT, R48, UR45, !P4 ;  /* 0x0000002d30007c0c */ /* 0x000fe2000e721270 */
[----:B------:R-:W-:Y:S01]  /*f2470*/  ULDC.64 UR18, c[0x0][0x228] ;  /* 0x00008a0000127ab9 */ /* 0x000fe20000000a00 */
[C---:B------:R-:W-:Y:S02]  /*f2480*/  LOP3.LUT P2, RZ, R7.reuse, 0x10, RZ, 0xc0, !PT ;  /* 0x0000001007ff7812 */ /* 0x040fe4000784c0ff */
[----:B------:R-:W-:Y:S01]  /*f2490*/  LOP3.LUT R44, R44, 0xffdfffff, RZ, 0xc0, !PT ;  /* 0xffdfffff2c2c7812 */ /* 0x000fe200078ec0ff */
[----:B------:R-:W-:Y:S01]  /*f24a0*/  UMOV UR7, UR18 ;  /* 0x0000001200077c82 */ /* 0x000fe20008000000 */
[----:B------:R-:W-:Y:S01]  /*f24b0*/  LOP3.LUT P6, RZ, R7, 0x8, RZ, 0xc0, !PT ;  /* 0x0000000807ff7812 */ /* 0x000fe200078cc0ff */
[----:B------:R-:W-:Y:S01]  /*f24c0*/  UMOV UR24, UR16 ;  /* 0x0000001000187c82 */ /* 0x000fe20008000000 */
[----:B------:R-:W-:-:S02]  /*f24d0*/  @P0 LOP3.LUT R44, R44, 0x200000, RZ, 0xfc, !PT ;  /* 0x002000002c2c0812 */ /* 0x000fc400078efcff */
[----:B------:R-:W-:Y:S01]  /*f24e0*/  ISETP.LT.AND P0, PT, R54, UR7, !P4 ;  /* 0x0000000736007c0c */ /* 0x000fe2000e701270 */
[----:B------:R-:W-:Y:S01]  /*f24f0*/  UMOV UR33, UR17 ;  /* 0x0000001100217c82 */ /* 0x000fe20008000000 */
[----:B------:R-:W-:Y:S01]  /*f2500*/  ULDC.64 UR8, c[0x0][0x228] ;  /* 0x00008a0000087ab9 */ /* 0x000fe20000000a00 */
[----:B------:R-:W-:Y:S01]  /*f2510*/  LOP3.LUT R44, R44, 0xffefffff, RZ, 0xc0, !PT ;  /* 0xffefffff2c2c7812 */ /* 0x000fe200078ec0ff */
[----:B------:R-:W-:Y:S01]  /*f2520*/  UMOV UR14, UR19 ;  /* 0x00000013000e7c82 */ /* 0x000fe20008000000 */
[----:B------:R-:W-:Y:S01]  /*f2530*/  ULDC.64 UR18, c[0x0][0x228] ;  /* 0x00008a0000127ab9 */ /* 0x000fe20000000a00 */
[----:B------:R-:W-:Y:S02]  /*f2540*/  LOP3.LUT P5, RZ, R7, 0x2, RZ, 0xc0, !PT ;  /* 0x0000000207ff7812 */ /* 0x000fe400078ac0ff */
[----:B------:R-:W-:Y:S02]  /*f2550*/  @P1 LOP3.LUT R44, R44, 0x100000, RZ, 0xfc, !PT ;  /* 0x001000002c2c1812 */ /* 0x000fe400078efcff */
[----:B------:R-:W-:-:S02]  /*f2560*/  ISETP.LT.AND P1, PT, R48, UR46, !P3 ;  /* 0x0000002e30007c0c */ /* 0x000fc4000df21270 */
[----:B------:R-:W-:Y:S01]  /*f2570*/  LOP3.LUT P4, RZ, R7, 0x1, RZ, 0xc0, !PT ;  /* 0x0000000107ff7812 */ /* 0x000fe2000788c0ff */
[----:B------:R-:W-:Y:S01]  /*f2580*/  ULDC.64 UR16, c[0x0][0x228] ;  /* 0x00008a0000107ab9 */ /* 0x000fe20000000a00 */
[----:B------:R-:W-:Y:S01]  /*f2590*/  LOP3.LUT R44, R44, 0xfff7ffff, RZ, 0xc0, !PT ;  /* 0xfff7ffff2c2c7812 */ /* 0x000fe200078ec0ff */
[----:B------:R-:W-:-:S03]  /*f25a0*/  UMOV UR6, UR18 ;  /* 0x0000001200067c82 */ /* 0x000fc60008000000 */
[----:B------:R-:W-:Y:S02]  /*f25b0*/  @P0 LOP3.LUT R44, R44, 0x80000, RZ, 0xfc, !PT ;  /* 0x000800002c2c0812 */ /* 0x000fe400078efcff */
[----:B------:R-:W-:Y:S02]  /*f25c0*/  ISETP.LT.AND P0, PT, R54, UR6, !P3 ;  /* 0x0000000636007c0c */ /* 0x000fe4000df01270 */
[----:B------:R-:W-:-:S04]  /*f25d0*/  LOP3.LUT R44, R44, 0xfffbffff, RZ, 0xc0, !PT ;  /* 0xfffbffff2c2c7812 */ /* 0x000fc800078ec0ff */
[----:B------:R-:W-:-:S04]  /*f25e0*/  @P1 LOP3.LUT R44, R44, 0x40000, RZ, 0xfc, !PT ;  /* 0x000400002c2c1812 */ /* 0x000fc800078efcff */
[----:B------:R-:W-:-:S04]  /*f25f0*/  LOP3.LUT R44, R44, 0xfffdffff, RZ, 0xc0, !PT ;  /* 0xfffdffff2c2c7812 */ /* 0x000fc800078ec0ff */
[----:B------:R-:W-:Y:S02]  /*f2600*/  @P0 LOP3.LUT R44, R44, 0x20000, RZ, 0xfc, !PT ;  /* 0x000200002c2c0812 */ /* 0x000fe400078efcff */
[----:B------:R-:W-:Y:S01]  /*f2610*/  ISETP.LT.AND P0, PT, R48, UR47, !P2 ;  /* 0x0000002f30007c0c */ /* 0x000fe2000d701270 */
[----:B------:R-:W-:Y:S01]  /*f2620*/  UMOV UR35, UR19 ;  /* 0x0000001300237c82 */ /* 0x000fe20008000000 */
[----:B------:R-:W-:Y:S01]  /*f2630*/  ULDC.64 UR18, c[0x0][0x228] ;  /* 0x00008a0000127ab9 */ /* 0x000fe20000000a00 */
[----:B------:R-:W-:Y:S01]  /*f2640*/  LOP3.LUT R44, R44, 0xfffeffff, RZ, 0xc0, !PT ;  /* 0xfffeffff2c2c7812 */ /* 0x000fe200078ec0ff */
[----:B------:R-:W-:Y:S01]  /*f2650*/  UMOV UR5, UR18 ;  /* 0x0000001200057c82 */ /* 0x000fe20008000000 */
[----:B------:R-:W-:Y:S02]  /*f2660*/  @P5 LOP3.LUT R2, R2, 0x800000, RZ, 0xfc, !PT ;  /* 0x0080000002025812 */ /* 0x000fe400078efcff */
[----:B------:R-:W-:Y:S02]  /*f2670*/  ISETP.LT.AND P1, PT, R54, UR5, !P2 ;  /* 0x0000000536007c0c */ /* 0x000fe4000d721270 */
[----:B------:R-:W-:Y:S01]  /*f2680*/  ISETP.LT.AND P5, PT, R48, UR41, !P6 ;  /* 0x0000002930007c0c */ /* 0x000fe2000f7a1270 */
[----:B------:R-:W-:Y:S01]  /*f2690*/  UMOV UR22, UR16 ;  /* 0x0000001000167c82 */ /* 0x000fe20008000000 */
[----:B------:R-:W-:Y:S01]  /*f26a0*/  LOP3.LUT P3, RZ, R36, 0x80000000, RZ, 0xc0, !PT ;  /* 0x8000000024ff7812 */ /* 0x000fe2000786c0ff */
[----:B------:R-:W-:Y:S01]  /*f26b0*/  UMOV UR20, UR8 ;  /* 0x0000000800147c82 */ /* 0x000fe20008000000 */
[----:B------:R-:W-:Y:S01]  /*f26c0*/  UMOV UR10, UR9 ;  /* 0x00000009000a7c82 */ /* 0x000fe20008000000 */
[----:B------:R-:W-:Y:S01]  /*f26d0*/  ULDC.64 UR46, c[0x0][0x228] ;  /* 0x00008a00002e7ab9 */ /* 0x000fe20000000a00 */
[----:B------:R-:W-:Y:S01]  /*f26e0*/  @P0 LOP3.LUT R44, R44, 0x10000, RZ, 0xfc, !PT ;  /* 0x000100002c2c0812 */ /* 0x000fe200078efcff */
[----:B------:R-:W-:Y:S01]  /*f26f0*/  UMOV UR42, UR19 ;  /* 0x00000013002a7c82 */ /* 0x000fe20008000000 */
[----:B------:R-:W-:Y:S01]  /*f2700*/  ULDC.64 UR18, c[0x0][0x228] ;  /* 0x00008a0000127ab9 */ /* 0x000fe20000000a00 */
[----:B------:R-:W-:-:S02]  /*f2710*/  LOP3.LUT R2, R2, 0xffbfffff, RZ, 0xc0, !PT ;  /* 0xffbfffff02027812 */ /* 0x000fc400078ec0ff */
[----:B------:R-:W-:Y:S01]  /*f2720*/  LOP3.LUT R44, R44, 0xffff7fff, RZ, 0xc0, !PT ;  /* 0xffff7fff2c2c7812 */ /* 0x000fe200078ec0ff */
[----:B------:R-:W-:-:S03]  /*f2730*/  ULDC.64 UR8, c[0x0][0x228] ;  /* 0x00008a0000087ab9 */ /* 0x000fc60000000a00 */
[----:B------:R-:W-:Y:S02]  /*f2740*/  @P1 LOP3.LUT R44, R44, 0x8000, RZ, 0xfc, !PT ;  /* 0x000080002c2c1812 */ /* 0x000fe400078efcff */
[----:B------:R-:W-:Y:S02]  /*f2750*/  LOP3.LUT P1, RZ, R36, 0x20000000, RZ, 0xc0, !PT ;  /* 0x2000000024ff7812 */ /* 0x000fe4000782c0ff */
[----:B------:R-:W-:Y:S01]  /*f2760*/  LOP3.LUT R44, R44, 0xffffbfff, RZ, 0xc0, !PT ;  /* 0xffffbfff2c2c7812 */ /* 0x000fe200078ec0ff */
[----:B------:R-:W-:-:S03]  /*f2770*/  UMOV UR4, UR18 ;  /* 0x0000001200047c82 */ /* 0x000fc60008000000 */
[----:B------:R-:W-:Y:S02]  /*f2780*/  @P5 LOP3.LUT R44, R44, 0x4000, RZ, 0xfc, !PT ;  /* 0x000040002c2c5812 */ /* 0x000fe400078efcff */
[----:B------:R-:W-:Y:S02]  /*f2790*/  ISETP.LT.AND P5, PT, R54, UR4, !P6 ;  /* 0x0000000436007c0c */ /* 0x000fe4000f7a1270 */
[----:B------:R-:W-:-:S03]  /*f27a0*/  LOP3.LUT R44, R44, 0xffffdfff, RZ, 0xc0, !PT ;  /* 0xffffdfff2c2c7812 */ /* 0x000fc600078ec0ff */
[----:B------:R-:W-:Y:S02]  /*f27b0*/  @P1 LOP3.LUT R2, R2, 0x400000, RZ, 0xfc, !PT ;  /* 0x0040000002021812 */ /* 0x000fe400078efcff */
[----:B------:R-:W-:Y:S01]  /*f27c0*/  LOP3.LUT P1, RZ, R7, 0x4, RZ, 0xc0, !PT ;  /* 0x0000000407ff7812 */ /* 0x000fe2000782c0ff */
[----:B------:R-:W-:Y:S01]  /*f27d0*/  UMOV UR12, UR19 ;  /* 0x00000013000c7c82 */ /* 0x000fe20008000000 */
[----:B------:R-:W-:-:S04]  /*f27e0*/  ULDC.64 UR18, c[0x0][0x228] ;  /* 0x00008a0000127ab9 */ /* 0x000fc80000000a00 */
[----:B------:R-:W-:Y:S02]  /*f27f0*/  @P5 LOP3.LUT R44, R44, 0x2000, RZ, 0xfc, !PT ;  /* 0x000020002c2c5812 */ /* 0x000fe400078efcff */
[----:B------:R-:W-:Y:S01]  /*f2800*/  ISETP.LT.AND P5, PT, R48, UR49, !P1 ;  /* 0x0000003130007c0c */ /* 0x000fe2000cfa1270 */
[----:B------:R-:W-:Y:S01]  /*f2810*/  UMOV UR26, UR18 ;  /* 0x00000012001a7c82 */ /* 0x000fe20008000000 */
[----:B------:R-:W-:Y:S02]  /*f2820*/  LOP3.LUT P0, RZ, R36, 0x40000000, RZ, 0xc0, !PT ;  /* 0x4000000024ff7812 */ /* 0x000fe4000780c0ff */
[----:B------:R-:W-:Y:S02]  /*f2830*/  ISETP.LT.AND P1, PT, R54, UR26, !P1 ;  /* 0x0000001a36007c0c */ /* 0x000fe4000cf21270 */
[----:B------:R-:W-:Y:S01]  /*f2840*/  LOP3.LUT R44, R44, 0xffffefff, RZ, 0xc0, !PT ;  /* 0xffffefff2c2c7812 */ /* 0x000fe200078ec0ff */
[----:B------:R-:W-:Y:S01]  /*f2850*/  UMOV UR7, UR8 ;  /* 0x0000000800077c82 */ /* 0x000fe20008000000 */
[----:B------:R-:W-:Y:S01]  /*f2860*/  UMOV UR45, UR9 ;  /* 0x00000009002d7c82 */ /* 0x000fe20008000000 */
[----:B------:R-:W-:Y:S01]  /*f2870*/  ULDC.64 UR8, c[0x0][0x228] ;  /* 0x00008a0000087ab9 */ /* 0x000fe20000000a00 */
[----:B------:R-:W-:Y:S01]  /*f2880*/  LOP3.LUT P2, RZ, R36, 0x10000000, RZ, 0xc0, !PT ;  /* 0x1000000024ff7812 */ /* 0x000fe2000784c0ff */
[----:B------:R-:W-:Y:S01]  /*f2890*/  UMOV UR5, UR46 ;  /* 0x0000002e00057c82 */ /* 0x000fe20008000000 */
[----:B----4-:R-:W-:-:S02]  /*f28a0*/  LOP3.LUT R45, R45, 0x7fffffff, RZ, 0xc0, !PT ;  /* 0x7fffffff2d2d7812 */ /* 0x010fc400078ec0ff */
[----:B------:R-:W-:Y:S01]  /*f28b0*/  LOP3.LUT P6, RZ, R36, 0x8000000, RZ, 0xc0, !PT ;  /* 0x0800000024ff7812 */ /* 0x000fe200078cc0ff */
[----:B------:R-:W-:Y:S01]  /*f28c0*/  UMOV UR34, UR47 ;  /* 0x0000002f00227c82 */ /* 0x000fe20008000000 */
[----:B------:R-:W-:Y:S02]  /*f28d0*/  @P5 LOP3.LUT R44, R44, 0x1000, RZ, 0xfc, !PT ;  /* 0x000010002c2c5812 */ /* 0x000fe400078efcff */
[----:B------:R-:W-:Y:S01]  /*f28e0*/  LOP3.LUT P5, RZ, R2, 0x800000, RZ, 0xc0, !PT ;  /* 0x0080000002ff7812 */ /* 0x000fe200078ac0ff */
[----:B------:R-:W-:Y:S01]  /*f28f0*/  UMOV UR6, UR8 ;  /* 0x0000000800067c82 */ /* 0x000fe20008000000 */
[----:B------:R-:W-:Y:S02]  /*f2900*/  R2UR UR18, R17 ;  /* 0x00000000111272ca */ /* 0x000fe400000e0000 */
[----:B------:R-:W-:Y:S01]  /*f2910*/  LOP3.LUT R44, R44, 0xfffff7ff, RZ, 0xc0, !PT ;  /* 0xfffff7ff2c2c7812 */ /* 0x000fe200078ec0ff */
[----:B------:R-:W-:Y:S01]  /*f2920*/  ULDC.64 UR46, c[0x0][0x228] ;  /* 0x00008a00002e7ab9 */ /* 0x000fe20000000a00 */
[----:B------:R-:W-:-:S02]  /*f2930*/  ULDC.64 UR48, c[0x0][0x228] ;  /* 0x00008a0000307ab9 */ /* 0x000fc40000000a00 */
[----:B------:R-:W-:Y:S02]  /*f2940*/  @P1 LOP3.LUT R44, R44, 0x800, RZ, 0xfc, !PT ;  /* 0x000008002c2c1812 */ /* 0x000fe400078efcff */
[----:B------:R-:W-:Y:S02]  /*f2950*/  ISETP.LT.AND P1, PT, R48, UR51, !P5 ;  /* 0x0000003330007c0c */ /* 0x000fe4000ef21270 */
[----:B------:R-:W-:Y:S01]  /*f2960*/  R2UR UR8, R16 ;  /* 0x00000000100872ca */ /* 0x000fe200000e0000 */
[----:B------:R-:W-:Y:S01]  /*f2970*/  UMOV UR4, UR46 ;  /* 0x0000002e00047c82 */ /* 0x000fe20008000000 */
[----:B------:R-:W-:Y:S01]  /*f2980*/  LOP3.LUT R44, R44, 0xfffffbff, RZ, 0xc0, !PT ;  /* 0xfffffbff2c2c7812 */ /* 0x000fe200078ec0ff */
[----:B------:R-:W-:Y:S01]  /*f2990*/  UMOV UR32, UR9 ;  /* 0x0000000900207c82 */ /* 0x000fe20008000000 */
[----:B------:R-:W-:Y:S01]  /*f29a0*/  R2UR UR16, R15 ;  /* 0x000000000f1072ca */ /* 0x000fe200000e0000 */
[----:B------:R-:W-:-:S06]  /*f29b0*/  ULDC.64 UR50, c[0x0][0x228] ;  /* 0x00008a0000327ab9 */ /* 0x000fcc0000000a00 */
[----:B------:R-:W-:Y:S02]  /*f29c0*/  @P1 LOP3.LUT R44, R44, 0x400, RZ, 0xfc, !PT ;  /* 0x000004002c2c1812 */ /* 0x000fe400078efcff */
[----:B------:R-:W-:Y:S02]  /*f29d0*/  ISETP.LT.AND P1, PT, R54, UR24, !P5 ;  /* 0x0000001836007c0c */ /* 0x000fe4000ef21270 */
[----:B------:R-:W-:-:S11]  /*f29e0*/  LOP3.LUT R44, R44, 0xfffffdff, RZ, 0xc0, !PT ;  /* 0xfffffdff2c2c7812 */ /* 0x000fd600078ec0ff */
[----:B------:R-:W-:Y:S02]  /*f29f0*/  @P1 LOP3.LUT R44, R44, 0x200, RZ, 0xfc, !PT ;  /* 0x000002002c2c1812 */ /* 0x000fe400078efcff */
[----:B------:R-:W-:Y:S02]  /*f2a00*/  ISETP.LT.AND P1, PT, R48, UR53, !P4 ;  /* 0x0000003530007c0c */ /* 0x000fe4000e721270 */
[----:B------:R-:W-:Y:S02]  /*f2a10*/  LOP3.LUT P5, RZ, R36, 0x4000000, RZ, 0xc0, !PT ;  /* 0x0400000024ff7812 */ /* 0x000fe400078ac0ff */
[----:B------:R-:W-:Y:S02]  /*f2a20*/  R2UR UR9, R8 ;  /* 0x00000000080972ca */ /* 0x000fe400000e0000 */
[----:B------:R-:W-:Y:S01]  /*f2a30*/  LOP3.LUT R44, R44, 0xfffffeff, RZ, 0xc0, !PT ;  /* 0xfffffeff2c2c7812 */ /* 0x000fe200078ec0ff */
[----:B------:R-:W-:-:S06]  /*f2a40*/  ULDC.64 UR52, c[0x0][0x228] ;  /* 0x00008a0000347ab9 */ /* 0x000fcc0000000a00 */
[----:B------:R-:W-:Y:S02]  /*f2a50*/  @P1 LOP3.LUT R44, R44, 0x100, RZ, 0xfc, !PT ;  /* 0x000001002c2c1812 */ /* 0x000fe400078efcff */
[----:B------:R-:W-:Y:S02]  /*f2a60*/  ISETP.LT.AND P1, PT, R54, UR22, !P4 ;  /* 0x0000001636007c0c */ /* 0x000fe4000e721270 */
[----:B------:R-:W-:-:S11]  /*f2a70*/  LOP3.LUT R44, R44, 0xffffff7f, RZ, 0xc0, !PT ;  /* 0xffffff7f2c2c7812 */ /* 0x000fd600078ec0ff */
[----:B------:R-:W-:Y:S02]  /*f2a80*/  @P1 LOP3.LUT R44, R44, 0x80, RZ, 0xfc, !PT ;  /* 0x000000802c2c1812 */ /* 0x000fe400078efcff */
[----:B------:R-:W-:Y:S02]  /*f2a90*/  ISETP.LT.AND P1, PT, R48, UR55, !P3 ;  /* 0x0000003730007c0c */ /* 0x000fe4000df21270 */
[----:B------:R-:W-:Y:S01]  /*f2aa0*/  LOP3.LUT P4, RZ, R36, 0x2000000, RZ, 0xc0, !PT ;  /* 0x0200000024ff7812 */ /* 0x000fe2000788c0ff */
[----:B------:R-:W-:Y:S01]  /*f2ab0*/  ULDC.64 UR54, c[0x0][0x228] ;  /* 0x00008a0000367ab9 */ /* 0x000fe20000000a00 */
[----:B------:R-:W-:-:S09]  /*f2ac0*/  LOP3.LUT R44, R44, 0xffffffbf, RZ, 0xc0, !PT ;  /* 0xffffffbf2c2c7812 */ /* 0x000fd200078ec0ff */
[----:B------:R-:W-:Y:S02]  /*f2ad0*/  @P1 LOP3.LUT R44, R44, 0x40, RZ, 0xfc, !PT ;  /* 0x000000402c2c1812 */ /* 0x000fe400078efcff */
[----:B------:R-:W-:Y:S02]  /*f2ae0*/  ISETP.LT.AND P1, PT, R54, UR20, !P3 ;  /* 0x0000001436007c0c */ /* 0x000fe4000df21270 */
[----:B------:R-:W-:-:S11]  /*f2af0*/  LOP3.LUT R44, R44, 0xffffffdf, RZ, 0xc0, !PT ;  /* 0xffffffdf2c2c7812 */ /* 0x000fd600078ec0ff */
[----:B------:R-:W-:Y:S02]  /*f2b00*/  @P1 LOP3.LUT R44, R44, 0x20, RZ, 0xfc, !PT ;  /* 0x000000202c2c1812 */ /* 0x000fe400078efcff */
[----:B------:R-:W-:Y:S02]  /*f2b10*/  ISETP.LT.AND P1, PT, R48, UR57, !P0 ;  /* 0x0000003930007c0c */ /* 0x000fe4000c721270 */
[----:B------:R-:W-:Y:S02]  /*f2b20*/  ISETP.LT.AND P0, PT, R54, UR7, !P0 ;  /* 0x0000000736007c0c */ /* 0x000fe4000c701270 */
[----:B------:R-:W-:Y:S02]  /*f2b30*/  LOP3.LUT P3, RZ, R36, 0x1000000, RZ, 0xc0, !PT ;  /* 0x0100000024ff7812 */ /* 0x000fe4000786c0ff */
[----:B------:R-:W-:Y:S01]  /*f2b40*/  LOP3.LUT R44, R44, 0xffffffef, RZ, 0xc0, !PT ;  /* 0xffffffef2c2c7812 */ /* 0x000fe200078ec0ff */
[----:B------:R-:W-:-:S06]  /*f2b50*/  ULDC.64 UR56, c[0x0][0x228] ;  /* 0x00008a0000387ab9 */ /* 0x000fcc0000000a00 */
[----:B------:R-:W-:Y:S02]  /*f2b60*/  @P1 LOP3.LUT R44, R44, 0x10, RZ, 0xfc, !PT ;  /* 0x000000102c2c1812 */ /* 0x000fe400078efcff */
[----:B------:R-:W-:Y:S02]  /*f2b70*/  LOP3.LUT P1, RZ, R2, 0x400000, RZ, 0xc0, !PT ;  /* 0x0040000002ff7812 */ /* 0x000fe4000782c0ff */
[----:B------:R-:W-:-:S04]  /*f2b80*/  LOP3.LUT R44, R44, 0xfffffff7, RZ, 0xc0, !PT ;  /* 0xfffffff72c2c7812 */ /* 0x000fc800078ec0ff */
[----:B------:R-:W-:Y:S02]  /*f2b90*/  @P0 LOP3.LUT R44, R44, 0x8, RZ, 0xfc, !PT ;  /* 0x000000082c2c0812 */ /* 0x000fe400078efcff */
[----:B------:R-:W-:Y:S02]  /*f2ba0*/  ISETP.LT.AND P0, PT, R48, UR59, !P1 ;  /* 0x0000003b30007c0c */ /* 0x000fe4000cf01270 */
[----:B------:R-:W-:Y:S02]  /*f2bb0*/  ISETP.LT.AND P1, PT, R54, UR6, !P1 ;  /* 0x0000000636007c0c */ /* 0x000fe4000cf21270 */
[----:B------:R-:W-:Y:S02]  /*f2bc0*/  LOP3.LUT R2, R2, 0xffefffff, RZ, 0xc0, !PT ;  /* 0xffefffff02027812 */ /* 0x000fe400078ec0ff */
[----:B------:R-:W-:Y:S01]  /*f2bd0*/  LOP3.LUT R44, R44, 0xfffffffb, RZ, 0xc0, !PT ;  /* 0xfffffffb2c2c7812 */ /* 0x000fe200078ec0ff */
[----:B------:R-:W-:Y:S01]  /*f2be0*/  UMOV UR37, UR17 ;  /* 0x0000001100257c82 */ /* 0x000fe20008000000 */
[----:B------:R-:W-:Y:S01]  /*f2bf0*/  ULDC.64 UR58, c[0x0][0x228] ;  /* 0x00008a00003a7ab9 */ /* 0x000fe20000000a00 */
[----:B------:R-:W-:Y:S01]  /*f2c00*/  UMOV UR11, UR19 ;  /* 0x00000013000b7c82 */ /* 0x000fe20008000000 */
[----:B------:R-:W-:-:S03]  /*f2c10*/  ULDC.64 UR6, c[0x0][0x228] ;  /* 0x00008a0000067ab9 */ /* 0x000fc60000000a00 */
[----:B------:R-:W-:Y:S02]  /*f2c20*/  @P0 LOP3.LUT R44, R44, 0x4, RZ, 0xfc, !PT ;  /* 0x000000042c2c0812 */ /* 0x000fe400078efcff */
[----:B------:R-:W-:Y:S02]  /*f2c30*/  ISETP.LT.AND P0, PT, R48, UR61, !P2 ;  /* 0x0000003d30007c0c */ /* 0x000fe4000d701270 */
[----:B------:R-:W-:Y:S02]  /*f2c40*/  R2UR UR17, R9 ;  /* 0x00000000091172ca */ /* 0x000fe400000e0000 */
[----:B------:R-:W-:Y:S02]  /*f2c50*/  R2UR UR19, R10 ;  /* 0x000000000a1372ca */ /* 0x000fe400000e0000 */
[----:B------:R-:W-:Y:S01]  /*f2c60*/  LOP3.LUT R44, R44, 0xfffffffd, RZ, 0xc0, !PT ;  /* 0xfffffffd2c2c7812 */ /* 0x000fe200078ec0ff */
[----:B------:R-:W-:-:S03]  /*f2c70*/  ULDC.64 UR60, c[0x0][0x228] ;  /* 0x00008a00003c7ab9 */ /* 0x000fc60000000a00 */
[----:B------:R-:W-:-:S04]  /*f2c80*/  @P1 LOP3.LUT R44, R44, 0x2, RZ, 0xfc, !PT ;  /* 0x000000022c2c1812 */ /* 0x000fc800078efcff */
[----:B------:R-:W-:Y:S02]  /*f2c90*/  LOP3.LUT R44, R44, 0xfffffffe, RZ, 0xc0, !PT ;  /* 0xfffffffe2c2c7812 */ /* 0x000fe400078ec0ff */
[----:B------:R-:W-:Y:S02]  /*f2ca0*/  ISETP.LT.AND P1, PT, R54, UR5, !P2 ;  /* 0x0000000536007c0c */ /* 0x000fe4000d721270 */
[----:B------:R-:W-:Y:S02]  /*f2cb0*/  @P0 LOP3.LUT R44, R44, 0x1, RZ, 0xfc, !PT ;  /* 0x000000012c2c0812 */ /* 0x000fe400078efcff */
[C---:B------:R-:W-:Y:S02]  /*f2cc0*/  LOP3.LUT P0, RZ, R36.reuse, 0x200000, RZ, 0xc0, !PT ;  /* 0x0020000024ff7812 */ /* 0x040fe4000780c0ff */
[----:B------:R-:W-:-:S07]  /*f2cd0*/  LOP3.LUT P2, RZ, R36, 0x100000, RZ, 0xc0, !PT ;  /* 0x0010000024ff7812 */ /* 0x000fce000784c0ff */
[----:B------:R-:W-:Y:S02]  /*f2ce0*/  @P1 LOP3.LUT R45, R45, 0x80000000, RZ, 0xfc, !PT ;  /* 0x800000002d2d1812 */ /* 0x000fe400078efcff */
[----:B------:R-:W-:Y:S02]  /*f2cf0*/  ISETP.LT.AND P1, PT, R48, UR18, !P6 ;  /* 0x0000001230007c0c */ /* 0x000fe4000f721270 */
[----:B------:R-:W-:-:S04]  /*f2d00*/  @P0 LOP3.LUT R2, R2, 0x100000, RZ, 0xfc, !PT ;  /* 0x0010000002020812 */ /* 0x000fc800078efcff */
[----:B------:R-:W-:Y:S02]  /*f2d10*/  LOP3.LUT R2, R2, 0xfff7ffff, RZ, 0xc0, !PT ;  /* 0xfff7ffff02027812 */ /* 0x000fe400078ec0ff */
[----:B------:R-:W-:Y:S02]  /*f2d20*/  LOP3.LUT R45, R45, 0xbfffffff, RZ, 0xc0, !PT ;  /* 0xbfffffff2d2d7812 */ /* 0x000fe400078ec0ff */
[----:B------:R-:W-:Y:S02]  /*f2d30*/  @P2 LOP3.LUT R2, R2, 0x80000, RZ, 0xfc, !PT ;  /* 0x0008000002022812 */ /* 0x000fe400078efcff */
[----:B------:R-:W-:Y:S02]  /*f2d40*/  LOP3.LUT P2, RZ, R36, 0x400000, RZ, 0xc0, !PT ;  /* 0x0040000024ff7812 */ /* 0x000fe4000784c0ff */
[----:B------:R-:W-:Y:S02]  /*f2d50*/  @P1 LOP3.LUT R45, R45, 0x40000000, RZ, 0xfc, !PT ;  /* 0x400000002d2d1812 */ /* 0x000fe400078efcff */
[----:B------:R-:W-:-:S02]  /*f2d60*/  ISETP.LT.AND P1, PT, R54, UR4, !P6 ;  /* 0x0000000436007c0c */ /* 0x000fc4000f721270 */
[----:B------:R-:W-:Y:S02]  /*f2d70*/  LOP3.LUT R2, R2, 0xffdfffff, RZ, 0xc0, !PT ;  /* 0xffdfffff02027812 */ /* 0x000fe400078ec0ff */
[----:B------:R-:W-:Y:S02]  /*f2d80*/  LOP3.LUT P0, RZ, R36, 0x800000, RZ, 0xc0, !PT ;  /* 0x0080000024ff7812 */ /* 0x000fe4000780c0ff */
[----:B------:R-:W-:Y:S01]  /*f2d90*/  LOP3.LUT R45, R45, 0xdfffffff, RZ, 0xc0, !PT ;  /* 0xdfffffff2d2d7812 */ /* 0x000fe200078ec0ff */
[----:B------:R-:W-:Y:S02]  /*f2da0*/  ULDC.64 UR4, c[0x0][0x228] ;  /* 0x00008a0000047ab9 */ /* 0x000fe40000000a00 */
[----:B------:R-:W-:Y:S02]  /*f2db0*/  @P2 LOP3.LUT R2, R2, 0x200000, RZ, 0xfc, !PT ;  /* 0x0020000002022812 */ /* 0x000fe400078efcff */
[----:B------:R-:W-:Y:S02]  /*f2dc0*/  ISETP.LT.AND P2, PT, R48, UR8, !P5 ;  /* 0x0000000830007c0c */ /* 0x000fe4000ef41270 */
[----:B------:R-:W-:-:S02]  /*f2dd0*/  @P1 LOP3.LUT R45, R45, 0x20000000, RZ, 0xfc, !PT ;  /* 0x200000002d2d1812 */ /* 0x000fc400078efcff */
[----:B------:R-:W-:Y:S02]  /*f2de0*/  ISETP.LT.AND P5, PT, R54, UR48, !P5 ;  /* 0x0000003036007c0c */ /* 0x000fe4000efa1270 */
[----:B------:R-:W-:-:S07]  /*f2df0*/  LOP3.LUT R45, R45, 0xefffffff, RZ, 0xc0, !PT ;  /* 0xefffffff2d2d7812 */ /* 0x000fce00078ec0ff */
[----:B------:R-:W-:Y:S02]  /*f2e00*/  @P2 LOP3.LUT R45, R45, 0x10000000, RZ, 0xfc, !PT ;  /* 0x100000002d2d2812 */ /* 0x000fe400078efcff */
[----:B------:R-:W-:Y:S02]  /*f2e10*/  ISETP.LT.AND P2, PT, R48, UR9, !P4 ;  /* 0x0000000930007c0c */ /* 0x000fe4000e741270 */
[----:B------:R-:W-:Y:S02]  /*f2e20*/  LOP3.LUT R45, R45, 0xf7ffffff, RZ, 0xc0, !PT ;  /* 0xf7ffffff2d2d7812 */ /* 0x000fe400078ec0ff */
[----:B------:R-:W-:Y:S02]  /*f2e30*/  ISETP.LT.AND P4, PT, R54, UR50, !P4 ;  /* 0x0000003236007c0c */ /* 0x000fe4000e781270 */
[C---:B------:R-:W-:Y:S02]  /*f2e40*/  LOP3.LUT P1, RZ, R36.reuse, 0x80000, RZ, 0xc0, !PT ;  /* 0x0008000024ff7812 */ /* 0x040fe4000782c0ff */
[----:B------:R-:W-:-:S02]  /*f2e50*/  LOP3.LUT P6, RZ, R36, 0x40000, RZ, 0xc0, !PT ;  /* 0x0004000024ff7812 */ /* 0x000fc400078cc0ff */
[----:B------:R-:W-:Y:S01]  /*f2e60*/  @P5 LOP3.LUT R45, R45, 0x8000000, RZ, 0xfc, !PT ;  /* 0x080000002d2d5812 */ /* 0x000fe200078efcff */
[----:B------:R-:W-:-:S03]  /*f2e70*/  ULDC.64 UR8, c[0x0][0x228] ;  /* 0x00008a0000087ab9 */ /* 0x000fc60000000a00 */
[----:B------:R-:W-:-:S04]  /*f2e80*/  LOP3.LUT R45, R45, 0xfbffffff, RZ, 0xc0, !PT ;  /* 0xfbffffff2d2d7812 */ /* 0x000fc800078ec0ff */
[----:B------:R-:W-:Y:S02]  /*f2e90*/  @P2 LOP3.LUT R45, R45, 0x4000000, RZ, 0xfc, !PT ;  /* 0x040000002d2d2812 */ /* 0x000fe400078efcff */
[----:B------:R-:W-:Y:S02]  /*f2ea0*/  ISETP.LT.AND P2, PT, R48, UR16, !P3 ;  /* 0x0000001030007c0c */ /* 0x000fe4000df41270 */
[----:B------:R-:W-:-:S04]  /*f2eb0*/  LOP3.LUT R45, R45, 0xfdffffff, RZ, 0xc0, !PT ;  /* 0xfdffffff2d2d7812 */ /* 0x000fc800078ec0ff */
        /* <DEDUP_REMOVED lines=22> */
[C---:B------:R-:W-:Y:S02]  /*f3020*/  LOP3.LUT P5, RZ, R36.reuse, 0x20000, RZ, 0xc0, !PT ;  /* 0x0002000024ff7812 */ /* 0x040fe400078ac0ff */
[----:B------:R-:W-:Y:S02]  /*f3030*/  LOP3.LUT R45, R45, 0xfffbffff, RZ, 0xc0, !PT ;  /* 0xfffbffff2d2d7812 */ /* 0x000fe400078ec0ff */
[----:B------:R-:W-:Y:S01]  /*f3040*/  LOP3.LUT P4, RZ, R36, 0x10000, RZ, 0xc0, !PT ;  /* 0x0001000024ff7812 */ /* 0x000fe2000788c0ff */
[----:B------:R-:W-:Y:S01]  /*f3050*/  UMOV UR50, UR11 ;  /* 0x0000000b00327c82 */ /* 0x000fe20008000000 */
[----:B------:R-:W-:Y:S01]  /*f3060*/  UMOV UR52, UR10 ;  /* 0x0000000a00347c82 */ /* 0x000fe20008000000 */
[----:B------:R-:W-:Y:S01]  /*f3070*/  ULDC.64 UR10, c[0x0][0x228] ;  /* 0x00008a00000a7ab9 */ /* 0x000fe20000000a00 */
[----:B------:R-:W-:-:S02]  /*f3080*/  R2UR UR56, R14 ;  /* 0x000000000e3872ca */ /* 0x000fc400000e0000 */
[----:B------:R-:W-:Y:S01]  /*f3090*/  LOP3.LUT P3, RZ, R36, 0x8000, RZ, 0xc0, !PT ;  /* 0x0000800024ff7812 */ /* 0x000fe2000786c0ff */
[----:B------:R-:W-:Y:S01]  /*f30a0*/  UMOV UR54, UR12 ;  /* 0x0000000c00367c82 */ /* 0x000fe20008000000 */
[----:B------:R-:W-:Y:S01]  /*f30b0*/  ULDC.64 UR12, c[0x0][0x228] ;  /* 0x00008a00000c7ab9 */ /* 0x000fe20000000a00 */
[----:B------:R-:W-:Y:S01]  /*f30c0*/  UMOV UR48, UR14 ;  /* 0x0000000e00307c82 */ /* 0x000fe20008000000 */
[----:B------:R-:W-:Y:S02]  /*f30d0*/  @P2 LOP3.LUT R45, R45, 0x40000, RZ, 0xfc, !PT ;  /* 0x000400002d2d2812 */ /* 0x000fe400078efcff */
[----:B------:R-:W-:Y:S01]  /*f30e0*/  LOP3.LUT P2, RZ, R2, 0x80000, RZ, 0xc0, !PT ;  /* 0x0008000002ff7812 */ /* 0x000fe2000784c0ff */
[----:B------:R-:W-:Y:S01]  /*f30f0*/  ULDC.64 UR14, c[0x0][0x228] ;  /* 0x00008a00000e7ab9 */ /* 0x000fe20000000a00 */
[----:B------:R-:W-:Y:S01]  /*f3100*/  ULDC.64 UR16, c[0x0][0x228] ;  /* 0x00008a0000107ab9 */ /* 0x000fe20000000a00 */
[----:B------:R-:W-:-:S04]  /*f3110*/  LOP3.LUT R45, R45, 0xfffdffff, RZ, 0xc0, !PT ;  /* 0xfffdffff2d2d7812 */ /* 0x000fc800078ec0ff */
[----:B------:R-:W-:Y:S02]  /*f3120*/  @P0 LOP3.LUT R45, R45, 0x20000, RZ, 0xfc, !PT ;  /* 0x000200002d2d0812 */ /* 0x000fe400078efcff */
[----:B------:R-:W-:Y:S01]  /*f3130*/  ISETP.LT.AND P0, PT, R48, UR19, !P2 ;  /* 0x0000001330007c0c */ /* 0x000fe2000d701270 */
[----:B------:R-:W-:Y:S01]  /*f3140*/  ULDC.64 UR18, c[0x0][0x228] ;  /* 0x00008a0000127ab9 */ /* 0x000fe20000000a00 */
[----:B------:R-:W-:-:S11]  /*f3150*/  LOP3.LUT R45, R45, 0xfffeffff, RZ, 0xc0, !PT ;  /* 0xfffeffff2d2d7812 */ /* 0x000fd600078ec0ff */
        /* <DEDUP_REMOVED lines=9> */
[----:B------:R-:W-:-:S04]  /*f31f0*/  @P0 LOP3.LUT R45, R45, 0x4000, RZ, 0xfc, !PT ;  /* 0x000040002d2d0812 */ /* 0x000fc800078efcff */
[----:B------:R-:W-:-:S04]  /*f3200*/  LOP3.LUT R45, R45, 0xffffdfff, RZ, 0xc0, !PT ;  /* 0xffffdfff2d2d7812 */ /* 0x000fc800078ec0ff */
        /* <DEDUP_REMOVED lines=18> */
[----:B------:R-:W-:Y:S01]  /*f3330*/  ISETP.LT.AND P4, PT, R54, UR10, !P4 ;  /* 0x0000000a36007c0c */ /* 0x000fe2000e781270 */
[----:B------:R-:W-:Y:S01]  /*f3340*/  ULDC.64 UR26, c[0x0][0x228] ;  /* 0x00008a00001a7ab9 */ /* 0x000fe20000000a00 */
        /* <DEDUP_REMOVED lines=23> */
[----:B------:R-:W-:Y:S02]  /*f34c0*/  LOP3.LUT R45, R45, 0xfffffffe, RZ, 0xc0, !PT ;  /* 0xfffffffe2d2d7812 */ /* 0x000fe400078ec0ff */
[----:B------:R-:W-:-:S09]  /*f34d0*/  LOP3.LUT P2, RZ, R2, 0x4000, RZ, 0xc0, !PT ;  /* 0x0000400002ff7812 */ /* 0x000fd2000784c0ff */
[----:B------:R-:W-:Y:S02]  /*f34e0*/  @P0 LOP3.LUT R45, R45, 0x1, RZ, 0xfc, !PT ;  /* 0x000000012d2d0812 */ /* 0x000fe400078efcff */
[----:B------:R-:W-:Y:S02]  /*f34f0*/  ISETP.LT.AND P0, PT, R54, UR24, !P1 ;  /* 0x0000001836007c0c */ /* 0x000fe4000cf01270 */
[----:B------:R-:W-:Y:S02]  /*f3500*/  ISETP.LT.AND P1, PT, R48, UR26, !P2 ;  /* 0x0000001a30007c0c */ /* 0x000fe4000d721270 */
[----:B------:R-:W-:Y:S01]  /*f3510*/  LOP3.LUT R38, R38, 0x7fffffff, RZ, 0xc0, !PT ;  /* 0x7fffffff26267812 */ /* 0x000fe200078ec0ff */
[----:B------:R-:W-:Y:S01]  /*f3520*/  UMOV UR4, UR29 ;  /* 0x0000001d00047c82 */ /* 0x000fe20008000000 */
[----:B------:R-:W-:Y:S01]  /*f3530*/  UMOV UR12, UR28 ;  /* 0x0000001c000c7c82 */ /* 0x000fe20008000000 */
[----:B------:R-:W-:Y:S01]  /*f3540*/  ULDC.64 UR28, c[0x0][0x228] ;  /* 0x00008a00001c7ab9 */ /* 0x000fe20000000a00 */
[----:B------:R-:W-:-:S05]  /*f3550*/  LOP3.LUT P3, RZ, R2, 0x8000, RZ, 0xc0, !PT ;  /* 0x0000800002ff7812 */ /* 0x000fca000786c0ff */
[----:B------:R-:W-:Y:S02]  /*f3560*/  @P0 LOP3.LUT R38, R38, 0x80000000, RZ, 0xfc, !PT ;  /* 0x8000000026260812 */ /* 0x000fe400078efcff */
[----:B------:R-:W-:Y:S02]  /*f3570*/  ISETP.LT.AND P0, PT, R54, UR28, !P2 ;  /* 0x0000001c36007c0c */ /* 0x000fe4000d701270 */
[----:B------:R-:W-:Y:S01]  /*f3580*/  LOP3.LUT R38, R38, 0xbfffffff, RZ, 0xc0, !PT ;  /* 0xbfffffff26267812 */ /* 0x000fe200078ec0ff */
[----:B------:R-:W-:Y:S01]  /*f3590*/  UMOV UR14, UR31 ;  /* 0x0000001f000e7c82 */ /* 0x000fe20008000000 */
[----:B------:R-:W-:Y:S01]  /*f35a0*/  UMOV UR16, UR30 ;  /* 0x0000001e00107c82 */ /* 0x000fe20008000000 */
[----:B------:R-:W-:Y:S01]  /*f35b0*/  ULDC.64 UR30, c[0x0][0x228] ;  /* 0x00008a00001e7ab9 */ /* 0x000fe20000000a00 */
[----:B------:R-:W-:Y:S02]  /*f35c0*/  @P1 LOP3.LUT R38, R38, 0x40000000, RZ, 0xfc, !PT ;  /* 0x4000000026261812 */ /* 0x000fe400078efcff */
[----:B------:R-:W-:-:S02]  /*f35d0*/  ISETP.LT.AND P1, PT, R48, UR30, !P3 ;  /* 0x0000001e30007c0c */ /* 0x000fc4000df21270 */
[----:B------:R-:W-:Y:S01]  /*f35e0*/  LOP3.LUT R38, R38, 0xdfffffff, RZ, 0xc0, !PT ;  /* 0xdfffffff26267812 */ /* 0x000fe200078ec0ff */
[----:B------:R-:W-:Y:S01]  /*f35f0*/  UMOV UR56, UR33 ;  /* 0x0000002100387c82 */ /* 0x000fe20008000000 */
[----:B------:R-:W-:Y:S01]  /*f3600*/  UMOV UR58, UR32 ;  /* 0x00000020003a7c82 */ /* 0x000fe20008000000 */
[----:B------:R-:W-:Y:S01]  /*f3610*/  ULDC.64 UR32, c[0x0][0x228] ;  /* 0x00008a0000207ab9 */ /* 0x000fe20000000a00 */
[----:B------:R-:W-:Y:S02]  /*f3620*/  @P0 LOP3.LUT R38, R38, 0x20000000, RZ, 0xfc, !PT ;  /* 0x2000000026260812 */ /* 0x000fe400078efcff */
[----:B------:R-:W-:Y:S02]  /*f3630*/  ISETP.LT.AND P0, PT, R54, UR32, !P3 ;  /* 0x0000002036007c0c */ /* 0x000fe4000df01270 */
[----:B------:R-:W-:-:S04]  /*f3640*/  LOP3.LUT R38, R38, 0xefffffff, RZ, 0xc0, !PT ;  /* 0xefffffff26267812 */ /* 0x000fc800078ec0ff */
[----:B------:R-:W-:Y:S02]  /*f3650*/  @P1 LOP3.LUT R38, R38, 0x10000000, RZ, 0xfc, !PT ;  /* 0x1000000026261812 */ /* 0x000fe400078efcff */
[----:B------:R-:W-:Y:S01]  /*f3660*/  LOP3.LUT P4, RZ, R2, 0x10000, RZ, 0xc0, !PT ;  /* 0x0001000002ff7812 */ /* 0x000fe2000788c0ff */
[----:B------:R-:W-:Y:S01]  /*f3670*/  UMOV UR60, UR50 ;  /* 0x00000032003c7c82 */ /* 0x000fe20008000000 */
[----:B------:R-:W-:Y:S01]  /*f3680*/  LOP3.LUT R38, R38, 0xf7ffffff, RZ, 0xc0, !PT ;  /* 0xf7ffffff26267812 */ /* 0x000fe200078ec0ff */
[----:B------:R-:W-:Y:S01]  /*f3690*/  UMOV UR6, UR35 ;  /* 0x0000002300067c82 */ /* 0x000fe20008000000 */
[----:B------:R-:W-:Y:S01]  /*f36a0*/  UMOV UR50, UR34 ;  /* 0x0000002200327c82 */ /* 0x000fe20008000000 */
[----:B------:R-:W-:Y:S01]  /*f36b0*/  ULDC.64 UR34, c[0x0][0x228] ;  /* 0x00008a0000227ab9 */ /* 0x000fe20000000a00 */
[----:B------:R-:W-:Y:S02]  /*f36c0*/  @P0 LOP3.LUT R38, R38, 0x8000000, RZ, 0xfc, !PT ;  /* 0x0800000026260812 */ /* 0x000fe400078efcff */
[----:B------:R-:W-:Y:S01]  /*f36d0*/  ISETP.LT.AND P0, PT, R48, UR34, !P4 ;  /* 0x0000002230007c0c */ /* 0x000fe2000e701270 */
[----:B------:R-:W-:Y:S01]  /*f36e0*/  UMOV UR8, UR54 ;  /* 0x0000003600087c82 */ /* 0x000fe20008000000 */
[----:B------:R-:W-:Y:S01]  /*f36f0*/  UMOV UR54, UR37 ;  /* 0x0000002500367c82 */ /* 0x000fe20008000000 */
[----:B------:R-:W-:Y:S01]  /*f3700*/  UMOV UR28, UR36 ;  /* 0x00000024001c7c82 */ /* 0x000fe20008000000 */
[----:B------:R-:W-:Y:S01]  /*f3710*/  LOP3.LUT R38, R38, 0xfbffffff, RZ, 0xc0, !PT ;  /* 0xfbffffff26267812 */ /* 0x000fe200078ec0ff */
[----:B------:R-:W-:-:S02]  /*f3720*/  ULDC.64 UR36, c[0x0][0x228] ;  /* 0x00008a0000247ab9 */ /* 0x000fc40000000a00 */
[----:B------:R-:W-:Y:S02]  /*f3730*/  ISETP.LT.AND P1, PT, R54, UR36, !P4 ;  /* 0x0000002436007c0c */ /* 0x000fe4000e721270 */
[----:B------:R-:W-:Y:S01]  /*f3740*/  LOP3.LUT P5, RZ, R2, 0x20000, RZ, 0xc0, !PT ;  /* 0x0002000002ff7812 */ /* 0x000fe200078ac0ff */
[----:B------:R-:W-:-:S03]  /*f3750*/  UMOV UR10, UR39 ;  /* 0x00000027000a7c82 */ /* 0x000fc60008000000 */
[----:B------:R-:W-:Y:S02]  /*f3760*/  @P0 LOP3.LUT R38, R38, 0x4000000, RZ, 0xfc, !PT ;  /* 0x0400000026260812 */ /* 0x000fe400078efcff */
[----:B------:R-:W-:Y:S01]  /*f3770*/  LOP3.LUT P0, RZ, R6, 0x8000000, RZ, 0xc0, !PT ;  /* 0x0800000006ff7812 */ /* 0x000fe2000780c0ff */
[----:B------:R-:W-:Y:S01]  /*f3780*/  UMOV UR32, UR38 ;  /* 0x0000002600207c82 */ /* 0x000fe20008000000 */
[----:B------:R-:W-:Y:S01]  /*f3790*/  ULDC.64 UR38, c[0x0][0x228] ;  /* 0x00008a0000267ab9 */ /* 0x000fe20000000a00 */
[----:B------:R-:W-:Y:S02]  /*f37a0*/  LOP3.LUT R38, R38, 0xfdffffff, RZ, 0xc0, !PT ;  /* 0xfdffffff26267812 */ /* 0x000fe400078ec0ff */
[----:B------:R-:W-:Y:S02]  /*f37b0*/  ISETP.LT.AND P3, PT, R48, UR38, !P5 ;  /* 0x0000002630007c0c */ /* 0x000fe4000ef61270 */
[C---:B------:R-:W-:Y:S01]  /*f37c0*/  LOP3.LUT P6, RZ, R2.reuse, 0x40000, RZ, 0xc0, !PT ;  /* 0x0004000002ff7812 */ /* 0x040fe200078cc0ff */
[----:B------:R-:W-:Y:S01]  /*f37d0*/  UMOV UR41, UR47 ;  /* 0x0000002f00297c82 */ /* 0x000fe20008000000 */
[----:B------:R-:W-:Y:S01]  /*f37e0*/  LOP3.LUT R2, R2, 0xffffdfff, RZ, 0xc0, !PT ;  /* 0xffffdfff02027812 */ /* 0x000fe200078ec0ff */
[----:B------:R-:W-:Y:S01]  /*f37f0*/  UMOV UR18, UR48 ;  /* 0x0000003000127c82 */ /* 0x000fe20008000000 */
[----:B------:R-:W-:Y:S01]  /*f3800*/  @P1 LOP3.LUT R38, R38, 0x2000000, RZ, 0xfc, !PT ;  /* 0x0200000026261812 */ /* 0x000fe200078efcff */
[----:B------:R-:W-:Y:S01]  /*f3810*/  UMOV UR48, UR41 ;  /* 0x0000002900307c82 */ /* 0x000fe20008000000 */
[----:B------:R-:W-:Y:S01]  /*f3820*/  UMOV UR34, UR40 ;  /* 0x0000002800227c82 */ /* 0x000fe20008000000 */
[----:B------:R-:W-:Y:S01]  /*f3830*/  ULDC.64 UR40, c[0x0][0x228] ;  /* 0x00008a0000287ab9 */ /* 0x000fe20000000a00 */
[----:B------:R-:W-:-:S02]  /*f3840*/  @P0 LOP3.LUT R2, R2, 0x2000, RZ, 0xfc, !PT ;  /* 0x0000200002020812 */ /* 0x000fc400078efcff */
[----:B------:R-:W-:Y:S02]  /*f3850*/  ISETP.LT.AND P0, PT, R54, UR40, !P5 ;  /* 0x0000002836007c0c */ /* 0x000fe4000ef01270 */
[----:B------:R-:W-:Y:S01]  /*f3860*/  LOP3.LUT R38, R38, 0xfeffffff, RZ, 0xc0, !PT ;  /* 0xfeffffff26267812 */ /* 0x000fe200078ec0ff */
[----:B------:R-:W-:Y:S01]  /*f3870*/  UMOV UR36, UR14 ;  /* 0x0000000e00247c82 */ /* 0x000fe20008000000 */
[----:B------:R-:W-:Y:S01]  /*f3880*/  UMOV UR14, UR12 ;  /* 0x0000000c000e7c82 */ /* 0x000fe20008000000 */
[----:B------:R-:W-:Y:S01]  /*f3890*/  UMOV UR30, UR43 ;  /* 0x0000002b001e7c82 */ /* 0x000fe20008000000 */
[----:B------:R-:W-:Y:S01]  /*f38a0*/  UMOV UR12, UR42 ;  /* 0x0000002a000c7c82 */ /* 0x000fe20008000000 */
[----:B------:R-:W-:Y:S01]  /*f38b0*/  @P3 LOP3.LUT R38, R38, 0x1000000, RZ, 0xfc, !PT ;  /* 0x0100000026263812 */ /* 0x000fe200078efcff */
[----:B------:R-:W-:Y:S02]  /*f38c0*/  ULDC.64 UR42, c[0x0][0x228] ;  /* 0x00008a00002a7ab9 */ /* 0x000fe40000000a00 */
[----:B------:R-:W-:-:S02]  /*f38d0*/  ISETP.LT.AND P3, PT, R48, UR42, !P6 ;  /* 0x0000002a30007c0c */ /* 0x000fc4000f761270 */
[----:B------:R-:W-:Y:S01]  /*f38e0*/  LOP3.LUT R38, R38, 0xff7fffff, RZ, 0xc0, !PT ;  /* 0xff7fffff26267812 */ /* 0x000fe200078ec0ff */
[----:B------:R-:W-:Y:S01]  /*f38f0*/  UMOV UR24, UR60 ;  /* 0x0000003c00187c82 */ /* 0x000fe20008000000 */
[----:B------:R-:W-:Y:S01]  /*f3900*/  UMOV UR60, UR45 ;  /* 0x0000002d003c7c82 */ /* 0x000fe20008000000 */
[----:B------:R-:W-:Y:S01]  /*f3910*/  UMOV UR26, UR44 ;  /* 0x0000002c001a7c82 */ /* 0x000fe20008000000 */
[----:B------:R-:W-:Y:S01]  /*f3920*/  @P0 LOP3.LUT R38, R38, 0x800000, RZ, 0xfc, !PT ;  /* 0x0080000026260812 */ /* 0x000fe200078efcff */
[----:B------:R-:W-:Y:S02]  /*f3930*/  ULDC.64 UR44, c[0x0][0x228] ;  /* 0x00008a00002c7ab9 */ /* 0x000fe40000000a00 */
[----:B------:R-:W-:Y:S02]  /*f3940*/  ISETP.LT.AND P0, PT, R54, UR44, !P6 ;  /* 0x0000002c36007c0c */ /* 0x000fe4000f701270 */
[----:B------:R-:W-:Y:S02]  /*f3950*/  LOP3.LUT R38, R38, 0xffbfffff, RZ, 0xc0, !PT ;  /* 0xffbfffff26267812 */ /* 0x000fe400078ec0ff */
[----:B------:R-:W-:Y:S01]  /*f3960*/  LOP3.LUT P2, RZ, R6, 0x10000000, RZ, 0xc0, !PT ;  /* 0x1000000006ff7812 */ /* 0x000fe2000784c0ff */
[----:B------:R-:W-:Y:S01]  /*f3970*/  UMOV UR20, UR6 ;  /* 0x0000000600147c82 */ /* 0x000fe20008000000 */
[----:B------:R-:W-:Y:S01]  /*f3980*/  ULDC UR6, c[0x0][0x228] ;  /* 0x00008a0000067ab9 */ /* 0x000fe20000000800 */
[----:B------:R-:W-:Y:S01]  /*f3990*/  @P3 LOP3.LUT R38, R38, 0x400000, RZ, 0xfc, !PT ;  /* 0x0040000026263812 */ /* 0x000fe200078efcff */
[----:B------:R-:W-:Y:S01]  /*f39a0*/  UMOV UR22, UR4 ;  /* 0x0000000400167c82 */ /* 0x000fe20008000000 */
[----:B------:R-:W-:Y:S01]  /*f39b0*/  ULDC UR4, c[0x0][0x228] ;  /* 0x00008a0000047ab9 */ /* 0x000fe20000000800 */
[----:B------:R-:W-:-:S02]  /*f39c0*/  LOP3.LUT P1, RZ, R6, 0x4000000, RZ, 0xc0, !PT ;  /* 0x0400000006ff7812 */ /* 0x000fc4000782c0ff */
[----:B------:R-:W-:Y:S02]  /*f39d0*/  LOP3.LUT R38, R38, 0xffefffff, RZ, 0xc0, !PT ;  /* 0xffefffff26267812 */ /* 0x000fe400078ec0ff */
[C---:B------:R-:W-:Y:S02]  /*f39e0*/  LOP3.LUT P4, RZ, R6.reuse, 0x2000000, RZ, 0xc0, !PT ;  /* 0x0200000006ff7812 */ /* 0x040fe4000788c0ff */
[----:B------:R-:W-:Y:S02]  /*f39f0*/  LOP3.LUT P5, RZ, R6, 0x800000, RZ, 0xc0, !PT ;  /* 0x0080000006ff7812 */ /* 0x000fe400078ac0ff */
[----:B------:R-:W-:Y:S02]  /*f3a00*/  LOP3.LUT R39, R39, 0x7fffffff, RZ, 0xc0, !PT ;  /* 0x7fffffff27277812 */ /* 0x000fe400078ec0ff */
[----:B------:R-:W-:Y:S02]  /*f3a10*/  @P0 LOP3.LUT R38, R38, 0x100000, RZ, 0xfc, !PT ;  /* 0x0010000026260812 */ /* 0x000fe400078efcff */
[----:B------:R-:W-:-:S02]  /*f3a20*/  ISETP.LT.AND P0, PT, R48, UR6, !P2 ;  /* 0x0000000630007c0c */ /* 0x000fc4000d701270 */
[----:B------:R-:W-:Y:S01]  /*f3a30*/  ISETP.LT.AND P2, PT, R54, UR4, !P2 ;  /* 0x0000000436007c0c */ /* 0x000fe2000d741270 */
[----:B------:R-:W-:Y:S01]  /*f3a40*/  ULDC UR6, c[0x0][0x228] ;  /* 0x00008a0000067ab9 */ /* 0x000fe20000000800 */
[----:B------:R-:W-:Y:S01]  /*f3a50*/  LOP3.LUT R38, R38, 0xffdfffff, RZ, 0xc0, !PT ;  /* 0xffdfffff26267812 */ /* 0x000fe200078ec0ff */
[----:B------:R-:W-:Y:S01]  /*f3a60*/  ULDC UR4, c[0x0][0x228] ;  /* 0x00008a0000047ab9 */ /* 0x000fe20000000800 */
[----:B------:R-:W-:Y:S01]  /*f3a70*/  LOP3.LUT R41, R41, 0x7fffffff, RZ, 0xc0, !PT ;  /* 0x7fffffff29297812 */ /* 0x000fe200078ec0ff */
[----:B------:R-:W-:Y:S01]  /*f3a80*/  STL [R1+0x46b0], R37 ;  /* 0x0046b02501007387 */ /* 0x000fe20000100800 */
[C---:B------:R-:W-:Y:S02]  /*f3a90*/  LOP3.LUT P6, RZ, R6.reuse, 0x1000000, RZ, 0xc0, !PT ;  /* 0x0100000006ff7812 */ /* 0x040fe400078cc0ff */
[----:B------:R-:W-:Y:S01]  /*f3aa0*/  LOP3.LUT P3, RZ, R6, 0x400000, RZ, 0xc0, !PT ;  /* 0x0040000006ff7812 */ /* 0x000fe2000786c0ff */
[----:B------:R-:W2:Y:S04]  /*f3ab0*/  LDL.LU R53, [R1+0x1430] ;  /* 0x0014300001357983 */ /* 0x000ea80000300800 */
[----:B------:R-:W2:Y:S04]  /*f3ac0*/  LDL.LU R52, [R1+0x1434] ;  /* 0x0014340001347983 */ /* 0x000ea80000300800 */
[----:B------:R-:W3:Y:S04]  /*f3ad0*/  LDL.LU R50, [R1+0x1438] ;  /* 0x0014380001327983 */ /* 0x000ee80000300800 */
[----:B------:R-:W3:Y:S01]  /*f3ae0*/  LDL.LU R49, [R1+0x143c] ;  /* 0x00143c0001317983 */ /* 0x000ee20000300800 */
[----:B------:R-:W-:-:S02]  /*f3af0*/  @P0 LOP3.LUT R38, R38, 0x200000, RZ, 0xfc, !PT ;  /* 0x0020000026260812 */ /* 0x000fc400078efcff */
[----:B------:R-:W-:Y:S02]  /*f3b00*/  LOP3.LUT P0, RZ, R2, 0x2000, RZ, 0xc0, !PT ;  /* 0x0000200002ff7812 */ /* 0x000fe4000780c0ff */
[----:B------:R-:W-:Y:S02]  /*f3b10*/  LOP3.LUT R43, R43, 0x7fffffff, RZ, 0xc0, !PT ;  /* 0x7fffffff2b2b7812 */ /* 0x000fe400078ec0ff */
[----:B------:R-:W-:Y:S02]  /*f3b20*/  R2UR UR46, R12 ;  /* 0x000000000c2e72ca */ /* 0x000fe400000e0000 */
[----:B------:R-:W-:Y:S02]  /*f3b30*/  LOP3.LUT R38, R38, 0xfff7ffff, RZ, 0xc0, !PT ;  /* 0xfff7ffff26267812 */ /* 0x000fe400078ec0ff */
[----:B------:R-:W-:Y:S01]  /*f3b40*/  R2UR UR47, R13 ;  /* 0x000000000d2f72ca */ /* 0x000fe200000e0000 */
[----:B------:R-:W-:Y:S01]  /*f3b50*/  UMOV UR38, UR28 ;  /* 0x0000001c00267c82 */ /* 0x000fe20008000000 */
[----:B------:R-:W-:Y:S01]  /*f3b60*/  UMOV UR42, UR18 ;  /* 0x00000012002a7c82 */ /* 0x000fe20008000000 */
[----:B------:R-:W-:-:S02]  /*f3b70*/  @P2 LOP3.LUT R38, R38, 0x80000, RZ, 0xfc, !PT ;  /* 0x0008000026262812 */ /* 0x000fc400078efcff */
[----:B------:R-:W-:Y:S02]  /*f3b80*/  ISETP.LT.AND P2, PT, R48, UR6, !P0 ;  /* 0x0000000630007c0c */ /* 0x000fe4000c741270 */
[----:B------:R-:W-:Y:S01]  /*f3b90*/  LOP3.LUT R2, R2, 0xffffefff, RZ, 0xc0, !PT ;  /* 0xffffefff02027812 */ /* 0x000fe200078ec0ff */
[----:B------:R0:W-:Y:S01]  /*f3ba0*/  STL [R1+0x45ec], R40 ;  /* 0x0045ec2801007387 */ /* 0x0001e20000100800 */
[----:B------:R-:W-:Y:S02]  /*f3bb0*/  LOP3.LUT R38, R38, 0xfffbffff, RZ, 0xc0, !PT ;  /* 0xfffbffff26267812 */ /* 0x000fe400078ec0ff */
[----:B------:R-:W-:Y:S01]  /*f3bc0*/  ISETP.LT.AND P0, PT, R54, UR4, !P0 ;  /* 0x0000000436007c0c */ /* 0x000fe2000c701270 */
[----:B------:R-:W-:Y:S01]  /*f3bd0*/  ULDC UR6, c[0x0][0x228] ;  /* 0x00008a0000067ab9 */ /* 0x000fe20000000800 */
[----:B------:R-:W-:Y:S01]  /*f3be0*/  ULDC UR4, c[0x0][0x228] ;  /* 0x00008a0000047ab9 */ /* 0x000fe20000000800 */
[----:B------:R-:W-:Y:S01]  /*f3bf0*/  ULDC UR44, c[0x0][0x228] ;  /* 0x00008a00002c7ab9 */ /* 0x000fe20000000800 */
[----:B--2---:R-:W-:-:S03]  /*f3c00*/  F2FP.SATFINITE.E4M3.F32.PACK_AB_MERGE_C R52, R52, R53, RZ ;  /* 0x000000353434723e */ /* 0x004fc600048070ff */
[----:B------:R-:W-:Y:S02]  /*f3c10*/  @P2 LOP3.LUT R38, R38, 0x40000, RZ, 0xfc, !PT ;  /* 0x0004000026262812 */ /* 0x000fe400078efcff */
[----:B------:R-:W-:Y:S02]  /*f3c20*/  LOP3.LUT P2, RZ, R6, 0x200000, RZ, 0xc0, !PT ;  /* 0x0020000006ff7812 */ /* 0x000fe4000784c0ff */
[----:B---3--:R-:W-:Y:S01]  /*f3c30*/  F2FP.SATFINITE.E4M3.F32.PACK_AB_MERGE_C R50, R49, R50, RZ ;  /* 0x000000323132723e */ /* 0x008fe200048070ff */
[----:B------:R-:W-:Y:S01]  /*f3c40*/  UMOV UR28, UR8 ;  /* 0x00000008001c7c82 */ /* 0x000fe20008000000 */
[----:B------:R-:W-:Y:S01]  /*f3c50*/  LOP3.LUT R38, R38, 0xfffdffff, RZ, 0xc0, !PT ;  /* 0xfffdffff26267812 */ /* 0x000fe200078ec0ff */
[----:B------:R-:W-:Y:S01]  /*f3c60*/  STL [R1+0x47d4], R51 ;  /* 0x0047d43301007387 */ /* 0x000fe20000100800 */
[----:B------:R-:W-:Y:S01]  /*f3c70*/  ULDC UR8, c[0x0][0x228] ;  /* 0x00008a0000087ab9 */ /* 0x000fe20000000800 */
[----:B------:R-:W-:Y:S01]  /*f3c80*/  ULDC UR18, c[0x0][0x228] ;  /* 0x00008a0000127ab9 */ /* 0x000fe20000000800 */
[----:B------:R-:W-:-:S05]  /*f3c90*/  @P0 LOP3.LUT R38, R38, 0x20000, RZ, 0xfc, !PT ;  /* 0x0002000026260812 */ /* 0x000fca00078efcff */
[----:B------:R-:W-:Y:S02]  /*f3ca0*/  @P2 LOP3.LUT R2, R2, 0x1000, RZ, 0xfc, !PT ;  /* 0x0000100002022812 */ /* 0x000fe400078efcff */
[----:B------:R-:W-:Y:S02]  /*f3cb0*/  ISETP.LT.AND P2, PT, R48, UR6, !P1 ;  /* 0x0000000630007c0c */ /* 0x000fe4000cf41270 */
[----:B------:R-:W-:Y:S02]  /*f3cc0*/  ISETP.LT.AND P1, PT, R54, UR4, !P1 ;  /* 0x0000000436007c0c */ /* 0x000fe4000cf21270 */
[----:B------:R-:W-:Y:S01]  /*f3cd0*/  LOP3.LUT R38, R38, 0xfffeffff, RZ, 0xc0, !PT ;  /* 0xfffeffff26267812 */ /* 0x000fe200078ec0ff */
[----:B------:R-:W-:Y:S01]  /*f3ce0*/  ULDC UR6, c[0x0][0x228] ;  /* 0x00008a0000067ab9 */ /* 0x000fe20000000800 */
[----:B------:R-:W-:-:S07]  /*f3cf0*/  ULDC UR4, c[0x0][0x228] ;  /* 0x00008a0000047ab9 */ /* 0x000fce0000000800 */
[----:B------:R-:W-:Y:S02]  /*f3d00*/  @P2 LOP3.LUT R38, R38, 0x10000, RZ, 0xfc, !PT ;  /* 0x0001000026262812 */ /* 0x000fe400078efcff */
[----:B------:R-:W-:Y:S01]  /*f3d10*/  ISETP.LT.AND P2, PT, R48, UR6, !P4 ;  /* 0x0000000630007c0c */ /* 0x000fe2000e741270 */
[----:B------:R-:W-:Y:S01]  /*f3d20*/  ULDC UR6, c[0x0][0x228] ;  /* 0x00008a0000067ab9 */ /* 0x000fe20000000800 */
[----:B------:R-:W-:-:S04]  /*f3d30*/  LOP3.LUT R38, R38, 0xffff7fff, RZ, 0xc0, !PT ;  /* 0xffff7fff26267812 */ /* 0x000fc800078ec0ff */
[----:B------:R-:W-:-:S04]  /*f3d40*/  @P1 LOP3.LUT R38, R38, 0x8000, RZ, 0xfc, !PT ;  /* 0x0000800026261812 */ /* 0x000fc800078efcff */
[----:B------:R-:W-:-:S04]  /*f3d50*/  LOP3.LUT R38, R38, 0xffffbfff, RZ, 0xc0, !PT ;  /* 0xffffbfff26267812 */ /* 0x000fc800078ec0ff */
[----:B------:R-:W-:Y:S02]  /*f3d60*/  @P2 LOP3.LUT R38, R38, 0x4000, RZ, 0xfc, !PT ;  /* 0x0000400026262812 */ /* 0x000fe400078efcff */
[----:B------:R-:W-:Y:S01]  /*f3d70*/  ISETP.LT.AND P2, PT, R54, UR4, !P4 ;  /* 0x0000000436007c0c */ /* 0x000fe2000e741270 */
[----:B------:R-:W-:Y:S01]  /*f3d80*/  ULDC UR4, c[0x0][0x228] ;  /* 0x00008a0000047ab9 */ /* 0x000fe20000000800 */
[----:B------:R-:W-:-:S11]  /*f3d90*/  LOP3.LUT R38, R38, 0xffffdfff, RZ, 0xc0, !PT ;  /* 0xffffdfff26267812 */ /* 0x000fd600078ec0ff */
        /* <DEDUP_REMOVED lines=17> */
[----:B------:R-:W-:Y:S02]  /*f3eb0*/  ISETP.LT.AND P2, PT, R48, UR6, !P3 ;  /* 0x0000000630007c0c */ /* 0x000fe4000df41270 */
[----:B------:R-:W-:Y:S01]  /*f3ec0*/  ISETP.LT.AND P3, PT, R54, UR4, !P3 ;  /* 0x0000000436007c0c */ /* 0x000fe2000df61270 */
[----:B------:R-:W-:Y:S01]  /*f3ed0*/  ULDC UR6, c[0x0][0x228] ;  /* 0x00008a0000067ab9 */ /* 0x000fe20000000800 */
[----:B------:R-:W-:Y:S01]  /*f3ee0*/  LOP3.LUT R38, R38, 0xfffffeff, RZ, 0xc0, !PT ;  /* 0xfffffeff26267812 */ /* 0x000fe200078ec0ff */
[----:B------:R-:W-:-:S08]  /*f3ef0*/  ULDC UR4, c[0x0][0x228] ;  /* 0x00008a0000047ab9 */ /* 0x000fd00000000800 */
[----:B------:R-:W-:-:S04]  /*f3f00*/  @P2 LOP3.LUT R38, R38, 0x100, RZ, 0xfc, !PT ;  /* 0x0000010026262812 */ /* 0x000fc800078efcff */
[----:B------:R-:W-:-:S04]  /*f3f10*/  LOP3.LUT R38, R38, 0xffffff7f, RZ, 0xc0, !PT ;  /* 0xffffff7f26267812 */ /* 0x000fc800078ec0ff */
[----:B------:R-:W-:Y:S02]  /*f3f20*/  @P3 LOP3.LUT R38, R38, 0x80, RZ, 0xfc, !PT ;  /* 0x0000008026263812 */ /* 0x000fe400078efcff */
[----:B------:R-:W-:Y:S02]  /*f3f30*/  LOP3.LUT P3, RZ, R6, 0x8000, RZ, 0xc0, !PT ;  /* 0x0000800006ff7812 */ /* 0x000fe4000786c0ff */
[C---:B------:R-:W-:Y:S02]  /*f3f40*/  LOP3.LUT P2, RZ, R2.reuse, 0x1000, RZ, 0xc0, !PT ;  /* 0x0000100002ff7812 */ /* 0x040fe4000784c0ff */
[----:B------:R-:W-:Y:S02]  /*f3f50*/  LOP3.LUT R2, R2, 0xfffff7ff, RZ, 0xc0, !PT ;  /* 0xfffff7ff02027812 */ /* 0x000fe400078ec0ff */
[----:B------:R-:W-:-:S07]  /*f3f60*/  LOP3.LUT R38, R38, 0xffffffbf, RZ, 0xc0, !PT ;  /* 0xffffffbf26267812 */ /* 0x000fce00078ec0ff */
[----:B------:R-:W-:Y:S02]  /*f3f70*/  @P3 LOP3.LUT R2, R2, 0x800, RZ, 0xfc, !PT ;  /* 0x0000080002023812 */ /* 0x000fe400078efcff */
[----:B------:R-:W-:Y:S02]  /*f3f80*/  ISETP.LT.AND P3, PT, R48, UR6, !P2 ;  /* 0x0000000630007c0c */ /* 0x000fe4000d761270 */
[----:B------:R-:W-:Y:S02]  /*f3f90*/  ISETP.LT.AND P2, PT, R54, UR4, !P2 ;  /* 0x0000000436007c0c */ /* 0x000fe4000d741270 */
[----:B------:R-:W-:Y:S01]  /*f3fa0*/  LOP3.LUT P0, RZ, R6, 0x100000, RZ, 0xc0, !PT ;  /* 0x0010000006ff7812 */ /* 0x000fe2000780c0ff */
[----:B------:R-:W-:Y:S01]  /*f3fb0*/  ULDC UR6, c[0x0][0x228] ;  /* 0x00008a0000067ab9 */ /* 0x000fe20000000800 */
[----:B------:R-:W-:-:S07]  /*f3fc0*/  ULDC UR4, c[0x0][0x228] ;  /* 0x00008a0000047ab9 */ /* 0x000fce0000000800 */
[----:B------:R-:W-:Y:S02]  /*f3fd0*/  @P3 LOP3.LUT R38, R38, 0x40, RZ, 0xfc, !PT ;  /* 0x0000004026263812 */ /* 0x000fe400078efcff */
[----:B------:R-:W-:Y:S02]  /*f3fe0*/  ISETP.LT.AND P3, PT, R48, UR6, !P0 ;  /* 0x0000000630007c0c */ /* 0x000fe4000c761270 */
[----:B------:R-:W-:Y:S02]  /*f3ff0*/  LOP3.LUT R38, R38, 0xffffffdf, RZ, 0xc0, !PT ;  /* 0xffffffdf26267812 */ /* 0x000fe400078ec0ff */
[----:B------:R-:W-:Y:S02]  /*f4000*/  ISETP.LT.AND P0, PT, R54, UR4, !P0 ;  /* 0x0000000436007c0c */ /* 0x000fe4000c701270 */
[----:B------:R-:W-:Y:S01]  /*f4010*/  LOP3.LUT P1, RZ, R6, 0x80000, RZ, 0xc0, !PT ;  /* 0x0008000006ff7812 */ /* 0x000fe2000782c0ff */
[----:B------:R-:W-:Y:S01]  /*f4020*/  ULDC UR6, c[0x0][0x228] ;  /* 0x00008a0000067ab9 */ /* 0x000fe20000000800 */
[----:B------:R-:W-:Y:S01]  /*f4030*/  @P2 LOP3.LUT R38, R38, 0x20, RZ, 0xfc, !PT ;  /* 0x0000002026262812 */ /* 0x000fe200078efcff */
[----:B------:R-:W-:-:S03]  /*f4040*/  ULDC UR4, c[0x0][0x228] ;  /* 0x00008a0000047ab9 */ /* 0x000fc60000000800 */
[----:B------:R-:W-:-:S04]  /*f4050*/  LOP3.LUT R38, R38, 0xffffffef, RZ, 0xc0, !PT ;  /* 0xffffffef26267812 */ /* 0x000fc800078ec0ff */
        /* <DEDUP_REMOVED lines=11> */
[----:B------:R-:W-:Y:S01]  /*f4110*/  LOP3.LUT P6, RZ, R6, 0x20000, RZ, 0xc0, !PT ;  /* 0x0002000006ff7812 */ /* 0x000fe200078cc0ff */
[----:B------:R-:W-:Y:S01]  /*f4120*/  ULDC UR6, c[0x0][0x228] ;  /* 0x00008a0000067ab9 */ /* 0x000fe20000000800 */
[----:B------:R-:W-:-:S04]  /*f4130*/  LOP3.LUT R38, R38, 0xfffffffd, RZ, 0xc0, !PT ;  /* 0xfffffffd26267812 */ /* 0x000fc800078ec0ff */
[----:B------:R-:W-:-:S04]  /*f4140*/  @P1 LOP3.LUT R38, R38, 0x2, RZ, 0xfc, !PT ;  /* 0x0000000226261812 */ /* 0x000fc800078efcff */
[----:B------:R-:W-:-:S04]  /*f4150*/  LOP3.LUT R38, R38, 0xfffffffe, RZ, 0xc0, !PT ;  /* 0xfffffffe26267812 */ /* 0x000fc800078ec0ff */
[----:B------:R-:W-:Y:S02]  /*f4160*/  @P3 LOP3.LUT R38, R38, 0x1, RZ, 0xfc, !PT ;  /* 0x0000000126263812 */ /* 0x000fe400078efcff */
[----:B------:R-:W-:Y:S01]  /*f4170*/  ISETP.LT.AND P3, PT, R54, UR4, !P4 ;  /* 0x0000000436007c0c */ /* 0x000fe2000e761270 */
[----:B------:R-:W-:-:S12]  /*f4180*/  ULDC UR4, c[0x0][0x228] ;  /* 0x00008a0000047ab9 */ /* 0x000fd80000000800 */
[----:B------:R-:W-:Y:S02]  /*f4190*/  @P3 LOP3.LUT R39, R39, 0x80000000, RZ, 0xfc, !PT ;  /* 0x8000000027273812 */ /* 0x000fe400078efcff */
[----:B------:R-:W-:Y:S02]  /*f41a0*/  ISETP.LT.AND P3, PT, R48, UR6, !P6 ;  /* 0x0000000630007c0c */ /* 0x000fe4000f761270 */
[----:B------:R-:W-:Y:S01]  /*f41b0*/  LOP3.LUT P5, RZ, R6, 0x10000, RZ, 0xc0, !PT ;  /* 0x0001000006ff7812 */ /* 0x000fe200078ac0ff */
[----:B------:R-:W-:Y:S01]  /*f41c0*/  ULDC UR6, c[0x0][0x228] ;  /* 0x00008a0000067ab9 */ /* 0x000fe20000000800 */
[----:B------:R-:W-:-:S09]  /*f41d0*/  LOP3.LUT R39, R39, 0xbfffffff, RZ, 0xc0, !PT ;  /* 0xbfffffff27277812 */ /* 0x000fd200078ec0ff */
        /* <DEDUP_REMOVED lines=10> */
[----:B------:R-:W-:Y:S02]  /*f4280*/  @P3 LOP3.LUT R39, R39, 0x10000000, RZ, 0xfc, !PT ;  /* 0x1000000027273812 */ /* 0x000fe400078efcff */
[----:B------:R-:W-:Y:S02]  /*f4290*/  LOP3.LUT P3, RZ, R2, 0x800, RZ, 0xc0, !PT ;  /* 0x0000080002ff7812 */ /* 0x000fe4000786c0ff */
[----:B------:R-:W-:-:S04]  /*f42a0*/  LOP3.LUT R39, R39, 0xf7ffffff, RZ, 0xc0, !PT ;  /* 0xf7ffffff27277812 */ /* 0x000fc800078ec0ff */
[----:B------:R-:W-:Y:S02]  /*f42b0*/  @P5 LOP3.LUT R39, R39, 0x8000000, RZ, 0xfc, !PT ;  /* 0x0800000027275812 */ /* 0x000fe400078efcff */
[----:B------:R-:W-:Y:S02]  /*f42c0*/  ISETP.LT.AND P5, PT, R48, UR6, !P3 ;  /* 0x0000000630007c0c */ /* 0x000fe4000dfa1270 */
[----:B------:R-:W-:Y:S01]  /*f42d0*/  LOP3.LUT P2, RZ, R6, 0x4000, RZ, 0xc0, !PT ;  /* 0x0000400006ff7812 */ /* 0x000fe2000784c0ff */
[----:B------:R-:W-:Y:S01]  /*f42e0*/  ULDC UR6, c[0x0][0x228] ;  /* 0x00008a0000067ab9 */ /* 0x000fe20000000800 */
[----:B------:R-:W-:-:S09]  /*f42f0*/  LOP3.LUT R39, R39, 0xfbffffff, RZ, 0xc0, !PT ;  /* 0xfbffffff27277812 */ /* 0x000fd200078ec0ff */
[----:B------:R-:W-:Y:S02]  /*f4300*/  @P5 LOP3.LUT R39, R39, 0x4000000, RZ, 0xfc, !PT ;  /* 0x0400000027275812 */ /* 0x000fe400078efcff */
[----:B------:R-:W-:Y:S02]  /*f4310*/  ISETP.LT.AND P5, PT, R54, UR4, !P3 ;  /* 0x0000000436007c0c */ /* 0x000fe4000dfa1270 */
[----:B------:R-:W-:Y:S02]  /*f4320*/  LOP3.LUT P3, RZ, R6, 0x200, RZ, 0xc0, !PT ;  /* 0x0000020006ff7812 */ /* 0x000fe4000786c0ff */
[----:B------:R-:W-:Y:S02]  /*f4330*/  LOP3.LUT R2, R2, 0xfffffbff, RZ, 0xc0, !PT ;  /* 0xfffffbff02027812 */ /* 0x000fe400078ec0ff */
[----:B------:R-:W-:Y:S01]  /*f4340*/  LOP3.LUT R39, R39, 0xfdffffff, RZ, 0xc0, !PT ;  /* 0xfdffffff27277812 */ /* 0x000fe200078ec0ff */
[----:B------:R-:W-:-:S06]  /*f4350*/  ULDC UR4, c[0x0][0x228] ;  /* 0x00008a0000047ab9 */ /* 0x000fcc0000000800 */
[----:B------:R-:W-:Y:S02]  /*f4360*/  @P5 LOP3.LUT R39, R39, 0x2000000, RZ, 0xfc, !PT ;  /* 0x0200000027275812 */ /* 0x000fe400078efcff */
[----:B------:R-:W-:Y:S02]  /*f4370*/  ISETP.LT.AND P5, PT, R48, UR6, !P2 ;  /* 0x0000000630007c0c */ /* 0x000fe4000d7a1270 */
[----:B------:R-:W-:Y:S02]  /*f4380*/  @P3 LOP3.LUT R2, R2, 0x400, RZ, 0xfc, !PT ;  /* 0x0000040002023812 */ /* 0x000fe400078efcff */
[----:B------:R-:W-:Y:S02]  /*f4390*/  ISETP.LT.AND P3, PT, R54, UR4, !P2 ;  /* 0x0000000436007c0c */ /* 0x000fe4000d761270 */
[----:B------:R-:W-:Y:S02]  /*f43a0*/  LOP3.LUT R39, R39, 0xfeffffff, RZ, 0xc0, !PT ;  /* 0xfeffffff27277812 */ /* 0x000fe400078ec0ff */
[----:B------:R-:W-:Y:S01]  /*f43b0*/  LOP3.LUT P0, RZ, R6, 0x2000, RZ, 0xc0, !PT ;  /* 0x0000200006ff7812 */ /* 0x000fe2000780c0ff */
[----:B------:R-:W-:Y:S01]  /*f43c0*/  ULDC UR6, c[0x0][0x228] ;  /* 0x00008a0000067ab9 */ /* 0x000fe20000000800 */
[----:B------:R-:W-:-:S03]  /*f43d0*/  ULDC UR4, c[0x0][0x228] ;  /* 0x00008a0000047ab9 */ /* 0x000fc60000000800 */
[----:B------:R-:W-:Y:S02]  /*f43e0*/  @P5 LOP3.LUT R39, R39, 0x1000000, RZ, 0xfc, !PT ;  /* 0x0100000027275812 */ /* 0x000fe400078efcff */
[----:B------:R-:W-:Y:S02]  /*f43f0*/  ISETP.LT.AND P5, PT, R48, UR6, !P0 ;  /* 0x0000000630007c0c */ /* 0x000fe4000c7a1270 */
[----:B------:R-:W-:Y:S01]  /*f4400*/  LOP3.LUT P1, RZ, R6, 0x1000, RZ, 0xc0, !PT ;  /* 0x0000100006ff7812 */ /* 0x000fe2000782c0ff */
[----:B------:R-:W-:Y:S01]  /*f4410*/  ULDC UR6, c[0x0][0x228] ;  /* 0x00008a0000067ab9 */ /* 0x000fe20000000800 */
[----:B------:R-:W-:-:S04]  /*f4420*/  LOP3.LUT R39, R39, 0xff7fffff, RZ, 0xc0, !PT ;  /* 0xff7fffff27277812 */ /* 0x000fc800078ec0ff */
[----:B------:R-:W-:Y:S02]  /*f4430*/  @P3 LOP3.LUT R39, R39, 0x800000, RZ, 0xfc, !PT ;  /* 0x0080000027273812 */ /* 0x000fe400078efcff */
[----:B------:R-:W-:Y:S01]  /*f4440*/  ISETP.LT.AND P3, PT, R54, UR4, !P0 ;  /* 0x0000000436007c0c */ /* 0x000fe2000c761270 */
[----:B------:R-:W-:Y:S01]  /*f4450*/  ULDC UR4, c[0x0][0x228] ;  /* 0x00008a0000047ab9 */ /* 0x000fe20000000800 */
[----:B------:R-:W-:-:S04]  /*f4460*/  LOP3.LUT R39, R39, 0xffbfffff, RZ, 0xc0, !PT ;  /* 0xffbfffff27277812 */ /* 0x000fc800078ec0ff */
        /* <DEDUP_REMOVED lines=18> */
[----:B------:R-:W-:-:S04]  /*f4590*/  @P5 LOP3.LUT R39, R39, 0x40000, RZ, 0xfc, !PT ;  /* 0x0004000027275812 */ /* 0x000fc800078efcff */
[----:B------:R-:W-:-:S04]  /*f45a0*/  LOP3.LUT R39, R39, 0xfffdffff, RZ, 0xc0, !PT ;  /* 0xfffdffff27277812 */ /* 0x000fc800078ec0ff */
        /* <DEDUP_REMOVED lines=15> */
[----:B------:R-:W-:Y:S01]  /*f46a0*/  LOP3.LUT P2, RZ, R6, 0x100, RZ, 0xc0, !PT ;  /* 0x0000010006ff7812 */ /* 0x000fe2000784c0ff */
[----:B------:R-:W-:-:S10]  /*f46b0*/  ULDC UR6, c[0x0][0x228] ;  /* 0x00008a0000067ab9 */ /* 0x000fd40000000800 */
[----:B------:R-:W-:Y:S02]  /*f46c0*/  @P6 LOP3.LUT R39, R39, 0x4000, RZ, 0xfc, !PT ;  /* 0x0000400027276812 */ /* 0x000fe400078efcff */
[----:B------:R-:W-:Y:S01]  /*f46d0*/  ISETP.LT.AND P6, PT, R54, UR4, !P3 ;  /* 0x0000000436007c0c */ /* 0x000fe2000dfc1270 */
[----:B------:R-:W-:Y:S01]  /*f46e0*/  ULDC UR4, c[0x0][0x228] ;  /* 0x00008a0000047ab9 */ /* 0x000fe20000000800 */
[----:B------:R-:W-:-:S11]  /*f46f0*/  LOP3.LUT R39, R39, 0xffffdfff, RZ, 0xc0, !PT ;  /* 0xffffdfff27277812 */ /* 0x000fd600078ec0ff */
        /* <DEDUP_REMOVED lines=47> */
[----:B------:R-:W-:Y:S02]  /*f49f0*/  ISETP.LT.AND P6, PT, R54, UR4, !P6 ;  /* 0x0000000436007c0c */ /* 0x000fe4000f7c1270 */
[----:B------:R-:W-:Y:S02]  /*f4a00*/  LOP3.LUT P3, RZ, R6, 0x4, RZ, 0xc0, !PT ;  /* 0x0000000406ff7812 */ /* 0x000fe4000786c0ff */
[----:B------:R-:W-:Y:S01]  /*f4a10*/  LOP3.LUT R39, R39, 0xfffffffb, RZ, 0xc0, !PT ;  /* 0xfffffffb27277812 */ /* 0x000fe200078ec0ff */
[----:B------:R-:W-:Y:S01]  /*f4a20*/  ULDC UR6, c[0x0][0x228] ;  /* 0x00008a0000067ab9 */ /* 0x000fe20000000800 */
[----:B------:R-:W-:-:S05]  /*f4a30*/  ULDC UR4, c[0x0][0x228] ;  /* 0x00008a0000047ab9 */ /* 0x000fca0000000800 */
[----:B------:R-:W-:-:S04]  /*f4a40*/  @P4 LOP3.LUT R39, R39, 0x4, RZ, 0xfc, !PT ;  /* 0x0000000427274812 */ /* 0x000fc800078efcff */
[----:B------:R-:W-:-:S04]  /*f4a50*/  LOP3.LUT R39, R39, 0xfffffffd, RZ, 0xc0, !PT ;  /* 0xfffffffd27277812 */ /* 0x000fc800078ec0ff */
[----:B------:R-:W-:Y:S02]  /*f4a60*/  @P6 LOP3.LUT R39, R39, 0x2, RZ, 0xfc, !PT ;  /* 0x0000000227276812 */ /* 0x000fe400078efcff */
[----:B------:R-:W-:Y:S02]  /*f4a70*/  ISETP.LT.AND P6, PT, R48, UR6, !P3 ;  /* 0x0000000630007c0c */ /* 0x000fe4000dfc1270 */
[----:B------:R-:W-:Y:S01]  /*f4a80*/  LOP3.LUT P2, RZ, R6, 0x2, RZ, 0xc0, !PT ;  /* 0x0000000206ff7812 */ /* 0x000fe2000784c0ff */
[----:B------:R-:W-:Y:S01]  /*f4a90*/  ULDC UR6, c[0x0][0x228] ;  /* 0x00008a0000067ab9 */ /* 0x000fe20000000800 */
[----:B------:R-:W-:-:S09]  /*f4aa0*/  LOP3.LUT R39, R39, 0xfffffffe, RZ, 0xc0, !PT ;  /* 0xfffffffe27277812 */ /* 0x000fd200078ec0ff */
        /* <DEDUP_REMOVED lines=14> */
[----:B------:R-:W-:Y:S02]  /*f4b90*/  ISETP.LT.AND P0, PT, R54, UR4, !P0 ;  /* 0x0000000436007c0c */ /* 0x000fe4000c701270 */
[----:B------:R-:W-:Y:S02]  /*f4ba0*/  LOP3.LUT P1, RZ, R7, 0x80000000, RZ, 0xc0, !PT ;  /* 0x8000000007ff7812 */ /* 0x000fe4000782c0ff */
[----:B------:R-:W-:Y:S01]  /*f4bb0*/  LOP3.LUT R41, R41, 0xefffffff, RZ, 0xc0, !PT ;  /* 0xefffffff29297812 */ /* 0x000fe200078ec0ff */
[----:B------:R-:W-:Y:S01]  /*f4bc0*/  ULDC UR6, c[0x0][0x228] ;  /* 0x00008a0000067ab9 */ /* 0x000fe20000000800 */
[----:B------:R-:W-:-:S05]  /*f4bd0*/  ULDC UR4, c[0x0][0x228] ;  /* 0x00008a0000047ab9 */ /* 0x000fca0000000800 */
        /* <DEDUP_REMOVED lines=12> */
[----:B------:R-:W-:Y:S02]  /*f4ca0*/  LOP3.LUT R2, R2, 0xfffffeff, RZ, 0xc0, !PT ;  /* 0xfffffeff02027812 */ /* 0x000fe400078ec0ff */
[----:B------:R-:W-:Y:S01]  /*f4cb0*/  LOP3.LUT P4, RZ, R7, 0x20000000, RZ, 0xc0, !PT ;  /* 0x2000000007ff7812 */ /* 0x000fe2000788c0ff */
[----:B------:R-:W-:Y:S01]  /*f4cc0*/  ULDC UR6, c[0x0][0x228] ;  /* 0x00008a0000067ab9 */ /* 0x000fe20000000800 */
[----:B------:R-:W-:-:S04]  /*f4cd0*/  @P1 LOP3.LUT R41, R41, 0x2000000, RZ, 0xfc, !PT ;  /* 0x0200000029291812 */ /* 0x000fc800078efcff */
[----:B------:R-:W-:-:S04]  /*f4ce0*/  LOP3.LUT R41, R41, 0xfeffffff, RZ, 0xc0, !PT ;  /* 0xfeffffff29297812 */ /* 0x000fc800078ec0ff */
[----:B------:R-:W-:Y:S02]  /*f4cf0*/  @P6 LOP3.LUT R41, R41, 0x1000000, RZ, 0xfc, !PT ;  /* 0x0100000029296812 */ /* 0x000fe400078efcff */
[----:B------:R-:W-:Y:S02]  /*f4d00*/  LOP3.LUT P6, RZ, R7, 0x800000, RZ, 0xc0, !PT ;  /* 0x0080000007ff7812 */ /* 0x000fe400078cc0ff */
[----:B------:R-:W-:Y:S01]  /*f4d10*/  ISETP.LT.AND P5, PT, R54, UR4, !P5 ;  /* 0x0000000436007c0c */ /* 0x000fe2000efa1270 */
[----:B------:R-:W-:Y:S01]  /*f4d20*/  ULDC UR4, c[0x0][0x228] ;  /* 0x00008a0000047ab9 */ /* 0x000fe20000000800 */
[----:B------:R-:W-:-:S09]  /*f4d30*/  LOP3.LUT R41, R41, 0xff7fffff, RZ, 0xc0, !PT ;  /* 0xff7fffff29297812 */ /* 0x000fd200078ec0ff */
[----:B------:R-:W-:Y:S02]  /*f4d40*/  @P6 LOP3.LUT R2, R2, 0x100, RZ, 0xfc, !PT ;  /* 0x0000010002026812 */ /* 0x000fe400078efcff */
[----:B------:R-:W-:Y:S02]  /*f4d50*/  ISETP.LT.AND P6, PT, R48, UR6, !P4 ;  /* 0x0000000630007c0c */ /* 0x000fe4000e7c1270 */
[----:B------:R-:W-:Y:S02]  /*f4d60*/  @P5 LOP3.LUT R41, R41, 0x800000, RZ, 0xfc, !PT ;  /* 0x0080000029295812 */ /* 0x000fe400078efcff */
[----:B------:R-:W-:Y:S02]  /*f4d70*/  ISETP.LT.AND P4, PT, R54, UR4, !P4 ;  /* 0x0000000436007c0c */ /* 0x000fe4000e781270 */
[----:B------:R-:W-:Y:S01]  /*f4d80*/  LOP3.LUT P3, RZ, R7, 0x10000000, RZ, 0xc0, !PT ;  /* 0x1000000007ff7812 */ /* 0x000fe2000786c0ff */
[----:B------:R-:W-:Y:S01]  /*f4d90*/  ULDC UR6, c[0x0][0x228] ;  /* 0x00008a0000067ab9 */ /* 0x000fe20000000800 */
[----:B------:R-:W-:Y:S01]  /*f4da0*/  LOP3.LUT R41, R41, 0xffbfffff, RZ, 0xc0, !PT ;  /* 0xffbfffff29297812 */ /* 0x000fe200078ec0ff */
[----:B------:R-:W-:-:S04]  /*f4db0*/  ULDC UR4, c[0x0][0x228] ;  /* 0x00008a0000047ab9 */ /* 0x000fc80000000800 */
        /* <DEDUP_REMOVED lines=26> */
[----:B------:R-:W-:Y:S02]  /*f4f60*/  ISETP.LT.AND P6, PT, R54, UR4, !P0 ;  /* 0x0000000436007c0c */ /* 0x000fe4000c7c1270 */
[----:B------:R-:W-:Y:S01]  /*f4f70*/  LOP3.LUT P5, RZ, R7, 0x400000, RZ, 0xc0, !PT ;  /* 0x0040000007ff7812 */ /* 0x000fe200078ac0ff */
[----:B------:R-:W-:Y:S01]  /*f4f80*/  ULDC UR4, c[0x0][0x228] ;  /* 0x00008a0000047ab9 */ /* 0x000fe20000000800 */
[----:B------:R-:W-:-:S09]  /*f4f90*/  LOP3.LUT R41, R41, 0xffff7fff, RZ, 0xc0, !PT ;  /* 0xffff7fff29297812 */ /* 0x000fd200078ec0ff */
[----:B------:R-:W-:Y:S02]  /*f4fa0*/  @P6 LOP3.LUT R41, R41, 0x8000, RZ, 0xfc, !PT ;  /* 0x0000800029296812 */ /* 0x000fe400078efcff */
[----:B------:R-:W-:Y:S02]  /*f4fb0*/  ISETP.LT.AND P6, PT, R48, UR6, !P1 ;  /* 0x0000000630007c0c */ /* 0x000fe4000cfc1270 */
[----:B------:R-:W-:Y:S01]  /*f4fc0*/  LOP3.LUT R2, R2, 0xffffff7f, RZ, 0xc0, !PT ;  /* 0xffffff7f02027812 */ /* 0x000fe200078ec0ff */
[----:B------:R-:W-:Y:S01]  /*f4fd0*/  ULDC UR6, c[0x0][0x228] ;  /* 0x00008a0000067ab9 */ /* 0x000fe20000000800 */
[----:B------:R-:W-:-:S09]  /*f4fe0*/  LOP3.LUT R41, R41, 0xffffbfff, RZ, 0xc0, !PT ;  /* 0xffffbfff29297812 */ /* 0x000fd200078ec0ff */
[----:B------:R-:W-:Y:S02]  /*f4ff0*/  @P6 LOP3.LUT R41, R41, 0x4000, RZ, 0xfc, !PT ;  /* 0x0000400029296812 */ /* 0x000fe400078efcff */
[----:B------:R-:W-:Y:S02]  /*f5000*/  ISETP.LT.AND P6, PT, R54, UR4, !P1 ;  /* 0x0000000436007c0c */ /* 0x000fe4000cfc1270 */
[----:B------:R-:W-:Y:S02]  /*f5010*/  @P5 LOP3.LUT R2, R2, 0x80, RZ, 0xfc, !PT ;  /* 0x0000008002025812 */ /* 0x000fe400078efcff */
[----:B------:R-:W-:Y:S02]  /*f5020*/  LOP3.LUT P5, RZ, R7, 0x1000000, RZ, 0xc0, !PT ;  /* 0x0100000007ff7812 */ /* 0x000fe400078ac0ff */
[----:B------:R-:W-:Y:S01]  /*f5030*/  LOP3.LUT R41, R41, 0xffffdfff, RZ, 0xc0, !PT ;  /* 0xffffdfff29297812 */ /* 0x000fe200078ec0ff */
[----:B------:R-:W-:-:S06]  /*f5040*/  ULDC UR4, c[0x0][0x228] ;  /* 0x00008a0000047ab9 */ /* 0x000fcc0000000800 */
        /* <DEDUP_REMOVED lines=55> */
[----:B------:R-:W-:Y:S01]  /*f53c0*/  ISETP.LT.AND P2, PT, R48, UR6, !P0 ;  /* 0x0000000630007c0c */ /* 0x000fe2000c741270 */
[----:B------:R-:W-:Y:S04]  /*f53d0*/  STL [R1+0x45f0], R42 ;  /* 0x0045f02a01007387 */ /* 0x000fe80000100800 */
[----:B------:R-:W-:Y:S01]  /*f53e0*/  STL [R1+0x45f4], R44 ;  /* 0x0045f42c01007387 */ /* 0x000fe20000100800 */
[----:B------:R-:W-:Y:S02]  /*f53f0*/  LOP3.LUT R41, R41, 0xfffffffe, RZ, 0xc0, !PT ;  /* 0xfffffffe29297812 */ /* 0x000fe400078ec0ff */
[----:B------:R-:W-:Y:S01]  /*f5400*/  ISETP.LT.AND P0, PT, R54, UR4, !P0 ;  /* 0x0000000436007c0c */ /* 0x000fe2000c701270 */
[----:B------:R-:W-:Y:S04]  /*f5410*/  STL [R1+0x46c0], R36 ;  /* 0x0046c02401007387 */ /* 0x000fe80000100800 */
[----:B------:R-:W-:Y:S04]  /*f5420*/  STL [R1+0x45f8], R45 ;  /* 0x0045f82d01007387 */ /* 0x000fe80000100800 */
[----:B------:R-:W-:Y:S04]  /*f5430*/  STL [R1+0x45fc], R38 ;  /* 0x0045fc2601007387 */ /* 0x000fe80000100800 */
[----:B------:R-:W-:Y:S04]  /*f5440*/  STL [R1+0x46f4], R6 ;  /* 0x0046f40601007387 */ /* 0x000fe80000100800 */
[----:B------:R-:W-:Y:S04]  /*f5450*/  STL [R1+0x4600], R39 ;  /* 0x0046002701007387 */ /* 0x000fe80000100800 */
[----:B------:R-:W-:Y:S01]  /*f5460*/  STL [R1+0x46d8], R7 ;  /* 0x0046d80701007387 */ /* 0x000fe20000100800 */
[----:B------:R-:W-:Y:S01]  /*f5470*/  LOP3.LUT P1, RZ, R7, 0x4000, RZ, 0xc0, !PT ;  /* 0x0000400007ff7812 */ /* 0x000fe2000782c0ff */
[----:B------:R-:W-:Y:S01]  /*f5480*/  ULDC UR6, c[0x0][0x228] ;  /* 0x00008a0000067ab9 */ /* 0x000fe20000000800 */
[----:B------:R-:W-:Y:S01]  /*f5490*/  @P2 LOP3.LUT R41, R41, 0x1, RZ, 0xfc, !PT ;  /* 0x0000000129292812 */ /* 0x000fe200078efcff */
[----:B------:R-:W-:Y:S01]  /*f54a0*/  STL [R1+0x4604], R2 ;  /* 0x0046040201007387 */ /* 0x000fe20000100800 */
[----:B------:R-:W-:-:S03]  /*f54b0*/  ULDC UR4, c[0x0][0x228] ;  /* 0x00008a0000047ab9 */ /* 0x000fc60000000800 */
[----:B------:R-:W-:Y:S04]  /*f54c0*/  STL [R1+0x4608], R41 ;  /* 0x0046082901007387 */ /* 0x000fe80000100800 */
[----:B------:R-:W-:Y:S04]  /*f54d0*/  STL [R1+0x4880], R52 ;  /* 0x0048803401007387 */ /* 0x000fe80000100800 */
[----:B------:R-:W2:Y:S04]  /*f54e0*/  LDL.LU R24, [R1+0x1420] ;  /* 0x0014200001187983 */ /* 0x000ea80000300800 */
[----:B------:R-:W2:Y:S04]  /*f54f0*/  LDL.LU R53, [R1+0x1424] ;  /* 0x0014240001357983 */ /* 0x000ea80000300800 */
[----:B------:R-:W3:Y:S01]  /*f5500*/  LDL.LU R25, [R1+0x1428] ;  /* 0x0014280001197983 */ /* 0x000ee20000300800 */
[----:B------:R-:W-:-:S03]  /*f5510*/  @P0 LOP3.LUT R43, R43, 0x80000000, RZ, 0xfc, !PT ;  /* 0x800000002b2b0812 */ /* 0x000fc600078efcff */
[----:B------:R-:W3:Y:S01]  /*f5520*/  LDL.LU R26, [R1+0x142c] ;  /* 0x00142c00011a7983 */ /* 0x000ee20000300800 */
[----:B------:R-:W-:-:S03]  /*f5530*/  ISETP.LT.AND P0, PT, R54, UR4, !P1 ;  /* 0x0000000436007c0c */ /* 0x000fc6000cf01270 */
[----:B0-----:R-:W4:Y:S04]  /*f5540*/  LDL.LU R40, [R1+0x1410] ;  /* 0x0014100001287983 */ /* 0x001f280000300800 */
        /* <DEDUP_REMOVED lines=25> */
[----:B------:R-:W-:-:S02]  /*f56e0*/  ISETP.LT.AND P2, PT, R48, UR6, !P1 ;  /* 0x0000000630007c0c */ /* 0x000fc4000cf41270 */
[----:B------:R-:W-:Y:S01]  /*f56f0*/  LOP3.LUT R43, R43, 0xbfffffff, RZ, 0xc0, !PT ;  /* 0xbfffffff2b2b7812 */ /* 0x000fe200078ec0ff */
[----:B------:R-:W5:Y:S04]  /*f5700*/  LDL.LU R48, [R1+0xae8] ;  /* 0x000ae80001307983 */ /* 0x000f680000300800 */
[----:B------:R-:W5:Y:S04]  /*f5710*/  LDL.LU R49, [R1+0xaec] ;  /* 0x000aec0001317983 */ /* 0x000f680000300800 */
[----:B------:R3:W-:Y:S01]  /*f5720*/  STL [R1+0x4884], R50 ;  /* 0x0048843201007387 */ /* 0x0007e20000100800 */
[----:B------:R-:W-:Y:S01]  /*f5730*/  ULDC UR6, c[0x0][0x228] ;  /* 0x00008a0000067ab9 */ /* 0x000fe20000000800 */
[----:B------:R-:W-:Y:S01]  /*f5740*/  ULDC UR4, c[0x0][0x228] ;  /* 0x00008a0000047ab9 */ /* 0x000fe20000000800 */
[----:B------:R-:W-:-:S04]  /*f5750*/  @P2 LOP3.LUT R43, R43, 0x40000000, RZ, 0xfc, !PT ;  /* 0x400000002b2b2812 */ /* 0x000fc800078efcff */
[----:B------:R-:W-:-:S04]  /*f5760*/  LOP3.LUT R43, R43, 0xdfffffff, RZ, 0xc0, !PT ;  /* 0xdfffffff2b2b7812 */ /* 0x000fc800078ec0ff */
[----:B------:R-:W-:-:S05]  /*f5770*/  @P0 LOP3.LUT R43, R43, 0x20000000, RZ, 0xfc, !PT ;  /* 0x200000002b2b0812 */ /* 0x000fca00078efcff */
[----:B------:R-:W-:Y:S01]  /*f5780*/  STL [R1+0x47d8], R43 ;  /* 0x0047d82b01007387 */ /* 0x000fe20000100800 */
[----:B--2---:R-:W-:Y:S02]  /*f5790*/  F2FP.SATFINITE.E4M3.F32.PACK_AB_MERGE_C R53, R53, R24, RZ ;  /* 0x000000183535723e */ /* 0x004fe400048070ff */
[----:B---3--:R-:W-:Y:S02]  /*f57a0*/  F2FP.SATFINITE.E4M3.F32.PACK_AB_MERGE_C R50, R26, R25, RZ ;  /* 0x000000191a32723e */ /* 0x008fe400048070ff */
[----:B----4-:R-:W-:Y:S01]  /*f57b0*/  F2FP.SATFINITE.E4M3.F32.PACK_AB_MERGE_C R54, R54, R40, RZ ;  /* 0x000000283636723e */ /* 0x010fe200048070ff */
[----:B------:R0:W-:Y:S01]  /*f57c0*/  STL [R1+0x4888], R53 ;  /* 0x0048883501007387 */ /* 0x0001e20000100800 */
[----:B-----5:R-:W-:-:S03]  /*f57d0*/  F2FP.SATFINITE.E4M3.F32.PACK_AB_MERGE_C R52, R59, R37, RZ ;  /* 0x000000253b34723e */ /* 0x020fc600048070ff */
[----:B------:R-:W-:Y:S01]  /*f57e0*/  STL [R1+0x488c], R50 ;  /* 0x00488c3201007387 */ /* 0x000fe20000100800 */
[----:B------:R-:W-:-:S03]  /*f57f0*/  F2FP.SATFINITE.E4M3.F32.PACK_AB_MERGE_C R60, R60, R58, RZ ;  /* 0x0000003a3c3c723e */ /* 0x000fc600048070ff */
[----:B------:R1:W-:Y:S04]  /*f5800*/  STL [R1+0x4890], R54 ;  /* 0x0048903601007387 */ /* 0x0003e80000100800 */
[----:B------:R2:W-:Y:S01]  /*f5810*/  STL [R1+0x4894], R52 ;  /* 0x0048943401007387 */ /* 0x0005e20000100800 */
[----:B0-----:R-:W-:-:S03]  /*f5820*/  F2FP.SATFINITE.E4M3.F32.PACK_AB_MERGE_C R53, R56, R57, RZ ;  /* 0x000000393835723e */ /* 0x001fc600048070ff */
[----:B------:R0:W-:Y:S01]  /*f5830*/  STL [R1+0x4898], R60 ;  /* 0x0048983c01007387 */ /* 0x0001e20000100800 */
[----:B-1----:R-:W-:Y:S02]  /*f5840*/  F2FP.SATFINITE.E4M3.F32.PACK_AB_MERGE_C R54, R35, R55, RZ ;  /* 0x000000372336723e */ /* 0x002fe400048070ff */
[----:B------:R-:W-:Y:S01]  /*f5850*/  F2FP.SATFINITE.E4M3.F32.PACK_AB_MERGE_C R50, R34, R3, RZ ;  /* 0x000000032232723e */ /* 0x000fe200048070ff */
[----:B------:R-:W-:Y:S04]  /*f5860*/  STL [R1+0x489c], R53 ;  /* 0x00489c3501007387 */ /* 0x000fe80000100800 */
[----:B------:R1:W-:Y:S01]  /*f5870*/  STL [R1+0x48a0], R54 ;  /* 0x0048a03601007387 */ /* 0x0003e20000100800 */
[----:B--2---:R-:W-:Y:S02]  /*f5880*/  F2FP.SATFINITE.E4M3.F32.PACK_AB_MERGE_C R52, R30, R31, RZ ;  /* 0x0000001f1e34723e */ /* 0x004fe400048070ff */
[----:B0-----:R-:W-:Y:S01]  /*f5890*/  F2FP.SATFINITE.E4M3.F32.PACK_AB_MERGE_C R60, R32, R33, RZ ;  /* 0x00000021203c723e */ /* 0x001fe200048070ff */
[----:B------:R0:W-:Y:S01]  /*f58a0*/  STL [R1+0x48a4], R50 ;  /* 0x0048a43201007387 */ /* 0x0001e20000100800 */
[----:B-1----:R-:W-:-:S03]  /*f58b0*/  F2FP.SATFINITE.E4M3.F32.PACK_AB_MERGE_C R54, R28, R29, RZ ;  /* 0x0000001d1c36723e */ /* 0x002fc600048070ff */
[----:B------:R1:W-:Y:S01]  /*f58c0*/  STL [R1+0x48a8], R60 ;  /* 0x0048a83c01007387 */ /* 0x0003e20000100800 */
[----:B------:R-:W-:-:S03]  /*f58d0*/  F2FP.SATFINITE.E4M3.F32.PACK_AB_MERGE_C R53, R0, R27, RZ ;  /* 0x0000001b0035723e */ /* 0x000fc600048070ff */
[----:B------:R-:W-:Y:S04]  /*f58e0*/  STL [R1+0x48ac], R52 ;  /* 0x0048ac3401007387 */ /* 0x000fe80000100800 */
[----:B------:R2:W-:Y:S01]  /*f58f0*/  STL [R1+0x48b0], R54 ;  /* 0x0048b03601007387 */ /* 0x0005e20000100800 */
[----:B0-----:R-:W-:-:S03]  /*f5900*/  F2FP.SATFINITE.E4M3.F32.PACK_AB_MERGE_C R50, R11, R4, RZ ;  /* 0x000000040b32723e */ /* 0x001fc600048070ff */
[----:B------:R-:W-:Y:S01]  /*f5910*/  STL [R1+0x48b4], R53 ;  /* 0x0048b43501007387 */ /* 0x000fe20000100800 */
[----:B-1----:R-:W-:Y:S02]  /*f5920*/  F2FP.SATFINITE.E4M3.F32.PACK_AB_MERGE_C R60, R5, R61, RZ ;  /* 0x0000003d053c723e */ /* 0x002fe400048070ff */
[----:B--2---:R-:W-:-:S03]  /*f5930*/  F2FP.SATFINITE.E4M3.F32.PACK_AB_MERGE_C R54, R47, R46, RZ ;  /* 0x0000002e2f36723e */ /* 0x004fc600048070ff */
[----:B------:R-:W-:Y:S04]  /*f5940*/  STL [R1+0x48b8], R60 ;  /* 0x0048b83c01007387 */ /* 0x000fe80000100800 */
[----:B------:R0:W-:Y:S04]  /*f5950*/  STL [R1+0x48bc], R50 ;  /* 0x0048bc3201007387 */ /* 0x0001e80000100800 */
[----:B------:R-:W-:Y:S04]  /*f5960*/  STL [R1+0x48c0], R54 ;  /* 0x0048c03601007387 */ /* 0x000fe80000100800 */
[----:B------:R-:W0:Y:S04]  /*f5970*/  LDL.LU R22, [R1+0xad0] ;  /* 0x000ad00001167983 */ /* 0x000e280000300800 */
[----:B------:R-:W0:Y:S04]  /*f5980*/  LDL.LU R23, [R1+0xad4] ;  /* 0x000ad40001177983 */ /* 0x000e280000300800 */
[----:B------:R-:W2:Y:S04]  /*f5990*/  LDL.LU R51, [R1+0xad8] ;  /* 0x000ad80001337983 */ /* 0x000ea80000300800 */
[----:B------:R-:W2:Y:S04]  /*f59a0*/  LDL.LU R24, [R1+0xadc] ;  /* 0x000adc0001187983 */ /* 0x000ea80000300800 */
[----:B------:R-:W3:Y:S04]  /*f59b0*/  LDL.LU R25, [R1+0xac0] ;  /* 0x000ac00001197983 */ /* 0x000ee80000300800 */
        /* <DEDUP_REMOVED lines=25> */
[----:B------:R-:W-:-:S03]  /*f5b50*/  F2FP.SATFINITE.E4M3.F32.PACK_AB_MERGE_C R52, R49, R48, RZ ;  /* 0x000000303134723e */ /* 0x000fc600048070ff */
[----:B------:R-:W5:Y:S04]  /*f5b60*/  LDL.LU R48, [R1+0xa68] ;  /* 0x000a680001307983 */ /* 0x000f680000300800 */
[----:B------:R-:W5:Y:S04]  /*f5b70*/  LDL.LU R49, [R1+0xa6c] ;  /* 0x000a6c0001317983 */ /* 0x000f680000300800 */
[----:B------:R3:W-:Y:S01]  /*f5b80*/  STL [R1+0x48c4], R52 ;  /* 0x0048c43401007387 */ /* 0x0007e20000100800 */
[----:B0-----:R-:W-:Y:S02]  /*f5b90*/  F2FP.SATFINITE.E4M3.F32.PACK_AB_MERGE_C R50, R23, R22, RZ ;  /* 0x000000161732723e */ /* 0x001fe400048070ff */
[----:B--2---:R-:W-:-:S02]  /*f5ba0*/  F2FP.SATFINITE.E4M3.F32.PACK_AB_MERGE_C R60, R24, R51, RZ ;  /* 0x00000033183c723e */ /* 0x004fc400048070ff */
[----:B---3--:R-:W-:Y:S01]  /*f5bb0*/  F2FP.SATFINITE.E4M3.F32.PACK_AB_MERGE_C R52, R26, R25, RZ ;  /* 0x000000191a34723e */ /* 0x008fe200048070ff */
[----:B------:R-:W-:Y:S04]  /*f5bc0*/  STL [R1+0x48c8], R50 ;  /* 0x0048c83201007387 */ /* 0x000fe80000100800 */
[----:B------:R0:W-:Y:S01]  /*f5bd0*/  STL [R1+0x48cc], R60 ;  /* 0x0048cc3c01007387 */ /* 0x0001e20000100800 */
[----:B----4-:R-:W-:-:S03]  /*f5be0*/  F2FP.SATFINITE.E4M3.F32.PACK_AB_MERGE_C R53, R37, R40, RZ ;  /* 0x000000282535723e */ /* 0x010fc600048070ff */
[----:B------:R1:W-:Y:S01]  /*f5bf0*/  STL [R1+0x48d0], R52 ;  /* 0x0048d03401007387 */ /* 0x0003e20000100800 */
[----:B-----5:R-:W-:-:S03]  /*f5c00*/  F2FP.SATFINITE.E4M3.F32.PACK_AB_MERGE_C R54, R56, R57, RZ ;  /* 0x000000393836723e */ /* 0x020fc600048070ff */
[----:B------:R2:W-:Y:S01]  /*f5c10*/  STL [R1+0x48d4], R53 ;  /* 0x0048d43501007387 */ /* 0x0005e20000100800 */
[----:B0-----:R-:W-:Y:S02]  /*f5c20*/  F2FP.SATFINITE.E4M3.F32.PACK_AB_MERGE_C R60, R35, R55, RZ ;  /* 0x00000037233c723e */ /* 0x001fe400048070ff */
[----:B-1----:R-:W-:Y:S02]  /*f5c30*/  F2FP.SATFINITE.E4M3.F32.PACK_AB_MERGE_C R52, R58, R59, RZ ;  /* 0x0000003b3a34723e */ /* 0x002fe400048070ff */
[----:B------:R-:W-:Y:S02]  /*f5c40*/  F2FP.SATFINITE.E4M3.F32.PACK_AB_MERGE_C R50, R34, R3, RZ ;  /* 0x000000032232723e */ /* 0x000fe400048070ff */
[----:B--2---:R-:W-:Y:S01]  /*f5c50*/  F2FP.SATFINITE.E4M3.F32.PACK_AB_MERGE_C R53, R30, R31, RZ ;  /* 0x0000001f1e35723e */ /* 0x004fe200048070ff */
[----:B------:R0:W-:Y:S04]  /*f5c60*/  STL [R1+0x48d8], R52 ;  /* 0x0048d83401007387 */ /* 0x0001e80000100800 */
[----:B------:R-:W-:Y:S04]  /*f5c70*/  STL [R1+0x48dc], R54 ;  /* 0x0048dc3601007387 */ /* 0x000fe80000100800 */
[----:B------:R1:W-:Y:S04]  /*f5c80*/  STL [R1+0x48e0], R60 ;  /* 0x0048e03c01007387 */ /* 0x0003e80000100800 */
[----:B------:R2:W-:Y:S01]  /*f5c90*/  STL [R1+0x48e4], R50 ;  /* 0x0048e43201007387 */ /* 0x0005e20000100800 */
[----:B0-----:R-:W-:-:S02]  /*f5ca0*/  F2FP.SATFINITE.E4M3.F32.PACK_AB_MERGE_C R52, R32, R33, RZ ;  /* 0x000000212034723e */ /* 0x001fc400048070ff */
[----:B-1----:R-:W-:Y:S02]  /*f5cb0*/  F2FP.SATFINITE.E4M3.F32.PACK_AB_MERGE_C R60, R28, R29, RZ ;  /* 0x0000001d1c3c723e */ /* 0x002fe400048070ff */
[----:B------:R-:W-:Y:S01]  /*f5cc0*/  F2FP.SATFINITE.E4M3.F32.PACK_AB_MERGE_C R54, R0, R27, RZ ;  /* 0x0000001b0036723e */ /* 0x000fe200048070ff */
[----:B------:R0:W-:Y:S04]  /*f5cd0*/  STL [R1+0x48e8], R52 ;  /* 0x0048e83401007387 */ /* 0x0001e80000100800 */
[----:B------:R-:W-:Y:S04]  /*f5ce0*/  STL [R1+0x48ec], R53 ;  /* 0x0048ec3501007387 */ /* 0x000fe80000100800 */
[----:B------:R1:W-:Y:S01]  /*f5cf0*/  STL [R1+0x48f0], R60 ;  /* 0x0048f03c01007387 */ /* 0x0003e20000100800 */
[----:B--2---:R-:W-:-:S03]  /*f5d00*/  F2FP.SATFINITE.E4M3.F32.PACK_AB_MERGE_C R50, R11, R4, RZ ;  /* 0x000000040b32723e */ /* 0x004fc600048070ff */
[----:B------:R-:W-:Y:S01]  /*f5d10*/  STL [R1+0x48f4], R54 ;  /* 0x0048f43601007387 */ /* 0x000fe20000100800 */
[----:B0-----:R-:W-:Y:S02]  /*f5d20*/  F2FP.SATFINITE.E4M3.F32.PACK_AB_MERGE_C R52, R5, R61, RZ ;  /* 0x0000003d0534723e */ /* 0x001fe400048070ff */
[----:B-1----:R-:W-:-:S03]  /*f5d30*/  F2FP.SATFINITE.E4M3.F32.PACK_AB_MERGE_C R60, R47, R46, RZ ;  /* 0x0000002e2f3c723e */ /* 0x002fc600048070ff */
        /* <DEDUP_REMOVED lines=48> */
[----:B------:R-:W-:Y:S01]  /*f6040*/  STL [R1+0x4908], R50 ;  /* 0x0049083201007387 */ /* 0x000fe20000100800 */
[----:B----4-:R-:W-:-:S03]  /*f6050*/  F2FP.SATFINITE.E4M3.F32.PACK_AB_MERGE_C R54, R21, R20, RZ ;  /* 0x000000141536723e */ /* 0x010fc600048070ff */
[----:B------:R-:W-:Y:S01]  /*f6060*/  STL [R1+0x490c], R52 ;  /* 0x00490c3401007387 */ /* 0x000fe20000100800 */
[----:B-----5:R-:W-:-:S03]  /*f6070*/  F2FP.SATFINITE.E4M3.F32.PACK_AB_MERGE_C R2, R23, R22, RZ ;  /* 0x000000161702723e */ /* 0x020fc600048070ff */
[----:B------:R0:W-:Y:S01]  /*f6080*/  STL [R1+0x4910], R53 ;  /* 0x0049103501007387 */ /* 0x0001e20000100800 */
[----:B------:R-:W-:-:S03]  /*f6090*/  F2FP.SATFINITE.E4M3.F32.PACK_AB_MERGE_C R60, R24, R51, RZ ;  /* 0x00000033183c723e */ /* 0x000fc600048070ff */
[----:B------:R-:W-:Y:S04]  /*f60a0*/  STL [R1+0x4914], R54 ;  /* 0x0049143601007387 */ /* 0x000fe80000100800 */
[----:B------:R-:W-:Y:S01]  /*f60b0*/  STL [R1+0x4918], R60 ;  /* 0x0049183c01007387 */ /* 0x000fe20000100800 */
[----:B0-----:R-:W-:-:S03]  /*f60c0*/  F2FP.SATFINITE.E4M3.F32.PACK_AB_MERGE_C R53, R26, R25, RZ ;  /* 0x000000191a35723e */ /* 0x001fc600048070ff */
[----:B------:R-:W-:Y:S01]  /*f60d0*/  STL [R1+0x108], R2 ;  /* 0x0001080201007387 */ /* 0x000fe20000100800 */
[----:B------:R-:W-:Y:S02]  /*f60e0*/  F2FP.SATFINITE.E4M3.F32.PACK_AB_MERGE_C R50, R37, R40, RZ ;  /* 0x000000282532723e */ /* 0x000fe400048070ff */
[----:B------:R-:W-:Y:S01]  /*f60f0*/  F2FP.SATFINITE.E4M3.F32.PACK_AB_MERGE_C R52, R56, R57, RZ ;  /* 0x000000393834723e */ /* 0x000fe200048070ff */
[----:B------:R0:W-:Y:S04]  /*f6100*/  STL [R1+0x491c], R53 ;  /* 0x00491c3501007387 */ /* 0x0001e80000100800 */
[----:B------:R1:W-:Y:S01]  /*f6110*/  STL [R1+0x4920], R50 ;  /* 0x0049203201007387 */ /* 0x0003e20000100800 */
[----:B0-----:R-:W-:Y:S02]  /*f6120*/  F2FP.SATFINITE.E4M3.F32.PACK_AB_MERGE_C R53, R58, R59, RZ ;  /* 0x0000003b3a35723e */ /* 0x001fe400048070ff */
[----:B-1----:R-:W-:-:S03]  /*f6130*/  F2FP.SATFINITE.E4M3.F32.PACK_AB_MERGE_C R50, R35, R55, RZ ;  /* 0x000000372332723e */ /* 0x002fc600048070ff */
[----:B------:R0:W-:Y:S04]  /*f6140*/  STL [R1+0x4928], R53 ;  /* 0x0049283501007387 */ /* 0x0001e80000100800 */
[----:B------:R1:W-:Y:S01]  /*f6150*/  STL [R1+0x492c], R52 ;  /* 0x00492c3401007387 */ /* 0x0003e20000100800 */
[----:B------:R-:W-:Y:S02]  /*f6160*/  F2FP.SATFINITE.E4M3.F32.PACK_AB_MERGE_C R8, R28, R29, RZ ;  /* 0x0000001d1c08723e */ /* 0x000fe400048070ff */
[----:B------:R-:W-:Y:S01]  /*f6170*/  F2FP.SATFINITE.E4M3.F32.PACK_AB_MERGE_C R2, R30, R31, RZ ;  /* 0x0000001f1e02723e */ /* 0x000fe200048070ff */
[----:B------:R-:W-:Y:S01]  /*f6180*/  STL [R1+0x4940], R50 ;  /* 0x0049403201007387 */ /* 0x000fe20000100800 */
[----:B0-----:R-:W-:Y:S02]  /*f6190*/  F2FP.SATFINITE.E4M3.F32.PACK_AB_MERGE_C R53, R32, R33, RZ ;  /* 0x000000212035723e */ /* 0x001fe400048070ff */
[----:B-1----:R-:W-:-:S05]  /*f61a0*/  F2FP.SATFINITE.E4M3.F32.PACK_AB_MERGE_C R52, R34, R3, RZ ;  /* 0x000000032234723e */ /* 0x002fca00048070ff */
[----:B------:R-:W-:Y:S04]  /*f61b0*/  STL [R1+0x4944], R52 ;  /* 0x0049443401007387 */ /* 0x000fe80000100800 */
[----:B------:R-:W-:Y:S04]  /*f61c0*/  STL [R1+0x4950], R53 ;  /* 0x0049503501007387 */ /* 0x000fe80000100800 */
[----:B------:R-:W-:Y:S04]  /*f61d0*/  STL [R1+0x4964], R8 ;  /* 0x0049640801007387 */ /* 0x000fe80000100800 */
[----:B------:R0:W-:Y:S01]  /*f61e0*/  STL [R1+0xe4], R2 ;  /* 0x0000e40201007387 */ /* 0x0001e20000100800 */
[----:B------:R-:W-:-:S02]  /*f61f0*/  F2FP.SATFINITE.E4M3.F32.PACK_AB_MERGE_C R3, R11, R4, RZ ;  /* 0x000000040b03723e */ /* 0x000fc400048070ff */
[----:B0-----:R-:W-:Y:S02]  /*f6200*/  F2FP.SATFINITE.E4M3.F32.PACK_AB_MERGE_C R2, R0, R27, RZ ;  /* 0x0000001b0002723e */ /* 0x001fe400048070ff */
[----:B------:R-:W-:-:S03]  /*f6210*/  F2FP.SATFINITE.E4M3.F32.PACK_AB_MERGE_C R0, R5, R61, RZ ;  /* 0x0000003d0500723e */ /* 0x000fc600048070ff */
[----:B------:R0:W-:Y:S04]  /*f6220*/  STL [R1+0xe0], R2 ;  /* 0x0000e00201007387 */ /* 0x0001e80000100800 */
[----:B------:R1:W-:Y:S04]  /*f6230*/  STL [R1+0x22c], R0 ;  /* 0x00022c0001007387 */ /* 0x0003e80000100800 */
[----:B------:R-:W-:Y:S04]  /*f6240*/  STL [R1+0x214], R3 ;  /* 0x0002140301007387 */ /* 0x000fe80000100800 */
[----:B------:R-:W2:Y:S01]  /*f6250*/  LDL.LU R8, [R1+0x13f4] ;  /* 0x0013f40001087983 */ /* 0x000ea20000300800 */
[----:B0-----:R-:W-:-:S05]  /*f6260*/  F2FP.SATFINITE.E4M3.F32.PACK_AB_MERGE_C R2, R47, R46, RZ ;  /* 0x0000002e2f02723e */ /* 0x001fca00048070ff */
[----:B------:R-:W-:Y:S04]  /*f6270*/  STL [R1+0x200], R2 ;  /* 0x0002000201007387 */ /* 0x000fe80000100800 */
[----:B------:R-:W3:Y:S01]  /*f6280*/  LDL.LU R53, [R1+0x13f8] ;  /* 0x0013f80001357983 */ /* 0x000ee20000300800 */
[----:B-1----:R-:W-:-:S05]  /*f6290*/  F2FP.SATFINITE.E4M3.F32.PACK_AB_MERGE_C R0, R49, R48, RZ ;  /* 0x000000303100723e */ /* 0x002fca00048070ff */
[----:B------:R-:W-:Y:S04]  /*f62a0*/  STL [R1+0x20c], R0 ;  /* 0x00020c0001007387 */ /* 0x000fe80000100800 */
[----:B---3--:R0:W-:Y:S04]  /*f62b0*/  STL [R1+0x4994], R53 ;  /* 0x0049943501007387 */ /* 0x0081e80000100800 */
[----:B0-----:R-:W2:Y:S04]  /*f62c0*/  LDL.LU R53, [R1+0x13f0] ;  /* 0x0013f00001357983 */ /* 0x001ea80000300800 */
[----:B------:R-:W3:Y:S04]  /*f62d0*/  LDL.LU R52, [R1+0x13fc] ;  /* 0x0013fc0001347983 */ /* 0x000ee80000300800 */
[----:B------:R-:W4:Y:S04]  /*f62e0*/  LDL.LU R50, [R1+0x13e0] ;  /* 0x0013e00001327983 */ /* 0x000f280000300800 */
[----:B------:R-:W4:Y:S04]  /*f62f0*/  LDL.LU R60, [R1+0x13e4] ;  /* 0x0013e400013c7983 */ /* 0x000f280000300800 */
        /* <DEDUP_REMOVED lines=56> */
[----:B--2---:R-:W-:-:S03]  /*f6680*/  F2FP.SATFINITE.E4M3.F32.PACK_AB_MERGE_C R8, R8, R53, RZ ;  /* 0x000000350808723e */ /* 0x004fc600048070ff */
[----:B------:R-:W2:Y:S04]  /*f6690*/  LDL.LU R53, [R1+0x4994] ;  /* 0x0049940001357983 */ /* 0x000ea80000300800 */
[----:B------:R2:W-:Y:S01]  /*f66a0*/  STL [R1+0x1ec], R8 ;  /* 0x0001ec0801007387 */ /* 0x0005e20000100800 */
[----:B----4-:R-:W-:Y:S02]  /*f66b0*/  F2FP.SATFINITE.E4M3.F32.PACK_AB_MERGE_C R50, R60, R50, RZ ;  /* 0x000000323c32723e */ /* 0x010fe400048070ff */
[----:B-----5:R-:W-:Y:S02]  /*f66c0*/  F2FP.SATFINITE.E4M3.F32.PACK_AB_MERGE_C R43, R43, R54, RZ ;  /* 0x000000362b2b723e */ /* 0x020fe400048070ff */
[----:B---3--:R-:W-:Y:S02]  /*f66d0*/  F2FP.SATFINITE.E4M3.F32.PACK_AB_MERGE_C R6, R38, R6, RZ ;  /* 0x000000062606723e */ /* 0x008fe400048070ff */
[----:B------:R-:W-:-:S02]  /*f66e0*/  F2FP.SATFINITE.E4M3.F32.PACK_AB_MERGE_C R3, R34, R3, RZ ;  /* 0x000000032203723e */ /* 0x000fc400048070ff */
[----:B--2---:R-:W-:-:S05]  /*f66f0*/  F2FP.SATFINITE.E4M3.F32.PACK_AB_MERGE_C R8, R52, R53, RZ ;  /* 0x000000353408723e */ /* 0x004fca00048070ff */
[----:B------:R0:W-:Y:S04]  /*f6700*/  STL [R1+0x1e8], R8 ;  /* 0x0001e80801007387 */ /* 0x0001e80000100800 */
[----:B------:R-:W-:Y:S04]  /*f6710*/  STL [R1+0x1e4], R50 ;  /* 0x0001e43201007387 */ /* 0x000fe80000100800 */
[----:B------:R-:W-:Y:S01]  /*f6720*/  STL [R1+0x204], R43 ;  /* 0x0002042b01007387 */ /* 0x000fe20000100800 */
[----:B0-----:R-:W-:Y:S02]  /*f6730*/  F2FP.SATFINITE.E4M3.F32.PACK_AB_MERGE_C R8, R2, R41, RZ ;  /* 0x000000290208723e */ /* 0x001fe400048070ff */
[----:B------:R-:W-:-:S02]  /*f6740*/  F2FP.SATFINITE.E4M3.F32.PACK_AB_MERGE_C R2, R39, R7, RZ ;  /* 0x000000072702723e */ /* 0x000fc400048070ff */
[----:B------:R-:W-:Y:S01]  /*f6750*/  F2FP.SATFINITE.E4M3.F32.PACK_AB_MERGE_C R7, R36, R45, RZ ;  /* 0x0000002d2407723e */ /* 0x000fe200048070ff */
[----:B------:R-:W-:Y:S04]  /*f6760*/  STL [R1+0xdc], R8 ;  /* 0x0000dc0801007387 */ /* 0x000fe80000100800 */
[----:B------:R0:W-:Y:S04]  /*f6770*/  STL [R1+0xd8], R2 ;  /* 0x0000d80201007387 */ /* 0x0001e80000100800 */
[----:B------:R1:W-:Y:S04]  /*f6780*/  STL [R1+0xd4], R6 ;  /* 0x0000d40601007387 */ /* 0x0003e80000100800 */
[----:B------:R2:W-:Y:S01]  /*f6790*/  STL [R1+0x290], R7 ;  /* 0x0002900701007387 */ /* 0x0005e20000100800 */
[----:B0-----:R-:W-:-:S02]  /*f67a0*/  F2FP.SATFINITE.E4M3.F32.PACK_AB_MERGE_C R2, R44, R14, RZ ;  /* 0x0000000e2c02723e */ /* 0x001fc400048070ff */
[----:B-1----:R-:W-:Y:S02]  /*f67b0*/  F2FP.SATFINITE.E4M3.F32.PACK_AB_MERGE_C R6, R13, R12, RZ ;  /* 0x0000000c0d06723e */ /* 0x002fe400048070ff */
[----:B--2---:R-:W-:Y:S01]  /*f67c0*/  F2FP.SATFINITE.E4M3.F32.PACK_AB_MERGE_C R7, R16, R15, RZ ;  /* 0x0000000f1007723e */ /* 0x004fe200048070ff */
        /* <DEDUP_REMOVED lines=20> */
[----:B------:R-:W-:Y:S01]  /*f6910*/  STL [R1+0x208], R7 ;  /* 0x0002080701007387 */ /* 0x000fe20000100800 */
[----:B0-----:R-:W-:-:S02]  /*f6920*/  F2FP.SATFINITE.E4M3.F32.PACK_AB_MERGE_C R2, R56, R57, RZ ;  /* 0x000000393802723e */ /* 0x001fc400048070ff */
[----:B-1----:R-:W-:-:S03]  /*f6930*/  F2FP.SATFINITE.E4M3.F32.PACK_AB_MERGE_C R6, R35, R55, RZ ;  /* 0x000000372306723e */ /* 0x002fc600048070ff */
[----:B------:R0:W-:Y:S04]  /*f6940*/  STL [R1+0xac], R2 ;  /* 0x0000ac0201007387 */ /* 0x0001e80000100800 */
[----:B------:R1:W-:Y:S04]  /*f6950*/  STL [R1+0xa8], R6 ;  /* 0x0000a80601007387 */ /* 0x0003e80000100800 */
[----:B------:R2:W-:Y:S01]  /*f6960*/  STL [R1+0xa4], R3 ;  /* 0x0000a40301007387 */ /* 0x0005e20000100800 */
[----:B0-----:R-:W-:Y:S02]  /*f6970*/  F2FP.SATFINITE.E4M3.F32.PACK_AB_MERGE_C R2, R32, R33, RZ ;  /* 0x000000212002723e */ /* 0x001fe400048070ff */
[----:B-1----:R-:W-:-:S02]  /*f6980*/  F2FP.SATFINITE.E4M3.F32.PACK_AB_MERGE_C R6, R30, R31, RZ ;  /* 0x0000001f1e06723e */ /* 0x002fc400048070ff */
[----:B--2---:R-:W-:Y:S01]  /*f6990*/  F2FP.SATFINITE.E4M3.F32.PACK_AB_MERGE_C R3, R28, R29, RZ ;  /* 0x0000001d1c03723e */ /* 0x004fe200048070ff */
[----:B------:R0:W-:Y:S04]  /*f69a0*/  STL [R1+0x294], R2 ;  /* 0x0002940201007387 */ /* 0x0001e80000100800 */
[----:B------:R-:W-:Y:S04]  /*f69b0*/  STL [R1+0xa0], R6 ;  /* 0x0000a00601007387 */ /* 0x000fe80000100800 */
[----:B------:R1:W-:Y:S01]  /*f69c0*/  STL [R1+0x9c], R3 ;  /* 0x00009c0301007387 */ /* 0x0003e20000100800 */
[----:B0-----:R-:W-:-:S02]  /*f69d0*/  F2FP.SATFINITE.E4M3.F32.PACK_AB_MERGE_C R2, R0, R27, RZ ;  /* 0x0000001b0002723e */ /* 0x001fc400048070ff */
[----:B------:R-:W-:Y:S02]  /*f69e0*/  F2FP.SATFINITE.E4M3.F32.PACK_AB_MERGE_C R0, R5, R61, RZ ;  /* 0x0000003d0500723e */ /* 0x000fe400048070ff */
[----:B-1----:R-:W-:Y:S01]  /*f69f0*/  F2FP.SATFINITE.E4M3.F32.PACK_AB_MERGE_C R3, R11, R4, RZ ;  /* 0x000000040b03723e */ /* 0x002fe200048070ff */
[----:B------:R0:W-:Y:S04]  /*f6a00*/  STL [R1+0x98], R2 ;  /* 0x0000980201007387 */ /* 0x0001e80000100800 */
[----:B------:R1:W-:Y:S04]  /*f6a10*/  STL [R1+0x25c], R0 ;  /* 0x00025c0001007387 */ /* 0x0003e80000100800 */
[----:B------:R2:W-:Y:S04]  /*f6a20*/  STL [R1+0x94], R3 ;  /* 0x0000940301007387 */ /* 0x0005e80000100800 */
[----:B------:R-:W3:Y:S01]  /*f6a30*/  LDL.LU R6, [R1+0x1328] ;  /* 0x0013280001067983 */ /* 0x000ee20000300800 */
[----:B0-----:R-:W-:-:S02]  /*f6a40*/  F2FP.SATFINITE.E4M3.F32.PACK_AB_MERGE_C R2, R47, R46, RZ ;  /* 0x0000002e2f02723e */ /* 0x001fc400048070ff */
[----:B-1----:R-:W-:-:S03]  /*f6a50*/  F2FP.SATFINITE.E4M3.F32.PACK_AB_MERGE_C R0, R49, R48, RZ ;  /* 0x000000303100723e */ /* 0x002fc600048070ff */
[----:B------:R-:W-:Y:S04]  /*f6a60*/  STL [R1+0x90], R2 ;  /* 0x0000900201007387 */ /* 0x000fe80000100800 */
        /* <DEDUP_REMOVED lines=50> */
[----:B---3--:R-:W-:-:S02]  /*f6d90*/  F2FP.SATFINITE.E4M3.F32.PACK_AB_MERGE_C R6, R38, R6, RZ ;  /* 0x000000062606723e */ /* 0x008fc400048070ff */
[----:B----4-:R-:W-:Y:S02]  /*f6da0*/  F2FP.SATFINITE.E4M3.F32.PACK_AB_MERGE_C R7, R36, R45, RZ ;  /* 0x0000002d2407723e */ /* 0x010fe400048070ff */
[----:B-----5:R-:W-:Y:S01]  /*f6db0*/  F2FP.SATFINITE.E4M3.F32.PACK_AB_MERGE_C R2, R44, R14, RZ ;  /* 0x0000000e2c02723e */ /* 0x020fe200048070ff */
[----:B------:R0:W-:Y:S04]  /*f6dc0*/  STL [R1+0x230], R6 ;  /* 0x0002300601007387 */ /* 0x0001e80000100800 */
[----:B------:R1:W-:Y:S04]  /*f6dd0*/  STL [R1+0x88], R7 ;  /* 0x0000880701007387 */ /* 0x0003e80000100800 */
[----:B------:R3:W-:Y:S01]  /*f6de0*/  STL [R1+0x84], R2 ;  /* 0x0000840201007387 */ /* 0x0007e20000100800 */
[----:B0-----:R-:W-:-:S02]  /*f6df0*/  F2FP.SATFINITE.E4M3.F32.PACK_AB_MERGE_C R6, R13, R12, RZ ;  /* 0x0000000c0d06723e */ /* 0x001fc400048070ff */
[----:B-1----:R-:W-:Y:S02]  /*f6e00*/  F2FP.SATFINITE.E4M3.F32.PACK_AB_MERGE_C R7, R16, R15, RZ ;  /* 0x0000000f1007723e */ /* 0x002fe400048070ff */
[----:B---3--:R-:W-:Y:S01]  /*f6e10*/  F2FP.SATFINITE.E4M3.F32.PACK_AB_MERGE_C R2, R9, R17, RZ ;  /* 0x000000110902723e */ /* 0x008fe200048070ff */
        /* <DEDUP_REMOVED lines=19> */
[----:B------:R-:W-:Y:S01]  /*f6f50*/  STL [R1+0x64], R7 ;  /* 0x0000640701007387 */ /* 0x000fe20000100800 */
[----:B--2---:R-:W-:-:S03]  /*f6f60*/  F2FP.SATFINITE.E4M3.F32.PACK_AB_MERGE_C R3, R34, R3, RZ ;  /* 0x000000032203723e */ /* 0x004fc600048070ff */
[----:B------:R1:W-:Y:S01]  /*f6f70*/  STL [R1+0x60], R2 ;  /* 0x0000600201007387 */ /* 0x0003e20000100800 */
[----:B------:R-:W-:Y:S02]  /*f6f80*/  F2FP.SATFINITE.E4M3.F32.PACK_AB_MERGE_C R0, R0, R31, RZ ;  /* 0x0000001f0000723e */ /* 0x000fe400048070ff */
[----:B0-----:R-:W-:Y:S02]  /*f6f90*/  F2FP.SATFINITE.E4M3.F32.PACK_AB_MERGE_C R6, R35, R55, RZ ;  /* 0x000000372306723e */ /* 0x001fe400048070ff */
[----:B-1----:R-:W-:-:S03]  /*f6fa0*/  F2FP.SATFINITE.E4M3.F32.PACK_AB_MERGE_C R2, R32, R33, RZ ;  /* 0x000000212002723e */ /* 0x002fc600048070ff */
[----:B------:R-:W-:Y:S01]  /*f6fb0*/  STL [R1+0x5c], R6 ;  /* 0x00005c0601007387 */ /* 0x000fe20000100800 */
[----:B------:R-:W-:-:S03]  /*f6fc0*/  F2FP.SATFINITE.E4M3.F32.PACK_AB_MERGE_C R5, R5, R61, RZ ;  /* 0x0000003d0505723e */ /* 0x000fc600048070ff */
[----:B------:R-:W-:Y:S04]  /*f6fd0*/  STL [R1+0x4924], R2 ;  /* 0x0049240201007387 */ /* 0x000fe80000100800 */
[----:B------:R0:W-:Y:S04]  /*f6fe0*/  STL [R1+0x254], R3 ;  /* 0x0002540301007387 */ /* 0x0001e80000100800 */
[----:B------:R1:W-:Y:S01]  /*f6ff0*/  STL [R1+0x4930], R0 ;  /* 0x0049300001007387 */ /* 0x0003e20000100800 */
[----:B------:R-:W-:Y:S02]  /*f7000*/  F2FP.SATFINITE.E4M3.F32.PACK_AB_MERGE_C R4, R11, R4, RZ ;  /* 0x000000040b04723e */ /* 0x000fe400048070ff */
[----:B------:R-:W-:-:S02]  /*f7010*/  F2FP.SATFINITE.E4M3.F32.PACK_AB_MERGE_C R7, R47, R46, RZ ;  /* 0x0000002e2f07723e */ /* 0x000fc400048070ff */
[----:B0-----:R-:W-:Y:S02]  /*f7020*/  F2FP.SATFINITE.E4M3.F32.PACK_AB_MERGE_C R3, R29, R30, RZ ;  /* 0x0000001e1d03723e */ /* 0x001fe400048070ff */
[----:B-1----:R-:W-:-:S03]  /*f7030*/  F2FP.SATFINITE.E4M3.F32.PACK_AB_MERGE_C R0, R27, R28, RZ ;  /* 0x0000001c1b00723e */ /* 0x002fc600048070ff */
[----:B------:R-:W-:Y:S04]  /*f7040*/  STL [R1+0x4934], R3 ;  /* 0x0049340301007387 */ /* 0x000fe80000100800 */
[----:B------:R-:W-:Y:S04]  /*f7050*/  STL [R1+0x4938], R5 ;  /* 0x0049380501007387 */ /* 0x000fe80000100800 */
[----:B------:R0:W-:Y:S04]  /*f7060*/  STL [R1+0x224], R0 ;  /* 0x0002240001007387 */ /* 0x0001e80000100800 */
[----:B------:R-:W-:Y:S04]  /*f7070*/  STL [R1+0x493c], R4 ;  /* 0x00493c0401007387 */ /* 0x000fe80000100800 */
[----:B------:R-:W-:Y:S04]  /*f7080*/  STL [R1+0x4948], R7 ;  /* 0x0049480701007387 */ /* 0x000fe80000100800 */
[----:B------:R-:W2:Y:S04]  /*f7090*/  LDL.LU R17, [R1+0x1270] ;  /* 0x0012700001117983 */ /* 0x000ea80000300800 */
[----:B------:R-:W2:Y:S01]  /*f70a0*/  LDL.LU R37, [R1+0x1274] ;  /* 0x0012740001257983 */ /* 0x000ea20000300800 */
[----:B0-----:R-:W-:-:S05]  /*f70b0*/  F2FP.SATFINITE.E4M3.F32.PACK_AB_MERGE_C R0, R49, R48, RZ ;  /* 0x000000303100723e */ /* 0x001fca00048070ff */
[----:B------:R0:W-:Y:S04]  /*f70c0*/  STL [R1+0x2b0], R0 ;  /* 0x0002b00001007387 */ /* 0x0001e80000100800 */
[----:B------:R-:W3:Y:S04]  /*f70d0*/  LDL.LU R9, [R1+0x1278] ;  /* 0x0012780001097983 */ /* 0x000ee80000300800 */
[----:B------:R-:W3:Y:S04]  /*f70e0*/  LDL.LU R10, [R1+0x127c] ;  /* 0x00127c00010a7983 */ /* 0x000ee80000300800 */
[----:B------:R-:W4:Y:S04]  /*f70f0*/  LDL.LU R18, [R1+0x1260] ;  /* 0x0012600001127983 */ /* 0x000f280000300800 */
[----:B------:R-:W4:Y:S04]  /*f7100*/  LDL.LU R19, [R1+0x1264] ;  /* 0x0012640001137983 */ /* 0x000f280000300800 */
[----:B------:R-:W0:Y:S04]  /*f7110*/  LDL.LU R42, [R1+0x1268] ;  /* 0x00126800012a7983 */ /* 0x000e280000300800 */
[----:B------:R-:W0:Y:S04]  /*f7120*/  LDL.LU R20, [R1+0x126c] ;  /* 0x00126c0001147983 */ /* 0x000e280000300800 */
        /* <DEDUP_REMOVED lines=29> */
[----:B------:R-:W-:Y:S01]  /*f7300*/  STL [R1+0x494c], R37 ;  /* 0x00494c2501007387 */ /* 0x000fe20000100800 */
[----:B---3--:R-:W-:Y:S02]  /*f7310*/  F2FP.SATFINITE.E4M3.F32.PACK_AB_MERGE_C R6, R10, R9, RZ ;  /* 0x000000090a06723e */ /* 0x008fe400048070ff */
[----:B----4-:R-:W-:Y:S02]  /*f7320*/  F2FP.SATFINITE.E4M3.F32.PACK_AB_MERGE_C R36, R19, R18, RZ ;  /* 0x000000121324723e */ /* 0x010fe400048070ff */
[----:B0-----:R-:W-:Y:S02]  /*f7330*/  F2FP.SATFINITE.E4M3.F32.PACK_AB_MERGE_C R0, R20, R42, RZ ;  /* 0x0000002a1400723e */ /* 0x001fe400048070ff */
[----:B-----5:R-:W-:Y:S01]  /*f7340*/  F2FP.SATFINITE.E4M3.F32.PACK_AB_MERGE_C R39, R22, R21, RZ ;  /* 0x000000151627723e */ /* 0x020fe200048070ff */
[----:B------:R-:W-:Y:S04]  /*f7350*/  STL [R1+0x4954], R6 ;  /* 0x0049540601007387 */ /* 0x000fe80000100800 */
[----:B------:R-:W-:Y:S01]  /*f7360*/  STL [R1+0x4958], R36 ;  /* 0x0049582401007387 */ /* 0x000fe20000100800 */
[----:B------:R-:W-:-:S02]  /*f7370*/  F2FP.SATFINITE.E4M3.F32.PACK_AB_MERGE_C R38, R51, R23, RZ ;  /* 0x000000173326723e */ /* 0x000fc400048070ff */
[----:B------:R-:W-:Y:S01]  /*f7380*/  F2FP.SATFINITE.E4M3.F32.PACK_AB_MERGE_C R40, R40, R24, RZ ;  /* 0x000000182828723e */ /* 0x000fe200048070ff */
[----:B------:R-:W-:Y:S04]  /*f7390*/  STL [R1+0x495c], R39 ;  /* 0x00495c2701007387 */ /* 0x000fe80000100800 */
[----:B------:R0:W-:Y:S01]  /*f73a0*/  STL [R1+0x278], R0 ;  /* 0x0002780001007387 */ /* 0x0001e20000100800 */
[----:B------:R-:W-:-:S03]  /*f73b0*/  F2FP.SATFINITE.E4M3.F32.PACK_AB_MERGE_C R42, R58, R59, RZ ;  /* 0x0000003b3a2a723e */ /* 0x000fc600048070ff */
[----:B------:R-:W-:Y:S04]  /*f73c0*/  STL [R1+0x4960], R38 ;  /* 0x0049602601007387 */ /* 0x000fe80000100800 */
[----:B------:R-:W-:Y:S01]  /*f73d0*/  STL [R1+0x4968], R40 ;  /* 0x0049682801007387 */ /* 0x000fe20000100800 */
[----:B------:R-:W-:Y:S02]  /*f73e0*/  F2FP.SATFINITE.E4M3.F32.PACK_AB_MERGE_C R41, R56, R57, RZ ;  /* 0x000000393829723e */ /* 0x000fe400048070ff */
[----:B------:R-:W-:Y:S02]  /*f73f0*/  F2FP.SATFINITE.E4M3.F32.PACK_AB_MERGE_C R43, R35, R55, RZ ;  /* 0x00000037232b723e */ /* 0x000fe400048070ff */
[----:B0-----:R-:W-:Y:S01]  /*f7400*/  F2FP.SATFINITE.E4M3.F32.PACK_AB_MERGE_C R0, R26, R25, RZ ;  /* 0x000000191a00723e */ /* 0x001fe200048070ff */
[----:B------:R-:W-:Y:S01]  /*f7410*/  STL [R1+0x496c], R42 ;  /* 0x00496c2a01007387 */ /* 0x000fe20000100800 */
[----:B------:R-:W-:-:S03]  /*f7420*/  F2FP.SATFINITE.E4M3.F32.PACK_AB_MERGE_C R45, R31, R32, RZ ;  /* 0x000000201f2d723e */ /* 0x000fc600048070ff */
[----:B------:R0:W-:Y:S04]  /*f7430*/  STL [R1+0x250], R0 ;  /* 0x0002500001007387 */ /* 0x0001e80000100800 */
[----:B------:R-:W-:Y:S04]  /*f7440*/  STL [R1+0x4970], R41 ;  /* 0x0049702901007387 */ /* 0x000fe80000100800 */
[----:B------:R-:W-:Y:S01]  /*f7450*/  STL [R1+0x4974], R43 ;  /* 0x0049742b01007387 */ /* 0x000fe20000100800 */
[----:B------:R-:W-:-:S03]  /*f7460*/  F2FP.SATFINITE.E4M3.F32.PACK_AB_MERGE_C R44, R29, R30, RZ ;  /* 0x0000001e1d2c723e */ /* 0x000fc600048070ff */
[----:B------:R-:W-:Y:S01]  /*f7470*/  STL [R1+0x4978], R45 ;  /* 0x0049782d01007387 */ /* 0x000fe20000100800 */
[----:B------:R-:W-:Y:S02]  /*f7480*/  F2FP.SATFINITE.E4M3.F32.PACK_AB_MERGE_C R47, R47, R28, RZ ;  /* 0x0000001c2f2f723e */ /* 0x000fe400048070ff */
[----:B0-----:R-:W-:Y:S02]  /*f7490*/  F2FP.SATFINITE.E4M3.F32.PACK_AB_MERGE_C R0, R33, R34, RZ ;  /* 0x000000222100723e */ /* 0x001fe400048070ff */
[----:B------:R-:W-:-:S03]  /*f74a0*/  F2FP.SATFINITE.E4M3.F32.PACK_AB_MERGE_C R48, R48, R11, RZ ;  /* 0x0000000b3030723e */ /* 0x000fc600048070ff */
[----:B------:R0:W-:Y:S04]  /*f74b0*/  STL [R1+0x220], R0 ;  /* 0x0002200001007387 */ /* 0x0001e80000100800 */
[----:B------:R-:W-:Y:S04]  /*f74c0*/  STL [R1+0x497c], R44 ;  /* 0x00497c2c01007387 */ /* 0x000fe80000100800 */
[----:B------:R-:W-:Y:S04]  /*f74d0*/  STL [R1+0x4980], R47 ;  /* 0x0049802f01007387 */ /* 0x000fe80000100800 */
[----:B------:R1:W-:Y:S01]  /*f74e0*/  STL [R1+0x4984], R48 ;  /* 0x0049843001007387 */ /* 0x0003e20000100800 */
[----:B0-----:R-:W-:-:S05]  /*f74f0*/  F2FP.SATFINITE.E4M3.F32.PACK_AB_MERGE_C R0, R61, R27, RZ ;  /* 0x0000001b3d00723e */ /* 0x001fca00048070ff */
[----:B------:R0:W-:Y:S04]  /*f7500*/  STL [R1+0x29c], R0 ;  /* 0x00029c0001007387 */ /* 0x0001e80000100800 */
[----:B-1----:R-:W2:Y:S04]  /*f7510*/  LDL.LU R48, [R1+0x8c0] ;  /* 0x0008c00001307983 */ /* 0x002ea80000300800 */
[----:B------:R-:W2:Y:S04]  /*f7520*/  LDL.LU R51, [R1+0x8c4] ;  /* 0x0008c40001337983 */ /* 0x000ea80000300800 */
[----:B------:R-:W3:Y:S04]  /*f7530*/  LDL.LU R47, [R1+0x8c8] ;  /* 0x0008c800012f7983 */ /* 0x000ee80000300800 */
[----:B------:R-:W3:Y:S01]  /*f7540*/  LDL.LU R44, [R1+0x8cc] ;  /* 0x0008cc00012c7983 */ /* 0x000ee20000300800 */
[----:B------:R-:W-:-:S03]  /*f7550*/  F2FP.SATFINITE.E4M3.F32.PACK_AB_MERGE_C R46, R49, R46, RZ ;  /* 0x0000002e312e723e */ /* 0x000fc600048070ff */
        /* <DEDUP_REMOVED lines=57> */
[----:B--2---:R-:W-:-:S02]  /*f78f0*/  F2FP.SATFINITE.E4M3.F32.PACK_AB_MERGE_C R51, R51, R48, RZ ;  /* 0x000000303333723e */ /* 0x004fc400048070ff */
[----:B---3--:R-:W-:Y:S02]  /*f7900*/  F2FP.SATFINITE.E4M3.F32.PACK_AB_MERGE_C R44, R44, R47, RZ ;  /* 0x0000002f2c2c723e */ /* 0x008fe400048070ff */
[----:B----4-:R-:W-:Y:S01]  /*f7910*/  F2FP.SATFINITE.E4M3.F32.PACK_AB_MERGE_C R49, R49, R45, RZ ;  /* 0x0000002d3131723e */ /* 0x010fe200048070ff */
[----:B------:R-:W-:Y:S01]  /*f7920*/  STL [R1+0x498c], R51 ;  /* 0x00498c3301007387 */ /* 0x000fe20000100800 */
[----:B-----5:R-:W-:-:S03]  /*f7930*/  F2FP.SATFINITE.E4M3.F32.PACK_AB_MERGE_C R40, R40, R42, RZ ;  /* 0x0000002a2828723e */ /* 0x020fc600048070ff */
[----:B------:R-:W-:Y:S04]  /*f7940*/  STL [R1+0x4990], R49 ;  /* 0x0049903101007387 */ /* 0x000fe80000100800 */
[----:B------:R-:W-:Y:S01]  /*f7950*/  STL [R1+0x274], R44 ;  /* 0x0002742c01007387 */ /* 0x000fe20000100800 */
[----:B------:R-:W-:-:S03]  /*f7960*/  F2FP.SATFINITE.E4M3.F32.PACK_AB_MERGE_C R6, R37, R6, RZ ;  /* 0x000000062506723e */ /* 0x000fc600048070ff */
[----:B------:R-:W-:Y:S01]  /*f7970*/  STL [R1+0x23c], R40 ;  /* 0x00023c2801007387 */ /* 0x000fe20000100800 */
[----:B------:R-:W-:-:S03]  /*f7980*/  F2FP.SATFINITE.E4M3.F32.PACK_AB_MERGE_C R0, R0, R3, RZ ;  /* 0x000000030000723e */ /* 0x000fc600048070ff */
[----:B------:R-:W-:Y:S04]  /*f7990*/  STL [R1+0x21c], R6 ;  /* 0x00021c0601007387 */ /* 0x000fe80000100800 */
[----:B------:R0:W-:Y:S02]  /*f79a0*/  STL [R1+0x298], R0 ;  /* 0x0002980001007387 */ /* 0x0001e40000100800 */
[----:B0-----:R-:W-:-:S05]  /*f79b0*/  F2FP.SATFINITE.E4M3.F32.PACK_AB_MERGE_C R0, R50, R52, RZ ;  /* 0x000000343200723e */ /* 0x001fca00048070ff */
[----:B------:R0:W-:Y:S02]  /*f79c0*/  STL [R1+0x270], R0 ;  /* 0x0002700001007387 */ /* 0x0001e40000100800 */
[----:B0-----:R-:W-:-:S05]  /*f79d0*/  F2FP.SATFINITE.E4M3.F32.PACK_AB_MERGE_C R0, R13, R12, RZ ;  /* 0x0000000c0d00723e */ /* 0x001fca00048070ff */
[----:B------:R0:W-:Y:S01]  /*f79e0*/  STL [R1+0x238], R0 ;  /* 0x0002380001007387 */ /* 0x0001e20000100800 */
[----:B------:R-:W-:Y:S02]  /*f79f0*/  F2FP.SATFINITE.E4M3.F32.PACK_AB_MERGE_C R30, R30, R60, RZ ;  /* 0x0000003c1e1e723e */ /* 0x000fe400048070ff */
[----:B0-----:R-:W-:-:S05]  /*f7a00*/  F2FP.SATFINITE.E4M3.F32.PACK_AB_MERGE_C R0, R10, R9, RZ ;  /* 0x000000090a00723e */ /* 0x001fca00048070ff */
[----:B------:R0:W-:Y:S04]  /*f7a10*/  STL [R1+0x218], R0 ;  /* 0x0002180001007387 */ /* 0x0001e80000100800 */
[----:B------:R-:W2:Y:S01]  /*f7a20*/  LDL.LU R60, [R1+0x260] ;  /* 0x00026000013c7983 */ /* 0x000ea20000300800 */
[----:B------:R-:W-:Y:S02]  /*f7a30*/  F2FP.SATFINITE.E4M3.F32.PACK_AB_MERGE_C R29, R29, R54, RZ ;  /* 0x000000361d1d723e */ /* 0x000fe400048070ff */
[----:B------:R-:W-:Y:S02]  /*f7a40*/  F2FP.SATFINITE.E4M3.F32.PACK_AB_MERGE_C R22, R22, R20, RZ ;  /* 0x000000141616723e */ /* 0x000fe400048070ff */
[----:B0-----:R-:W-:Y:S02]  /*f7a50*/  F2FP.SATFINITE.E4M3.F32.PACK_AB_MERGE_C R0, R11, R21, RZ ;  /* 0x000000150b00723e */ /* 0x001fe400048070ff */
[----:B------:R-:W2:Y:S04]  /*f7a60*/  LDL.LU R21, [R1+0x264] ;  /* 0x0002640001157983 */ /* 0x000ea80000300800 */
[----:B------:R0:W-:Y:S04]  /*f7a70*/  STL [R1+0x280], R0 ;  /* 0x0002800001007387 */ /* 0x0001e80000100800 */
[----:B------:R-:W3:Y:S04]  /*f7a80*/  LDL.LU R54, [R1+0x268] ;  /* 0x0002680001367983 */ /* 0x000ee80000300800 */
[----:B------:R-:W3:Y:S01]  /*f7a90*/  LDL.LU R20, [R1+0x26c] ;  /* 0x00026c0001147983 */ /* 0x000ee20000300800 */
[----:B------:R-:W-:-:S03]  /*f7aa0*/  F2FP.SATFINITE.E4M3.F32.PACK_AB_MERGE_C R23, R23, R19, RZ ;  /* 0x000000131717723e */ /* 0x000fc600048070ff */
[----:B------:R-:W4:Y:S04]  /*f7ab0*/  LDL.LU R49, [R1+0x240] ;  /* 0x0002400001317983 */ /* 0x000f280000300800 */
[----:B------:R-:W4:Y:S04]  /*f7ac0*/  LDL.LU R19, [R1+0x244] ;  /* 0x0002440001137983 */ /* 0x000f280000300800 */
[----:B------:R-:W5:Y:S04]  /*f7ad0*/  LDL.LU R51, [R1+0x248] ;  /* 0x0002480001337983 */ /* 0x000f680000300800 */
[----:B------:R-:W5:Y:S01]  /*f7ae0*/  LDL.LU R46, [R1+0x24c] ;  /* 0x00024c00012e7983 */ /* 0x000f620000300800 */
[----:B------:R-:W-:-:S03]  /*f7af0*/  F2FP.SATFINITE.E4M3.F32.PACK_AB_MERGE_C R24, R24, R18, RZ ;  /* 0x000000121818723e */ /* 0x000fc600048070ff */
[----:B------:R-:W5:Y:S04]  /*f7b00*/  LDL.LU R48, [R1+0x780] ;  /* 0x0007800001307983 */ /* 0x000f680000300800 */
[----:B------:R-:W5:Y:S01]  /*f7b10*/  LDL.LU R18, [R1+0x784] ;  /* 0x0007840001127983 */ /* 0x000f620000300800 */
[----:B------:R-:W-:-:S03]  /*f7b20*/  F2FP.SATFINITE.E4M3.F32.PACK_AB_MERGE_C R25, R25, R17, RZ ;  /* 0x000000111919723e */ /* 0x000fc600048070ff */
[----:B------:R-:W5:Y:S04]  /*f7b30*/  LDL.LU R47, [R1+0x788] ;  /* 0x00078800012f7983 */ /* 0x000f680000300800 */
[----:B------:R-:W5:Y:S01]  /*f7b40*/  LDL.LU R17, [R1+0x78c] ;  /* 0x00078c0001117983 */ /* 0x000f620000300800 */
[----:B------:R-:W-:-:S03]  /*f7b50*/  F2FP.SATFINITE.E4M3.F32.PACK_AB_MERGE_C R26, R26, R16, RZ ;  /* 0x000000101a1a723e */ /* 0x000fc600048070ff */
[----:B------:R-:W5:Y:S01]  /*f7b60*/  LDL.LU R44, [R1+0x570] ;  /* 0x00057000012c7983 */ /* 0x000f620000300800 */
[----:B------:R-:W-:-:S03]  /*f7b70*/  F2FP.SATFINITE.E4M3.F32.PACK_AB_MERGE_C R34, R34, R5, RZ ;  /* 0x000000052222723e */ /* 0x000fc600048070ff */
[----:B------:R-:W5:Y:S04]  /*f7b80*/  LDL.LU R16, [R1+0x574] ;  /* 0x0005740001107983 */ /* 0x000f680000300800 */
[----:B------:R-:W5:Y:S04]  /*f7b90*/  LDL.LU R5, [R1+0x578] ;  /* 0x0005780001057983 */ /* 0x000f680000300800 */
[----:B------:R-:W5:Y:S01]  /*f7ba0*/  LDL.LU R3, [R1+0x57c] ;  /* 0x00057c0001037983 */ /* 0x000f620000300800 */
[----:B------:R-:W-:-:S03]  /*f7bb0*/  F2FP.SATFINITE.E4M3.F32.PACK_AB_MERGE_C R27, R27, R15, RZ ;  /* 0x0000000f1b1b723e */ /* 0x000fc600048070ff */
[----:B------:R-:W5:Y:S01]  /*f7bc0*/  LDL.LU R45, [R1+0x1d0] ;  /* 0x0001d000012d7983 */ /* 0x000f620000300800 */
[----:B------:R-:W-:-:S03]  /*f7bd0*/  F2FP.SATFINITE.E4M3.F32.PACK_AB_MERGE_C R61, R61, R43, RZ ;  /* 0x0000002b3d3d723e */ /* 0x000fc600048070ff */
[----:B------:R-:W5:Y:S01]  /*f7be0*/  LDL.LU R15, [R1+0x1d4] ;  /* 0x0001d400010f7983 */ /* 0x000f620000300800 */
[----:B------:R-:W-:-:S03]  /*f7bf0*/  F2FP.SATFINITE.E4M3.F32.PACK_AB_MERGE_C R28, R28, R14, RZ ;  /* 0x0000000e1c1c723e */ /* 0x000fc600048070ff */
[----:B------:R-:W5:Y:S01]  /*f7c00*/  LDL.LU R43, [R1+0x1d8] ;  /* 0x0001d800012b7983 */ /* 0x000f620000300800 */
[----:B------:R-:W-:-:S03]  /*f7c10*/  F2FP.SATFINITE.E4M3.F32.PACK_AB_MERGE_C R59, R59, R41, RZ ;  /* 0x000000293b3b723e */ /* 0x000fc600048070ff */
[----:B------:R-:W5:Y:S04]  /*f7c20*/  LDL.LU R14, [R1+0x1dc] ;  /* 0x0001dc00010e7983 */ /* 0x000f680000300800 */
[----:B------:R-:W5:Y:S04]  /*f7c30*/  LDL.LU R41, [R1+0x1b0] ;  /* 0x0001b00001297983 */ /* 0x000f680000300800 */
[----:B------:R-:W5:Y:S04]  /*f7c40*/  LDL.LU R13, [R1+0x1b4] ;  /* 0x0001b400010d7983 */ /* 0x000f680000300800 */
[----:B------:R-:W5:Y:S04]  /*f7c50*/  LDL.LU R42, [R1+0x1b8] ;  /* 0x0001b800012a7983 */ /* 0x000f680000300800 */
[----:B------:R-:W5:Y:S01]  /*f7c60*/  LDL.LU R40, [R1+0x1bc] ;  /* 0x0001bc0001287983 */ /* 0x000f620000300800 */
[----:B------:R-:W-:-:S03]  /*f7c70*/  F2FP.SATFINITE.E4M3.F32.PACK_AB_MERGE_C R32, R32, R8, RZ ;  /* 0x000000082020723e */ /* 0x000fc600048070ff */
[----:B------:R-:W5:Y:S04]  /*f7c80*/  LDL.LU R8, [R1+0x190] ;  /* 0x0001900001087983 */ /* 0x000f680000300800 */
[----:B------:R-:W5:Y:S01]  /*f7c90*/  LDL.LU R12, [R1+0x194] ;  /* 0x00019400010c7983 */ /* 0x000f620000300800 */
[----:B------:R-:W-:Y:S02]  /*f7ca0*/  F2FP.SATFINITE.E4M3.F32.PACK_AB_MERGE_C R55, R55, R7, RZ ;  /* 0x000000073737723e */ /* 0x000fe400048070ff */
[----:B------:R-:W-:Y:S01]  /*f7cb0*/  F2FP.SATFINITE.E4M3.F32.PACK_AB_MERGE_C R35, R35, R4, RZ ;  /* 0x000000042323723e */ /* 0x000fe200048070ff */
        /* <DEDUP_REMOVED lines=9> */
[----:B------:R-:W5:Y:S01]  /*f7d50*/  LDL.LU R39, [R1+0x300] ;  /* 0x0003000001277983 */ /* 0x000f620000300800 */
[----:B------:R-:W-:-:S03]  /*f7d60*/  F2FP.SATFINITE.E4M3.F32.PACK_AB_MERGE_C R56, R56, R36, RZ ;  /* 0x000000243838723e */ /* 0x000fc600048070ff */
[----:B------:R-:W5:Y:S04]  /*f7d70*/  LDL.LU R9, [R1+0x304] ;  /* 0x0003040001097983 */ /* 0x000f680000300800 */
[----:B------:R-:W5:Y:S04]  /*f7d80*/  LDL.LU R36, [R1+0x308] ;  /* 0x0003080001247983 */ /* 0x000f680000300800 */
[----:B0-----:R-:W5:Y:S01]  /*f7d90*/  LDL.LU R0, [R1+0x30c] ;  /* 0x00030c0001007983 */ /* 0x001f620000300800 */
[----:B------:R-:W-:-:S03]  /*f7da0*/  F2FP.SATFINITE.E4M3.F32.PACK_AB_MERGE_C R31, R31, R53, RZ ;  /* 0x000000351f1f723e */ /* 0x000fc600048070ff */
[----:B------:R-:W5:Y:S04]  /*f7db0*/  LDL.LU R6, [R1+0x1f0] ;  /* 0x0001f00001067983 */ /* 0x000f680000300800 */
[----:B------:R-:W5:Y:S04]  /*f7dc0*/  LDL.LU R53, [R1+0x1f8] ;  /* 0x0001f80001357983 */ /* 0x000f680000300800 */
[----:B------:R-:W5:Y:S04]  /*f7dd0*/  LDL.LU R37, [R1+0x1fc] ;  /* 0x0001fc0001257983 */ /* 0x000f680000300800 */
[----:B------:R-:W5:Y:S04]  /*f7de0*/  LDL.LU R52, [R1+0x291c] ;  /* 0x00291c0001347983 */ /* 0x000f680000300800 */
[----:B------:R-:W5:Y:S01]  /*f7df0*/  LDL.LU R50, [R1+0x2918] ;  /* 0x0029180001327983 */ /* 0x000f620000300800 */
[----:B--2---:R-:W-:-:S03]  /*f7e00*/  F2FP.SATFINITE.E4M3.F32.PACK_AB_MERGE_C R21, R21, R60, RZ ;  /* 0x0000003c1515723e */ /* 0x004fc600048070ff */
[----:B------:R-:W2:Y:S01]  /*f7e10*/  LDL.LU R60, [R1+0x2914] ;  /* 0x00291400013c7983 */ /* 0x000ea20000300800 */
[----:B---3--:R-:W-:-:S03]  /*f7e20*/  F2FP.SATFINITE.E4M3.F32.PACK_AB_MERGE_C R20, R20, R54, RZ ;  /* 0x000000361414723e */ /* 0x008fc600048070ff */
[----:B------:R-:W3:Y:S01]  /*f7e30*/  LDL.LU R54, [R1+0x28d4] ;  /* 0x0028d40001367983 */ /* 0x000ee20000300800 */
[----:B----4-:R-:W-:Y:S02]  /*f7e40*/  F2FP.SATFINITE.E4M3.F32.PACK_AB_MERGE_C R19, R19, R49, RZ ;  /* 0x000000311313723e */ /* 0x010fe400048070ff */
[----:B-----5:R-:W-:Y:S01]  /*f7e50*/  F2FP.SATFINITE.E4M3.F32.PACK_AB_MERGE_C R46, R46, R51, RZ ;  /* 0x000000332e2e723e */ /* 0x020fe200048070ff */
[----:B------:R-:W4:Y:S04]  /*f7e60*/  LDL.LU R49, [R1+0x4990] ;  /* 0x0049900001317983 */ /* 0x000f280000300800 */
[----:B------:R-:W5:Y:S01]  /*f7e70*/  LDL.LU R51, [R1+0x498c] ;  /* 0x00498c0001337983 */ /* 0x000f620000300800 */
[----:B------:R-:W-:-:S03]  /*f7e80*/  F2FP.SATFINITE.E4M3.F32.PACK_AB_MERGE_C R18, R18, R48, RZ ;  /* 0x000000301212723e */ /* 0x000fc600048070ff */
[----:B------:R0:W-:Y:S01]  /*f7e90*/  STL [R1+0x240], R46 ;  /* 0x0002402e01007387 */ /* 0x0001e20000100800 */
[----:B------:R-:W-:Y:S02]  /*f7ea0*/  F2FP.SATFINITE.E4M3.F32.PACK_AB_MERGE_C R17, R17, R47, RZ ;  /* 0x0000002f1111723e */ /* 0x000fe400048070ff */
[----:B------:R-:W-:Y:S02]  /*f7eb0*/  F2FP.SATFINITE.E4M3.F32.PACK_AB_MERGE_C R16, R16, R44, RZ ;  /* 0x0000002c1010723e */ /* 0x000fe400048070ff */
[----:B------:R-:W-:Y:S01]  /*f7ec0*/  F2FP.SATFINITE.E4M3.F32.PACK_AB_MERGE_C R3, R3, R5, RZ ;  /* 0x000000050303723e */ /* 0x000fe200048070ff */
[----:B0-----:R-:W5:Y:S04]  /*f7ed0*/  LDL.LU R46, [R1+0x4988] ;  /* 0x00498800012e7983 */ /* 0x001f680000300800 */
[----:B------:R-:W5:Y:S04]  /*f7ee0*/  LDL.LU R48, [R1+0x4984] ;  /* 0x0049840001307983 */ /* 0x000f680000300800 */
[----:B------:R-:W5:Y:S04]  /*f7ef0*/  LDL.LU R47, [R1+0x4980] ;  /* 0x00498000012f7983 */ /* 0x000f680000300800 */
[----:B------:R-:W5:Y:S04]  /*f7f00*/  LDL.LU R44, [R1+0x497c] ;  /* 0x00497c00012c7983 */ /* 0x000f680000300800 */
[----:B------:R-:W2:Y:S04]  /*f7f10*/  LDL.LU R5, [R1+0xe4] ;  /* 0x0000e40001057983 */ /* 0x000ea80000300800 */
[----:B------:R0:W-:Y:S01]  /*f7f20*/  STL [R1+0x234], R3 ;  /* 0x0002340301007387 */ /* 0x0001e20000100800 */
[----:B------:R-:W-:-:S02]  /*f7f30*/  F2FP.SATFINITE.E4M3.F32.PACK_AB_MERGE_C R15, R15, R45, RZ ;  /* 0x0000002d0f0f723e */ /* 0x000fc400048070ff */
[----:B------:R-:W-:Y:S02]  /*f7f40*/  F2FP.SATFINITE.E4M3.F32.PACK_AB_MERGE_C R14, R14, R43, RZ ;  /* 0x0000002b0e0e723e */ /* 0x000fe400048070ff */
[----:B------:R-:W-:Y:S02]  /*f7f50*/  F2FP.SATFINITE.E4M3.F32.PACK_AB_MERGE_C R40, R40, R42, RZ ;  /* 0x0000002a2828723e */ /* 0x000fe400048070ff */
[----:B------:R-:W-:Y:S01]  /*f7f60*/  F2FP.SATFINITE.E4M3.F32.PACK_AB_MERGE_C R13, R13, R41, RZ ;  /* 0x000000290d0d723e */ /* 0x000fe200048070ff */
[----:B0-----:R-:W3:Y:S04]  /*f7f70*/  LDL.LU R3, [R1+0xe0] ;  /* 0x0000e00001037983 */ /* 0x001ee80000300800 */
[----:B------:R-:W5:Y:S04]  /*f7f80*/  LDL.LU R45, [R1+0x4978] ;  /* 0x00497800012d7983 */ /* 0x000f680000300800 */
[----:B------:R-:W5:Y:S04]  /*f7f90*/  LDL.LU R43, [R1+0x4974] ;  /* 0x00497400012b7983 */ /* 0x000f680000300800 */
[----:B------:R-:W5:Y:S04]  /*f7fa0*/  LDL.LU R41, [R1+0x4970] ;  /* 0x0049700001297983 */ /* 0x000f680000300800 */
[----:B------:R-:W5:Y:S04]  /*f7fb0*/  LDL.LU R42, [R1+0x496c] ;  /* 0x00496c00012a7983 */ /* 0x000f680000300800 */
[----:B------:R0:W-:Y:S01]  /*f7fc0*/  STL [R1+0x1d0], R40 ;  /* 0x0001d02801007387 */ /* 0x0001e20000100800 */
[----:B------:R-:W-:-:S03]  /*f7fd0*/  F2FP.SATFINITE.E4M3.F32.PACK_AB_MERGE_C R12, R12, R8, RZ ;  /* 0x000000080c0c723e */ /* 0x000fc600048070ff */
[----:B0-----:R-:W5:Y:S04]  /*f7fe0*/  LDL.LU R40, [R1+0x4968] ;  /* 0x0049680001287983 */ /* 0x001f680000300800 */
[----:B------:R-:W4:Y:S01]  /*f7ff0*/  LDL.LU R8, [R1+0x4964] ;  /* 0x0049640001087983 */ /* 0x000f220000300800 */
[----:B------:R-:W-:Y:S02]  /*f8000*/  F2FP.SATFINITE.E4M3.F32.PACK_AB_MERGE_C R11, R11, R7, RZ ;  /* 0x000000070b0b723e */ /* 0x000fe400048070ff */
[----:B----4-:R-:W-:Y:S02]  /*f8010*/  LOP3.LUT R7, R8, 0xffff, RZ, 0xc0, !PT ;  /* 0x0000ffff08077812 */ /* 0x010fe400078ec0ff */
[----:B------:R-:W4:Y:S01]  /*f8020*/  LDL.LU R8, [R1+0x528] ;  /* 0x0005280001087983 */ /* 0x000f220000300800 */
[----:B------:R-:W-:-:S02]  /*f8030*/  LOP3.LUT R4, R4, 0xffff, RZ, 0xc0, !PT ;  /* 0x0000ffff04047812 */ /* 0x000fc400078ec0ff */
[----:B------:R-:W-:Y:S02]  /*f8040*/  F2FP.SATFINITE.E4M3.F32.PACK_AB_MERGE_C R10, R10, R38, RZ ;  /* 0x000000260a0a723e */ /* 0x000fe400048070ff */
[----:B------:R-:W-:Y:S01]  /*f8050*/  F2FP.SATFINITE.E4M3.F32.PACK_AB_MERGE_C R0, R0, R36, RZ ;  /* 0x000000240000723e */ /* 0x000fe200048070ff */
[----:B------:R-:W5:Y:S01]  /*f8060*/  LDL.LU R38, [R1+0x4960] ;  /* 0x0049600001267983 */ /* 0x000f620000300800 */
[----:B------:R-:W-:Y:S02]  /*f8070*/  F2FP.SATFINITE.E4M3.F32.PACK_AB_MERGE_C R9, R9, R39, RZ ;  /* 0x000000270909723e */ /* 0x000fe400048070ff */
[----:B----4-:R-:W-:Y:S02]  /*f8080*/  F2FP.SATFINITE.E4M3.F32.PACK_AB_MERGE_C R2, R2, R8, RZ ;  /* 0x000000080202723e */ /* 0x010fe400048070ff */
[----:B------:R-:W-:-:S03]  /*f8090*/  SHF.R.U32.HI R8, RZ, 0x8, R4 ;  /* 0x00000008ff087819 */ /* 0x000fc60000011604 */
[----:B------:R-:W-:Y:S04]  /*f80a0*/  STL [R1+0xaac], R2 ;  /* 0x000aac0201007387 */ /* 0x000fe80000100800 */
[----:B------:R-:W4:Y:S04]  /*f80b0*/  LDL.LU R39, [R1+0x495c] ;  /* 0x00495c0001277983 */ /* 0x000f280000300800 */
[----:B------:R-:W4:Y:S04]  /*f80c0*/  LDL.LU R36, [R1+0x4958] ;  /* 0x0049580001247983 */ /* 0x000f280000300800 */
[----:B------:R0:W-:Y:S02]  /*f80d0*/  STL [R1+0xaa8], R0 ;  /* 0x000aa80001007387 */ /* 0x0001e40000100800 */
[----:B0-----:R-:W-:-:S02]  /*f80e0*/  LOP3.LUT R0, R8, 0xffff, RZ, 0xc0, !PT ;  /* 0x0000ffff08007812 */ /* 0x001fc400078ec0ff */
[----:B------:R-:W2:Y:S01]  /*f80f0*/  LDL.LU R8, [R1+0x1f4] ;  /* 0x0001f40001087983 */ /* 0x000ea20000300800 */
[----:B------:R-:W-:Y:S02]  /*f8100*/  F2FP.SATFINITE.E4M3.F32.PACK_AB_MERGE_C R37, R37, R53, RZ ;  /* 0x000000352525723e */ /* 0x000fe400048070ff */
[--C-:B------:R-:W-:Y:S02]  /*f8110*/  SHF.R.U32.HI R2, RZ, 0x8, R7.reuse ;  /* 0x00000008ff027819 */ /* 0x100fe40000011607 */
[----:B------:R-:W-:Y:S02]  /*f8120*/  PRMT R7, R4, 0x3340, R7 ;  /* 0x0000334004077816 */ /* 0x000fe40000000007 */
[----:B------:R-:W-:Y:S02]  /*f8130*/  LOP3.LUT R2, R2, 0xffff, RZ, 0xc0, !PT ;  /* 0x0000ffff02027812 */ /* 0x000fe400078ec0ff */
[----:B--2---:R-:W-:Y:S02]  /*f8140*/  F2FP.SATFINITE.E4M3.F32.PACK_AB_MERGE_C R8, R8, R6, RZ ;  /* 0x000000060808723e */ /* 0x004fe400048070ff */
[----:B------:R-:W2:Y:S04]  /*f8150*/  LDL.LU R6, [R1+0x4954] ;  /* 0x0049540001067983 */ /* 0x000ea80000300800 */
[----:B------:R-:W5:Y:S01]  /*f8160*/  LDL.LU R53, [R1+0x4950] ;  /* 0x0049500001357983 */ /* 0x000f620000300800 */
[----:B------:R-:W-:-:S03]  /*f8170*/  PRMT R0, R0, 0x3340, R2 ;  /* 0x0000334000007816 */ /* 0x000fc60000000002 */
[----:B------:R0:W-:Y:S04]  /*f8180*/  STL [R1+0xaa0], R37 ;  /* 0x000aa02501007387 */ /* 0x0001e80000100800 */
[----:B------:R1:W-:Y:S01]  /*f8190*/  STL [R1+0x2e34], R7 ;  /* 0x002e340701007387 */ /* 0x0003e20000100800 */
[----:B------:R-:W-:-:S03]  /*f81a0*/  LOP3.LUT R4, R52, 0xffff, RZ, 0xc0, !PT ;  /* 0x0000ffff34047812 */ /* 0x000fc600078ec0ff */
[----:B------:R5:W-:Y:S01]  /*f81b0*/  STL [R1+0x2e18], R0 ;  /* 0x002e180001007387 */ /* 0x000be20000100800 */
[----:B------:R-:W-:Y:S02]  /*f81c0*/  LOP3.LUT R50, R50, 0xffff, RZ, 0xc0, !PT ;  /* 0x0000ffff32327812 */ /* 0x000fe400078ec0ff */
[----:B0-----:R-:W-:Y:S02]  /*f81d0*/  LOP3.LUT R37, R5, 0xffff, RZ, 0xc0, !PT ;  /* 0x0000ffff05257812 */ /* 0x001fe400078ec0ff */
[----:B---3--:R-:W-:Y:S02]  /*f81e0*/  LOP3.LUT R5, R3, 0xffff, RZ, 0xc0, !PT ;  /* 0x0000ffff03057812 */ /* 0x008fe400078ec0ff */
[----:B------:R-:W-:Y:S02]  /*f81f0*/  SHF.R.U32.HI R3, RZ, 0x8, R4 ;  /* 0x00000008ff037819 */ /* 0x000fe40000011604 */
[----:B-1----:R-:W-:Y:S02]  /*f8200*/  LOP3.LUT R7, R60, 0xffff, RZ, 0xc0, !PT ;  /* 0x0000ffff3c077812 */ /* 0x002fe400078ec0ff */
[----:B------:R-:W-:-:S02]  /*f8210*/  LOP3.LUT R52, R54, 0xffff, RZ, 0xc0, !PT ;  /* 0x0000ffff36347812 */ /* 0x000fc400078ec0ff */
[----:B------:R-:W-:Y:S02]  /*f8220*/  LOP3.LUT R8, R8, 0xffff, RZ, 0xc0, !PT ;  /* 0x0000ffff08087812 */ /* 0x000fe400078ec0ff */
[----:B-----5:R-:W-:Y:S02]  /*f8230*/  LOP3.LUT R0, R53, 0xffff, RZ, 0xc0, !PT ;  /* 0x0000ffff35007812 */ /* 0x020fe400078ec0ff */
[----:B------:R-:W3:Y:S04]  /*f8240*/  LDL.LU R53, [R1+0x292c] ;  /* 0x00292c0001357983 */ /* 0x000ee80000300800 */
[----:B------:R-:W5:Y:S01]  /*f8250*/  LDL.LU R2, [R1+0x2928] ;  /* 0x0029280001027983 */ /* 0x000f620000300800 */
[----:B------:R-:W-:-:S03]  /*f8260*/  PRMT R4, R4, 0x3340, R0 ;  /* 0x0000334004047816 */ /* 0x000fc60000000000 */
[----:B------:R-:W4:Y:S04]  /*f8270*/  LDL.LU R60, [R1+0x28dc] ;  /* 0x0028dc00013c7983 */ /* 0x000f280000300800 */
[----:B------:R-:W2:Y:S04]  /*f8280*/  LDL.LU R54, [R1+0x28d8] ;  /* 0x0028d80001367983 */ /* 0x000ea80000300800 */
[----:B------:R0:W-:Y:S02]  /*f8290*/  STL [R1+0x2e28], R4 ;  /* 0x002e280401007387 */ /* 0x0001e40000100800 */
[----:B0-----:R-:W-:-:S02]  /*f82a0*/  SHF.R.U32.HI R4, RZ, 0x8, R0 ;  /* 0x00000008ff047819 */ /* 0x001fc40000011600 */
[----:B------:R-:W-:Y:S02]  /*f82b0*/  SHF.R.U32.HI R0, RZ, 0x8, R50 ;  /* 0x00000008ff007819 */ /* 0x000fe40000011632 */
[----:B------:R-:W-:-:S05]  /*f82c0*/  PRMT R50, R50, 0x3340, R37 ;  /* 0x0000334032327816 */ /* 0x000fca0000000025 */
[----:B------:R0:W-:Y:S02]  /*f82d0*/  STL [R1+0x291c], R50 ;  /* 0x00291c3201007387 */ /* 0x0001e40000100800 */
[----:B0-----:R-:W-:Y:S02]  /*f82e0*/  SHF.R.U32.HI R50, RZ, 0x8, R7 ;  /* 0x00000008ff327819 */ /* 0x001fe40000011607 */
[----:B------:R-:W-:-:S05]  /*f82f0*/  PRMT R7, R7, 0x3340, R5 ;  /* 0x0000334007077816 */ /* 0x000fca0000000005 */
[----:B------:R0:W-:Y:S01]  /*f8300*/  STL [R1+0x2e30], R7 ;  /* 0x002e300701007387 */ /* 0x0001e20000100800 */
[----:B------:R-:W-:Y:S02]  /*f8310*/  SHF.R.U32.HI R37, RZ, 0x8, R37 ;  /* 0x00000008ff257819 */ /* 0x000fe40000011625 */
[----:B0-----:R-:W-:Y:S02]  /*f8320*/  SHF.R.U32.HI R7, RZ, 0x8, R5 ;  /* 0x00000008ff077819 */ /* 0x001fe40000011605 */
[----:B------:R-:W-:Y:S02]  /*f8330*/  SHF.R.U32.HI R5, RZ, 0x8, R52 ;  /* 0x00000008ff057819 */ /* 0x000fe40000011634 */
[--C-:B------:R-:W-:Y:S02]  /*f8340*/  PRMT R52, R52, 0x3340, R8.reuse ;  /* 0x0000334034347816 */ /* 0x100fe40000000008 */
[----:B------:R-:W-:Y:S02]  /*f8350*/  SHF.R.U32.HI R8, RZ, 0x8, R8 ;  /* 0x00000008ff087819 */ /* 0x000fe40000011608 */
[----:B------:R-:W-:Y:S01]  /*f8360*/  LOP3.LUT R7, R7, 0xffff, RZ, 0xc0, !PT ;  /* 0x0000ffff07077812 */ /* 0x000fe200078ec0ff */
[----:B------:R0:W-:Y:S01]  /*f8370*/  STL [R1+0x2e2c], R52 ;  /* 0x002e2c3401007387 */ /* 0x0001e20000100800 */
[----:B------:R-:W-:-:S02]  /*f8380*/  LOP3.LUT R5, R5, 0xffff, RZ, 0xc0, !PT ;  /* 0x0000ffff05057812 */ /* 0x000fc400078ec0ff */
[----:B0-----:R-:W-:Y:S02]  /*f8390*/  LOP3.LUT R52, R50, 0xffff, RZ, 0xc0, !PT ;  /* 0x0000ffff32347812 */ /* 0x001fe400078ec0ff */
[----:B------:R-:W-:Y:S02]  /*f83a0*/  LOP3.LUT R50, R8, 0xffff, RZ, 0xc0, !PT ;  /* 0x0000ffff08327812 */ /* 0x000fe400078ec0ff */
[----:B------:R-:W-:Y:S02]  /*f83b0*/  LOP3.LUT R8, R37, 0xffff, RZ, 0xc0, !PT ;  /* 0x0000ffff25087812 */ /* 0x000fe400078ec0ff */
[----:B------:R-:W-:Y:S01]  /*f83c0*/  PRMT R52, R52, 0x3340, R7 ;  /* 0x0000334034347816 */ /* 0x000fe20000000007 */
[----:B------:R-:W2:Y:S04]  /*f83d0*/  LDL.LU R37, [R1+0x494c] ;  /* 0x00494c0001257983 */ /* 0x000ea80000300800 */
[----:B------:R-:W2:Y:S01]  /*f83e0*/  LDL.LU R7, [R1+0x4948] ;  /* 0x0049480001077983 */ /* 0x000ea20000300800 */
[----:B------:R-:W-:-:S03]  /*f83f0*/  PRMT R5, R5, 0x3340, R50 ;  /* 0x0000334005057816 */ /* 0x000fc60000000032 */
[----:B------:R0:W-:Y:S04]  /*f8400*/  STL [R1+0x2918], R52 ;  /* 0x0029183401007387 */ /* 0x0001e80000100800 */
[----:B0-----:R-:W2:Y:S04]  /*f8410*/  LDL.LU R52, [R1+0x4944] ;  /* 0x0049440001347983 */ /* 0x001ea80000300800 */
[----:B------:R-:W2:Y:S01]  /*f8420*/  LDL.LU R50, [R1+0x4940] ;  /* 0x0049400001327983 */ /* 0x000ea20000300800 */
[----:B------:R-:W-:Y:S02]  /*f8430*/  LOP3.LUT R3, R3, 0xffff, RZ, 0xc0, !PT ;  /* 0x0000ffff03037812 */ /* 0x000fe400078ec0ff */
[----:B------:R-:W-:-:S02]  /*f8440*/  LOP3.LUT R4, R4, 0xffff, RZ, 0xc0, !PT ;  /* 0x0000ffff04047812 */ /* 0x000fc400078ec0ff */
[----:B------:R-:W-:Y:S02]  /*f8450*/  LOP3.LUT R0, R0, 0xffff, RZ, 0xc0, !PT ;  /* 0x0000ffff00007812 */ /* 0x000fe400078ec0ff */
[----:B------:R-:W-:Y:S02]  /*f8460*/  PRMT R3, R3, 0x3340, R4 ;  /* 0x0000334003037816 */ /* 0x000fe40000000004 */
[----:B------:R-:W-:Y:S01]  /*f8470*/  PRMT R0, R0, 0x3340, R8 ;  /* 0x0000334000007816 */ /* 0x000fe20000000008 */
[----:B------:R-:W-:Y:S04]  /*f8480*/  STL [R1+0x2914], R5 ;  /* 0x0029140501007387 */ /* 0x000fe80000100800 */
[----:B------:R5:W-:Y:S04]  /*f8490*/  STL [R1+0x2910], R3 ;  /* 0x0029100301007387 */ /* 0x000be80000100800 */
[----:B------:R0:W-:Y:S01]  /*f84a0*/  STL [R1+0x28d4], R0 ;  /* 0x0028d40001007387 */ /* 0x0001e20000100800 */
[----:B------:R-:W-:-:S02]  /*f84b0*/  LOP3.LUT R9, R9, 0xffff, RZ, 0xc0, !PT ;  /* 0x0000ffff09097812 */ /* 0x000fc400078ec0ff */
[----:B------:R-:W-:Y:S02]  /*f84c0*/  LOP3.LUT R10, R10, 0xffff, RZ, 0xc0, !PT ;  /* 0x0000ffff0a0a7812 */ /* 0x000fe400078ec0ff */
[----:B---3--:R-:W-:Y:S02]  /*f84d0*/  LOP3.LUT R53, R53, 0xffff, RZ, 0xc0, !PT ;  /* 0x0000ffff35357812 */ /* 0x008fe400078ec0ff */
[----:B-----5:R-:W-:Y:S02]  /*f84e0*/  LOP3.LUT R3, R2, 0xffff, RZ, 0xc0, !PT ;  /* 0x0000ffff02037812 */ /* 0x020fe400078ec0ff */
[----:B----4-:R-:W-:Y:S02]  /*f84f0*/  LOP3.LUT R5, R60, 0xffff, RZ, 0xc0, !PT ;  /* 0x0000ffff3c057812 */ /* 0x010fe400078ec0ff */
[----:B--2---:R-:W-:Y:S02]  /*f8500*/  LOP3.LUT R4, R54, 0xffff, RZ, 0xc0, !PT ;  /* 0x0000ffff36047812 */ /* 0x004fe400078ec0ff */
[----:B0-----:R-:W-:-:S02]  /*f8510*/  LOP3.LUT R0, R50, 0xffff, RZ, 0xc0, !PT ;  /* 0x0000ffff32007812 */ /* 0x001fc400078ec0ff */
[----:B------:R-:W-:Y:S02]  /*f8520*/  LOP3.LUT R8, R52, 0xffff, RZ, 0xc0, !PT ;  /* 0x0000ffff34087812 */ /* 0x000fe400078ec0ff */
[----:B------:R-:W-:Y:S01]  /*f8530*/  SHF.R.U32.HI R52, RZ, 0x8, R53 ;  /* 0x00000008ff347819 */ /* 0x000fe20000011635 */
[----:B------:R-:W2:Y:S01]  /*f8540*/  LDL.LU R50, [R1+0x2938] ;  /* 0x0029380001327983 */ /* 0x000ea20000300800 */
[----:B------:R-:W-:-:S03]  /*f8550*/  PRMT R53, R53, 0x3340, R0 ;  /* 0x0000334035357816 */ /* 0x000fc60000000000 */
[----:B------:R-:W3:Y:S04]  /*f8560*/  LDL.LU R60, [R1+0x2934] ;  /* 0x00293400013c7983 */ /* 0x000ee80000300800 */
[----:B------:R-:W4:Y:S04]  /*f8570*/  LDL.LU R2, [R1+0x28e4] ;  /* 0x0028e40001027983 */ /* 0x000f280000300800 */
[----:B------:R-:W5:Y:S04]  /*f8580*/  LDL.LU R54, [R1+0x28e0] ;  /* 0x0028e00001367983 */ /* 0x000f680000300800 */
[----:B------:R0:W-:Y:S02]  /*f8590*/  STL [R1+0x404], R53 ;  /* 0x0004043501007387 */ /* 0x0001e40000100800 */
[----:B0-----:R-:W-:-:S02]  /*f85a0*/  SHF.R.U32.HI R53, RZ, 0x8, R3 ;  /* 0x00000008ff357819 */ /* 0x001fc40000011603 */
[----:B------:R-:W-:-:S05]  /*f85b0*/  PRMT R3, R3, 0x3340, R8 ;  /* 0x0000334003037816 */ /* 0x000fca0000000008 */
[----:B------:R0:W-:Y:S02]  /*f85c0*/  STL [R1+0x400], R3 ;  /* 0x0004000301007387 */ /* 0x0001e40000100800 */
[----:B0-----:R-:W-:Y:S02]  /*f85d0*/  SHF.R.U32.HI R3, RZ, 0x8, R8 ;  /* 0x00000008ff037819 */ /* 0x001fe40000011608 */
[----:B------:R-:W-:Y:S02]  /*f85e0*/  SHF.R.U32.HI R8, RZ, 0x8, R4 ;  /* 0x00000008ff087819 */ /* 0x000fe40000011604 */
[----:B------:R-:W-:-:S05]  /*f85f0*/  PRMT R4, R4, 0x3340, R9 ;  /* 0x0000334004047816 */ /* 0x000fca0000000009 */
[----:B------:R0:W-:Y:S01]  /*f8600*/  STL [R1+0x28dc], R4 ;  /* 0x0028dc0401007387 */ /* 0x0001e20000100800 */
[----:B------:R-:W-:Y:S02]  /*f8610*/  SHF.R.U32.HI R9, RZ, 0x8, R9 ;  /* 0x00000008ff097819 */ /* 0x000fe40000011609 */
[----:B0-----:R-:W-:Y:S02]  /*f8620*/  SHF.R.U32.HI R4, RZ, 0x8, R5 ;  /* 0x00000008ff047819 */ /* 0x001fe40000011605 */
[----:B------:R-:W-:-:S05]  /*f8630*/  PRMT R5, R5, 0x3340, R10 ;  /* 0x0000334005057816 */ /* 0x000fca000000000a */
[----:B------:R0:W-:Y:S01]  /*f8640*/  STL [R1+0x28d8], R5 ;  /* 0x0028d80501007387 */ /* 0x0001e20000100800 */
[----:B------:R-:W-:Y:S02]  /*f8650*/  SHF.R.U32.HI R0, RZ, 0x8, R0 ;  /* 0x00000008ff007819 */ /* 0x000fe40000011600 */
[----:B0-----:R-:W-:Y:S01]  /*f8660*/  SHF.R.U32.HI R5, RZ, 0x8, R10 ;  /* 0x00000008ff057819 */ /* 0x001fe2000001160a */
[----:B------:R-:W-:Y:S01]  /*f8670*/  IMAD.MOV.U32 R10, RZ, RZ, R3 ;  /* 0x000000ffff0a7224 */ /* 0x000fe200078e0003 */
[----:B------:R-:W-:-:S03]  /*f8680*/  LOP3.LUT R3, R8, 0xffff, RZ, 0xc0, !PT ;  /* 0x0000ffff08037812 */ /* 0x000fc600078ec0ff */
[----:B------:R-:W-:Y:S01]  /*f8690*/  IMAD.MOV.U32 R8, RZ, RZ, R5 ;  /* 0x000000ffff087224 */ /* 0x000fe200078e0005 */
[----:B------:R-:W-:Y:S02]  /*f86a0*/  LOP3.LUT R5, R9, 0xffff, RZ, 0xc0, !PT ;  /* 0x0000ffff09057812 */ /* 0x000fe400078ec0ff */
[----:B------:R-:W-:Y:S02]  /*f86b0*/  LOP3.LUT R52, R52, 0xffff, RZ, 0xc0, !PT ;  /* 0x0000ffff34347812 */ /* 0x000fe400078ec0ff */
[----:B------:R-:W-:Y:S02]  /*f86c0*/  LOP3.LUT R0, R0, 0xffff, RZ, 0xc0, !PT ;  /* 0x0000ffff00007812 */ /* 0x000fe400078ec0ff */
[----:B------:R-:W-:Y:S02]  /*f86d0*/  PRMT R3, R3, 0x3340, R5 ;  /* 0x0000334003037816 */ /* 0x000fe40000000005 */
[----:B------:R-:W-:Y:S02]  /*f86e0*/  LOP3.LUT R9, R4, 0xffff, RZ, 0xc0, !PT ;  /* 0x0000ffff04097812 */ /* 0x000fe400078ec0ff */
[----:B------:R-:W-:Y:S01]  /*f86f0*/  PRMT R52, R52, 0x3340, R0 ;  /* 0x0000334034347816 */ /* 0x000fe20000000000 */
[----:B------:R-:W4:Y:S01]  /*f8700*/  LDL.LU R4, [R1+0x493c] ;  /* 0x00493c0001047983 */ /* 0x000f220000300800 */
[----:B------:R-:W-:-:S03]  /*f8710*/  LOP3.LUT R53, R53, 0xffff, RZ, 0xc0, !PT ;  /* 0x0000ffff35357812 */ /* 0x000fc600078ec0ff */
[----:B------:R-:W4:Y:S01]  /*f8720*/  LDL.LU R5, [R1+0x4938] ;  /* 0x0049380001057983 */ /* 0x000f220000300800 */
[----:B------:R-:W-:-:S03]  /*f8730*/  LOP3.LUT R10, R10, 0xffff, RZ, 0xc0, !PT ;  /* 0x0000ffff0a0a7812 */ /* 0x000fc600078ec0ff */
[----:B------:R0:W-:Y:S01]  /*f8740*/  STL [R1+0x28d0], R3 ;  /* 0x0028d00301007387 */ /* 0x0001e20000100800 */
[----:B------:R-:W-:-:S03]  /*f8750*/  PRMT R10, R53, 0x3340, R10 ;  /* 0x00003340350a7816 */ /* 0x000fc6000000000a */
[----:B0-----:R-:W4:Y:S04]  /*f8760*/  LDL.LU R3, [R1+0x4934] ;  /* 0x0049340001037983 */ /* 0x001f280000300800 */
[----:B------:R-:W4:Y:S04]  /*f8770*/  LDL.LU R0, [R1+0x4930] ;  /* 0x0049300001007983 */ /* 0x000f280000300800 */
[----:B------:R0:W-:Y:S04]  /*f8780*/  STL [R1+0x31c], R52 ;  /* 0x00031c3401007387 */ /* 0x0001e80000100800 */
[----:B0-----:R-:W4:Y:S04]  /*f8790*/  LDL.LU R52, [R1+0x492c] ;  /* 0x00492c0001347983 */ /* 0x001f280000300800 */
[----:B------:R-:W4:Y:S01]  /*f87a0*/  LDL.LU R53, [R1+0x4928] ;  /* 0x0049280001357983 */ /* 0x000f220000300800 */
[----:B------:R-:W-:-:S04]  /*f87b0*/  LOP3.LUT R8, R8, 0xffff, RZ, 0xc0, !PT ;  /* 0x0000ffff08087812 */ /* 0x000fc800078ec0ff */
[----:B------:R-:W-:Y:S01]  /*f87c0*/  PRMT R8, R9, 0x3340, R8 ;  /* 0x0000334009087816 */ /* 0x000fe20000000008 */
[----:B------:R5:W-:Y:S04]  /*f87d0*/  STL [R1+0x318], R10 ;  /* 0x0003180a01007387 */ /* 0x000be80000100800 */
[----:B------:R0:W-:Y:S01]  /*f87e0*/  STL [R1+0x26bc], R8 ;  /* 0x0026bc0801007387 */ /* 0x0001e20000100800 */
[----:B------:R-:W-:Y:S02]  /*f87f0*/  LOP3.LUT R12, R12, 0xffff, RZ, 0xc0, !PT ;  /* 0x0000ffff0c0c7812 */ /* 0x000fe400078ec0ff */
[----:B------:R-:W-:Y:S02]  /*f8800*/  LOP3.LUT R11, R11, 0xffff, RZ, 0xc0, !PT ;  /* 0x0000ffff0b0b7812 */ /* 0x000fe400078ec0ff */
[----:B--2---:R-:W-:-:S02]  /*f8810*/  LOP3.LUT R50, R50, 0xffff, RZ, 0xc0, !PT ;  /* 0x0000ffff32327812 */ /* 0x004fc400078ec0ff */
[----:B---3--:R-:W-:Y:S02]  /*f8820*/  LOP3.LUT R60, R60, 0xffff, RZ, 0xc0, !PT ;  /* 0x0000ffff3c3c7812 */ /* 0x008fe400078ec0ff */
[----:B-----5:R-:W-:Y:S02]  /*f8830*/  LOP3.LUT R10, R54, 0xffff, RZ, 0xc0, !PT ;  /* 0x0000ffff360a7812 */ /* 0x020fe400078ec0ff */
[----:B----4-:R-:W-:Y:S02]  /*f8840*/  LOP3.LUT R2, R2, 0xffff, RZ, 0xc0, !PT ;  /* 0x0000ffff02027812 */ /* 0x010fe400078ec0ff */
[----:B------:R-:W-:Y:S02]  /*f8850*/  LOP3.LUT R9, R53, 0xffff, RZ, 0xc0, !PT ;  /* 0x0000ffff35097812 */ /* 0x000fe400078ec0ff */
[----:B------:R-:W-:Y:S02]  /*f8860*/  SHF.R.U32.HI R53, RZ, 0x8, R50 ;  /* 0x00000008ff357819 */ /* 0x000fe40000011632 */
[----:B0-----:R-:W-:-:S02]  /*f8870*/  LOP3.LUT R8, R52, 0xffff, RZ, 0xc0, !PT ;  /* 0x0000ffff34087812 */ /* 0x001fc400078ec0ff */
[--C-:B------:R-:W-:Y:S01]  /*f8880*/  PRMT R50, R50, 0x3340, R9.reuse ;  /* 0x0000334032327816 */ /* 0x100fe20000000009 */
[----:B------:R-:W2:Y:S04]  /*f8890*/  LDL.LU R52, [R1+0x2950] ;  /* 0x0029500001347983 */ /* 0x000ea80000300800 */
[----:B------:R-:W3:Y:S04]  /*f88a0*/  LDL.LU R54, [R1+0x2948] ;  /* 0x0029480001367983 */ /* 0x000ee80000300800 */
[----:B------:R0:W-:Y:S02]  /*f88b0*/  STL [R1+0x3e0], R50 ;  /* 0x0003e03201007387 */ /* 0x0001e40000100800 */
[----:B0-----:R-:W-:-:S02]  /*f88c0*/  SHF.R.U32.HI R50, RZ, 0x8, R9 ;  /* 0x00000008ff327819 */ /* 0x001fc40000011609 */
[----:B------:R-:W-:Y:S02]  /*f88d0*/  SHF.R.U32.HI R9, RZ, 0x8, R60 ;  /* 0x00000008ff097819 */ /* 0x000fe4000001163c */
[--C-:B------:R-:W-:Y:S02]  /*f88e0*/  PRMT R60, R60, 0x3340, R8.reuse ;  /* 0x000033403c3c7816 */ /* 0x100fe40000000008 */
[----:B------:R-:W-:-:S03]  /*f88f0*/  SHF.R.U32.HI R8, RZ, 0x8, R8 ;  /* 0x00000008ff087819 */ /* 0x000fc60000011608 */
[----:B------:R0:W-:Y:S02]  /*f8900*/  STL [R1+0x3c8], R60 ;  /* 0x0003c83c01007387 */ /* 0x0001e40000100800 */
[----:B0-----:R-:W-:Y:S02]  /*f8910*/  SHF.R.U32.HI R60, RZ, 0x8, R2 ;  /* 0x00000008ff3c7819 */ /* 0x001fe40000011602 */
[----:B------:R-:W-:-:S05]  /*f8920*/  PRMT R2, R2, 0x3340, R12 ;  /* 0x0000334002027816 */ /* 0x000fca000000000c */
[----:B------:R0:W-:Y:S02]  /*f8930*/  STL [R1+0x408], R2 ;  /* 0x0004080201007387 */ /* 0x0001e40000100800 */
[----:B0-----:R-:W-:Y:S01]  /*f8940*/  SHF.R.U32.HI R2, RZ, 0x8, R12 ;  /* 0x00000008ff027819 */ /* 0x001fe2000001160c */
[----:B------:R-:W-:Y:S01]  /*f8950*/  IMAD.MOV.U32 R12, RZ, RZ, R8 ;  /* 0x000000ffff0c7224 */ /* 0x000fe200078e0008 */
[----:B------:R-:W-:Y:S02]  /*f8960*/  SHF.R.U32.HI R8, RZ, 0x8, R10 ;  /* 0x00000008ff087819 */ /* 0x000fe4000001160a */
[--C-:B------:R-:W-:Y:S02]  /*f8970*/  PRMT R10, R10, 0x3340, R11.reuse ;  /* 0x000033400a0a7816 */ /* 0x100fe4000000000b */
[----:B------:R-:W-:Y:S02]  /*f8980*/  SHF.R.U32.HI R11, RZ, 0x8, R11 ;  /* 0x00000008ff0b7819 */ /* 0x000fe4000001160b */
[----:B------:R-:W-:-:S02]  /*f8990*/  LOP3.LUT R53, R53, 0xffff, RZ, 0xc0, !PT ;  /* 0x0000ffff35357812 */ /* 0x000fc400078ec0ff */
[----:B------:R-:W-:Y:S01]  /*f89a0*/  LOP3.LUT R50, R50, 0xffff, RZ, 0xc0, !PT ;  /* 0x0000ffff32327812 */ /* 0x000fe200078ec0ff */
[----:B------:R0:W-:Y:S01]  /*f89b0*/  STL [R1+0x40c], R10 ;  /* 0x00040c0a01007387 */ /* 0x0001e20000100800 */
[----:B------:R-:W-:Y:S02]  /*f89c0*/  LOP3.LUT R12, R12, 0xffff, RZ, 0xc0, !PT ;  /* 0x0000ffff0c0c7812 */ /* 0x000fe400078ec0ff */
[----:B------:R-:W-:Y:S01]  /*f89d0*/  PRMT R53, R53, 0x3340, R50 ;  /* 0x0000334035357816 */ /* 0x000fe20000000032 */
[----:B0-----:R-:W-:Y:S01]  /*f89e0*/  IMAD.MOV.U32 R10, RZ, RZ, R60 ;  /* 0x000000ffff0a7224 */ /* 0x001fe200078e003c */
[----:B------:R-:W-:Y:S01]  /*f89f0*/  LOP3.LUT R60, R9, 0xffff, RZ, 0xc0, !PT ;  /* 0x0000ffff093c7812 */ /* 0x000fe200078ec0ff */
[----:B------:R-:W-:Y:S01]  /*f8a00*/  IMAD.MOV.U32 R9, RZ, RZ, R11 ;  /* 0x000000ffff097224 */ /* 0x000fe200078e000b */
[----:B------:R-:W-:Y:S02]  /*f8a10*/  LOP3.LUT R11, R8, 0xffff, RZ, 0xc0, !PT ;  /* 0x0000ffff080b7812 */ /* 0x000fe400078ec0ff */
[----:B------:R-:W-:Y:S01]  /*f8a20*/  LOP3.LUT R10, R10, 0xffff, RZ, 0xc0, !PT ;  /* 0x0000ffff0a0a7812 */ /* 0x000fe200078ec0ff */
[----:B------:R-:W-:Y:S01]  /*f8a30*/  IMAD.MOV.U32 R8, RZ, RZ, R9 ;  /* 0x000000ffff087224 */ /* 0x000fe200078e0009 */
[----:B------:R-:W-:-:S02]  /*f8a40*/  LOP3.LUT R9, R2, 0xffff, RZ, 0xc0, !PT ;  /* 0x0000ffff02097812 */ /* 0x000fc400078ec0ff */
[----:B------:R-:W-:Y:S01]  /*f8a50*/  PRMT R12, R60, 0x3340, R12 ;  /* 0x000033403c0c7816 */ /* 0x000fe2000000000c */
[----:B------:R-:W4:Y:S04]  /*f8a60*/  LDL.LU R2, [R1+0x4924] ;  /* 0x0049240001027983 */ /* 0x000f280000300800 */
[----:B------:R-:W5:Y:S04]  /*f8a70*/  LDL.LU R50, [R1+0x4920] ;  /* 0x0049200001327983 */ /* 0x000f680000300800 */
[----:B------:R0:W-:Y:S01]  /*f8a80*/  STL [R1+0x2fc], R53 ;  /* 0x0002fc3501007387 */ /* 0x0001e20000100800 */
[----:B------:R-:W-:-:S03]  /*f8a90*/  PRMT R9, R10, 0x3340, R9 ;  /* 0x000033400a097816 */ /* 0x000fc60000000009 */
[----:B0-----:R-:W4:Y:S04]  /*f8aa0*/  LDL.LU R53, [R1+0x491c] ;  /* 0x00491c0001357983 */ /* 0x001f280000300800 */
[----:B------:R-:W4:Y:S04]  /*f8ab0*/  LDL.LU R60, [R1+0x4918] ;  /* 0x00491800013c7983 */ /* 0x000f280000300800 */
[----:B------:R0:W-:Y:S04]  /*f8ac0*/  STL [R1+0x2f8], R12 ;  /* 0x0002f80c01007387 */ /* 0x0001e80000100800 */
[----:B0-----:R-:W4:Y:S04]  /*f8ad0*/  LDL.LU R12, [R1+0x2944] ;  /* 0x00294400010c7983 */ /* 0x001f280000300800 */
[----:B------:R-:W4:Y:S04]  /*f8ae0*/  LDL.LU R10, [R1+0x28e8] ;  /* 0x0028e800010a7983 */ /* 0x000f280000300800 */
[----:B------:R0:W-:Y:S04]  /*f8af0*/  STL [R1+0x324], R9 ;  /* 0x0003240901007387 */ /* 0x0001e80000100800 */
[----:B0-----:R-:W4:Y:S01]  /*f8b00*/  LDL.LU R9, [R1+0x108] ;  /* 0x0001080001097983 */ /* 0x001f220000300800 */
[----:B------:R-:W-:-:S04]  /*f8b10*/  LOP3.LUT R8, R8, 0xffff, RZ, 0xc0, !PT ;  /* 0x0000ffff08087812 */ /* 0x000fc800078ec0ff */
[----:B------:R-:W-:-:S05]  /*f8b20*/  PRMT R8, R11, 0x3340, R8 ;  /* 0x000033400b087816 */ /* 0x000fca0000000008 */
[----:B------:R5:W-:Y:S01]  /*f8b30*/  STL [R1+0x320], R8 ;  /* 0x0003200801007387 */ /* 0x000be20000100800 */
[----:B------:R-:W-:Y:S02]  /*f8b40*/  LOP3.LUT R13, R13, 0xffff, RZ, 0xc0, !PT ;  /* 0x0000ffff0d0d7812 */ /* 0x000fe400078ec0ff */
[----:B--2---:R-:W-:Y:S02]  /*f8b50*/  LOP3.LUT R52, R52, 0xffff, RZ, 0xc0, !PT ;  /* 0x0000ffff34347812 */ /* 0x004fe400078ec0ff */
[----:B---3--:R-:W-:Y:S02]  /*f8b60*/  LOP3.LUT R54, R54, 0xffff, RZ, 0xc0, !PT ;  /* 0x0000ffff36367812 */ /* 0x008fe400078ec0ff */
[----:B-----5:R-:W-:Y:S02]  /*f8b70*/  LOP3.LUT R8, R50, 0xffff, RZ, 0xc0, !PT ;  /* 0x0000ffff32087812 */ /* 0x020fe400078ec0ff */
[----:B------:R-:W-:Y:S02]  /*f8b80*/  SHF.R.U32.HI R50, RZ, 0x8, R52 ;  /* 0x00000008ff327819 */ /* 0x000fe40000011634 */
[----:B----4-:R-:W-:-:S02]  /*f8b90*/  LOP3.LUT R11, R10, 0xffff, RZ, 0xc0, !PT ;  /* 0x0000ffff0a0b7812 */ /* 0x010fc400078ec0ff */
[----:B------:R-:W-:Y:S02]  /*f8ba0*/  LOP3.LUT R12, R12, 0xffff, RZ, 0xc0, !PT ;  /* 0x0000ffff0c0c7812 */ /* 0x000fe400078ec0ff */
[----:B------:R-:W-:Y:S02]  /*f8bb0*/  LOP3.LUT R10, R9, 0xffff, RZ, 0xc0, !PT ;  /* 0x0000ffff090a7812 */ /* 0x000fe400078ec0ff */
[----:B------:R-:W-:Y:S02]  /*f8bc0*/  LOP3.LUT R9, R53, 0xffff, RZ, 0xc0, !PT ;  /* 0x0000ffff35097812 */ /* 0x000fe400078ec0ff */
[--C-:B------:R-:W-:Y:S02]  /*f8bd0*/  PRMT R52, R52, 0x3340, R10.reuse ;  /* 0x0000334034347816 */ /* 0x100fe4000000000a */
[----:B------:R-:W-:Y:S02]  /*f8be0*/  SHF.R.U32.HI R53, RZ, 0x8, R10 ;  /* 0x00000008ff357819 */ /* 0x000fe4000001160a */
[----:B------:R-:W-:Y:S01]  /*f8bf0*/  PRMT R10, R54, 0x3340, R9 ;  /* 0x00003340360a7816 */ /* 0x000fe20000000009 */
[----:B------:R0:W-:Y:S02]  /*f8c00*/  STL [R1+0x418], R52 ;  /* 0x0004183401007387 */ /* 0x0001e40000100800 */
[----:B0-----:R-:W-:-:S02]  /*f8c10*/  SHF.R.U32.HI R52, RZ, 0x8, R54 ;  /* 0x00000008ff347819 */ /* 0x001fc40000011636 */
[----:B------:R-:W2:Y:S04]  /*f8c20*/  LDL.LU R54, [R1+0x4914] ;  /* 0x0049140001367983 */ /* 0x000ea80000300800 */
[----:B------:R0:W-:Y:S02]  /*f8c30*/  STL [R1+0x3e8], R10 ;  /* 0x0003e80a01007387 */ /* 0x0001e40000100800 */
[----:B0-----:R-:W-:Y:S02]  /*f8c40*/  SHF.R.U32.HI R10, RZ, 0x8, R9 ;  /* 0x00000008ff0a7819 */ /* 0x001fe40000011609 */
[----:B------:R-:W-:Y:S02]  /*f8c50*/  SHF.R.U32.HI R9, RZ, 0x8, R12 ;  /* 0x00000008ff097819 */ /* 0x000fe4000001160c */
[----:B------:R-:W-:-:S05]  /*f8c60*/  PRMT R12, R12, 0x3340, R8 ;  /* 0x000033400c0c7816 */ /* 0x000fca0000000008 */
[----:B------:R0:W-:Y:S02]  /*f8c70*/  STL [R1+0x3e4], R12 ;  /* 0x0003e40c01007387 */ /* 0x0001e40000100800 */
[----:B0-----:R-:W-:Y:S02]  /*f8c80*/  SHF.R.U32.HI R12, RZ, 0x8, R8 ;  /* 0x00000008ff0c7819 */ /* 0x001fe40000011608 */
[----:B------:R-:W-:Y:S02]  /*f8c90*/  SHF.R.U32.HI R8, RZ, 0x8, R11 ;  /* 0x00000008ff087819 */ /* 0x000fe4000001160b */
[----:B------:R-:W-:-:S05]  /*f8ca0*/  PRMT R11, R11, 0x3340, R13 ;  /* 0x000033400b0b7816 */ /* 0x000fca000000000d */
[----:B------:R0:W-:Y:S01]  /*f8cb0*/  STL [R1+0x3cc], R11 ;  /* 0x0003cc0b01007387 */ /* 0x0001e20000100800 */
[----:B------:R-:W-:Y:S01]  /*f8cc0*/  LOP3.LUT R52, R52, 0xffff, RZ, 0xc0, !PT ;  /* 0x0000ffff34347812 */ /* 0x000fe200078ec0ff */
[----:B0-----:R-:W-:Y:S01]  /*f8cd0*/  IMAD.MOV.U32 R11, RZ, RZ, R10 ;  /* 0x000000ffff0b7224 */ /* 0x001fe200078e000a */
[----:B------:R-:W-:Y:S01]  /*f8ce0*/  SHF.R.U32.HI R10, RZ, 0x8, R13 ;  /* 0x00000008ff0a7819 */ /* 0x000fe2000001160d */
[----:B------:R-:W-:Y:S01]  /*f8cf0*/  IMAD.MOV.U32 R13, RZ, RZ, R50 ;  /* 0x000000ffff0d7224 */ /* 0x000fe200078e0032 */
[----:B------:R-:W-:-:S03]  /*f8d00*/  LOP3.LUT R50, R9, 0xffff, RZ, 0xc0, !PT ;  /* 0x0000ffff09327812 */ /* 0x000fc600078ec0ff */
[----:B------:R-:W-:Y:S01]  /*f8d10*/  IMAD.MOV.U32 R9, RZ, RZ, R13 ;  /* 0x000000ffff097224 */ /* 0x000fe200078e000d */
[----:B------:R-:W-:Y:S02]  /*f8d20*/  LOP3.LUT R13, R11, 0xffff, RZ, 0xc0, !PT ;  /* 0x0000ffff0b0d7812 */ /* 0x000fe400078ec0ff */
[----:B------:R-:W-:Y:S02]  /*f8d30*/  LOP3.LUT R11, R8, 0xffff, RZ, 0xc0, !PT ;  /* 0x0000ffff080b7812 */ /* 0x000fe400078ec0ff */
[----:B------:R-:W-:Y:S02]  /*f8d40*/  LOP3.LUT R8, R53, 0xffff, RZ, 0xc0, !PT ;  /* 0x0000ffff35087812 */ /* 0x000fe400078ec0ff */
[----:B------:R-:W-:Y:S01]  /*f8d50*/  PRMT R13, R52, 0x3340, R13 ;  /* 0x00003340340d7816 */ /* 0x000fe2000000000d */
[----:B------:R-:W3:Y:S04]  /*f8d60*/  LDL.LU R53, [R1+0x4910] ;  /* 0x0049100001357983 */ /* 0x000ee80000300800 */
[----:B------:R-:W4:Y:S01]  /*f8d70*/  LDL.LU R52, [R1+0x490c] ;  /* 0x00490c0001347983 */ /* 0x000f220000300800 */
[----:B------:R-:W-:-:S03]  /*f8d80*/  LOP3.LUT R12, R12, 0xffff, RZ, 0xc0, !PT ;  /* 0x0000ffff0c0c7812 */ /* 0x000fc600078ec0ff */
[----:B------:R0:W-:Y:S01]  /*f8d90*/  STL [R1+0x30c], R13 ;  /* 0x00030c0d01007387 */ /* 0x0001e20000100800 */
[----:B------:R-:W-:-:S03]  /*f8da0*/  PRMT R12, R50, 0x3340, R12 ;  /* 0x00003340320c7816 */ /* 0x000fc6000000000c */
[----:B0-----:R-:W5:Y:S04]  /*f8db0*/  LDL.LU R13, [R1+0x2964] ;  /* 0x00296400010d7983 */ /* 0x001f680000300800 */
[----:B------:R-:W2:Y:S04]  /*f8dc0*/  LDL.LU R50, [R1+0x4908] ;  /* 0x0049080001327983 */ /* 0x000ea80000300800 */
[----:B------:R0:W-:Y:S01]  /*f8dd0*/  STL [R1+0x308], R12 ;  /* 0x0003080c01007387 */ /* 0x0001e20000100800 */
[----:B------:R-:W-:-:S03]  /*f8de0*/  LOP3.LUT R10, R10, 0xffff, RZ, 0xc0, !PT ;  /* 0x0000ffff0a0a7812 */ /* 0x000fc600078ec0ff */
[----:B0-----:R-:W4:Y:S01]  /*f8df0*/  LDL.LU R12, [R1+0x2954] ;  /* 0x00295400010c7983 */ /* 0x001f220000300800 */
[----:B------:R-:W-:-:S03]  /*f8e00*/  PRMT R10, R11, 0x3340, R10 ;  /* 0x000033400b0a7816 */ /* 0x000fc6000000000a */
[----:B------:R-:W2:Y:S04]  /*f8e10*/  LDL.LU R11, [R1+0x28f0] ;  /* 0x0028f000010b7983 */ /* 0x000ea80000300800 */
[----:B------:R0:W-:Y:S04]  /*f8e20*/  STL [R1+0x304], R10 ;  /* 0x0003040a01007387 */ /* 0x0001e80000100800 */
[----:B0-----:R-:W2:Y:S01]  /*f8e30*/  LDL.LU R10, [R1+0x28ec] ;  /* 0x0028ec00010a7983 */ /* 0x001ea20000300800 */
[----:B------:R-:W-:-:S04]  /*f8e40*/  LOP3.LUT R9, R9, 0xffff, RZ, 0xc0, !PT ;  /* 0x0000ffff09097812 */ /* 0x000fc800078ec0ff */
[----:B------:R-:W-:-:S05]  /*f8e50*/  PRMT R8, R9, 0x3340, R8 ;  /* 0x0000334009087816 */ /* 0x000fca0000000008 */
[----:B------:R0:W-:Y:S02]  /*f8e60*/  STL [R1+0x300], R8 ;  /* 0x0003000801007387 */ /* 0x0001e40000100800 */
[----:B0-----:R-:W-:Y:S02]  /*f8e70*/  LOP3.LUT R8, R60, 0xffff, RZ, 0xc0, !PT ;  /* 0x0000ffff3c087812 */ /* 0x001fe400078ec0ff */
[----:B------:R-:W-:Y:S02]  /*f8e80*/  LOP3.LUT R15, R15, 0xffff, RZ, 0xc0, !PT ;  /* 0x0000ffff0f0f7812 */ /* 0x000fe400078ec0ff */
[----:B------:R-:W-:Y:S02]  /*f8e90*/  LOP3.LUT R14, R14, 0xffff, RZ, 0xc0, !PT ;  /* 0x0000ffff0e0e7812 */ /* 0x000fe400078ec0ff */
[----:B---3--:R-:W-:Y:S02]  /*f8ea0*/  LOP3.LUT R9, R53, 0xffff, RZ, 0xc0, !PT ;  /* 0x0000ffff35097812 */ /* 0x008fe400078ec0ff */
[----:B------:R-:W3:Y:S01]  /*f8eb0*/  LDL.LU R53, [R1+0x4904] ;  /* 0x0049040001357983 */ /* 0x000ee20000300800 */
[----:B-----5:R-:W-:-:S04]  /*f8ec0*/  LOP3.LUT R13, R13, 0xffff, RZ, 0xc0, !PT ;  /* 0x0000ffff0d0d7812 */ /* 0x020fc800078ec0ff */
[----:B------:R-:W-:Y:S02]  /*f8ed0*/  SHF.R.U32.HI R60, RZ, 0x8, R13 ;  /* 0x00000008ff3c7819 */ /* 0x000fe4000001160d */
[----:B------:R-:W-:-:S05]  /*f8ee0*/  PRMT R13, R13, 0x3340, R9 ;  /* 0x000033400d0d7816 */ /* 0x000fca0000000009 */
[----:B------:R0:W-:Y:S01]  /*f8ef0*/  STL [R1+0x420], R13 ;  /* 0x0004200d01007387 */ /* 0x0001e20000100800 */
[----:B----4-:R-:W-:Y:S02]  /*f8f00*/  LOP3.LUT R12, R12, 0xffff, RZ, 0xc0, !PT ;  /* 0x0000ffff0c0c7812 */ /* 0x010fe400078ec0ff */
[----:B--2---:R-:W-:Y:S01]  /*f8f10*/  LOP3.LUT R11, R11, 0xffff, RZ, 0xc0, !PT ;  /* 0x0000ffff0b0b7812 */ /* 0x004fe200078ec0ff */
[----:B0-----:R-:W-:Y:S01]  /*f8f20*/  IMAD.MOV.U32 R13, RZ, RZ, R60 ;  /* 0x000000ffff0d7224 */ /* 0x001fe200078e003c */
[----:B------:R-:W-:Y:S02]  /*f8f30*/  SHF.R.U32.HI R60, RZ, 0x8, R9 ;  /* 0x00000008ff3c7819 */ /* 0x000fe40000011609 */
[----:B------:R-:W-:Y:S02]  /*f8f40*/  SHF.R.U32.HI R9, RZ, 0x8, R12 ;  /* 0x00000008ff097819 */ /* 0x000fe4000001160c */
[----:B------:R-:W-:-:S05]  /*f8f50*/  PRMT R12, R12, 0x3340, R8 ;  /* 0x000033400c0c7816 */ /* 0x000fca0000000008 */
[----:B------:R0:W-:Y:S01]  /*f8f60*/  STL [R1+0x3a4], R12 ;  /* 0x0003a40c01007387 */ /* 0x0001e20000100800 */
[----:B------:R-:W-:Y:S02]  /*f8f70*/  LOP3.LUT R10, R10, 0xffff, RZ, 0xc0, !PT ;  /* 0x0000ffff0a0a7812 */ /* 0x000fe400078ec0ff */
[----:B0-----:R-:W-:Y:S02]  /*f8f80*/  SHF.R.U32.HI R12, RZ, 0x8, R11 ;  /* 0x00000008ff0c7819 */ /* 0x001fe4000001160b */
[----:B------:R-:W-:-:S05]  /*f8f90*/  PRMT R11, R11, 0x3340, R15 ;  /* 0x000033400b0b7816 */ /* 0x000fca000000000f */
[----:B------:R0:W-:Y:S02]  /*f8fa0*/  STL [R1+0x3a0], R11 ;  /* 0x0003a00b01007387 */ /* 0x0001e40000100800 */
[----:B0-----:R-:W-:Y:S01]  /*f8fb0*/  SHF.R.U32.HI R11, RZ, 0x8, R15 ;  /* 0x00000008ff0b7819 */ /* 0x001fe2000001160f */
[----:B------:R-:W-:Y:S01]  /*f8fc0*/  IMAD.MOV.U32 R15, RZ, RZ, R13 ;  /* 0x000000ffff0f7224 */ /* 0x000fe200078e000d */
[----:B------:R-:W-:Y:S02]  /*f8fd0*/  SHF.R.U32.HI R13, RZ, 0x8, R10 ;  /* 0x00000008ff0d7819 */ /* 0x000fe4000001160a */
[----:B------:R-:W-:Y:S02]  /*f8fe0*/  PRMT R10, R10, 0x3340, R14 ;  /* 0x000033400a0a7816 */ /* 0x000fe4000000000e */
[----:B------:R-:W-:-:S03]  /*f8ff0*/  SHF.R.U32.HI R8, RZ, 0x8, R8 ;  /* 0x00000008ff087819 */ /* 0x000fc60000011608 */
[----:B------:R0:W-:Y:S01]  /*f9000*/  STL [R1+0x3ec], R10 ;  /* 0x0003ec0a01007387 */ /* 0x0001e20000100800 */
[----:B------:R-:W-:Y:S02]  /*f9010*/  LOP3.LUT R12, R12, 0xffff, RZ, 0xc0, !PT ;  /* 0x0000ffff0c0c7812 */ /* 0x000fe400078ec0ff */
[----:B0-----:R-:W-:Y:S01]  /*f9020*/  SHF.R.U32.HI R10, RZ, 0x8, R14 ;  /* 0x00000008ff0a7819 */ /* 0x001fe2000001160e */
[----:B------:R-:W-:Y:S01]  /*f9030*/  IMAD.MOV.U32 R14, RZ, RZ, R15 ;  /* 0x000000ffff0e7224 */ /* 0x000fe200078e000f */
[----:B------:R-:W-:-:S03]  /*f9040*/  LOP3.LUT R15, R9, 0xffff, RZ, 0xc0, !PT ;  /* 0x0000ffff090f7812 */ /* 0x000fc600078ec0ff */
[----:B------:R-:W-:Y:S01]  /*f9050*/  IMAD.MOV.U32 R9, RZ, RZ, R14 ;  /* 0x000000ffff097224 */ /* 0x000fe200078e000e */
[----:B------:R-:W-:Y:S02]  /*f9060*/  LOP3.LUT R14, R8, 0xffff, RZ, 0xc0, !PT ;  /* 0x0000ffff080e7812 */ /* 0x000fe400078ec0ff */
[----:B------:R-:W-:Y:S02]  /*f9070*/  LOP3.LUT R11, R11, 0xffff, RZ, 0xc0, !PT ;  /* 0x0000ffff0b0b7812 */ /* 0x000fe400078ec0ff */
[----:B------:R-:W-:Y:S02]  /*f9080*/  LOP3.LUT R8, R60, 0xffff, RZ, 0xc0, !PT ;  /* 0x0000ffff3c087812 */ /* 0x000fe400078ec0ff */
[----:B------:R-:W-:Y:S01]  /*f9090*/  PRMT R15, R15, 0x3340, R14 ;  /* 0x000033400f0f7816 */ /* 0x000fe2000000000e */
[----:B------:R-:W2:Y:S04]  /*f90a0*/  LDL.LU R60, [R1+0x4900] ;  /* 0x00490000013c7983 */ /* 0x000ea80000300800 */
[----:B------:R-:W4:Y:S01]  /*f90b0*/  LDL.LU R14, [R1+0x2978] ;  /* 0x00297800010e7983 */ /* 0x000f220000300800 */
[----:B------:R-:W-:-:S03]  /*f90c0*/  PRMT R11, R12, 0x3340, R11 ;  /* 0x000033400c0b7816 */ /* 0x000fc6000000000b */
[----:B------:R0:W-:Y:S04]  /*f90d0*/  STL [R1+0x2dc], R15 ;  /* 0x0002dc0f01007387 */ /* 0x0001e80000100800 */
[----:B0-----:R-:W5:Y:S04]  /*f90e0*/  LDL.LU R15, [R1+0x28f4] ;  /* 0x0028f400010f7983 */ /* 0x001f680000300800 */
[----:B------:R-:W3:Y:S04]  /*f90f0*/  LDL.LU R12, [R1+0x2974] ;  /* 0x00297400010c7983 */ /* 0x000ee80000300800 */
[----:B------:R0:W-:Y:S04]  /*f9100*/  STL [R1+0x2d8], R11 ;  /* 0x0002d80b01007387 */ /* 0x0001e80000100800 */
[----:B0-----:R-:W2:Y:S01]  /*f9110*/  LDL.LU R11, [R1+0x296c] ;  /* 0x00296c00010b7983 */ /* 0x001ea20000300800 */
[----:B------:R-:W-:-:S02]  /*f9120*/  LOP3.LUT R13, R13, 0xffff, RZ, 0xc0, !PT ;  /* 0x0000ffff0d0d7812 */ /* 0x000fc400078ec0ff */
[----:B------:R-:W-:Y:S02]  /*f9130*/  LOP3.LUT R10, R10, 0xffff, RZ, 0xc0, !PT ;  /* 0x0000ffff0a0a7812 */ /* 0x000fe400078ec0ff */
[----:B------:R-:W-:Y:S02]  /*f9140*/  LOP3.LUT R9, R9, 0xffff, RZ, 0xc0, !PT ;  /* 0x0000ffff09097812 */ /* 0x000fe400078ec0ff */
[----:B------:R-:W-:Y:S02]  /*f9150*/  PRMT R10, R13, 0x3340, R10 ;  /* 0x000033400d0a7816 */ /* 0x000fe4000000000a */
[----:B------:R-:W-:-:S03]  /*f9160*/  PRMT R8, R9, 0x3340, R8 ;  /* 0x0000334009087816 */ /* 0x000fc60000000008 */
[----:B------:R0:W-:Y:S04]  /*f9170*/  STL [R1+0x314], R10 ;  /* 0x0003140a01007387 */ /* 0x0001e80000100800 */
[----:B------:R1:W-:Y:S01]  /*f9180*/  STL [R1+0x310], R8 ;  /* 0x0003100801007387 */ /* 0x0003e20000100800 */
[----:B------:R-:W-:Y:S02]  /*f9190*/  LOP3.LUT R9, R52, 0xffff, RZ, 0xc0, !PT ;  /* 0x0000ffff34097812 */ /* 0x000fe400078ec0ff */
[----:B0-----:R-:W-:Y:S02]  /*f91a0*/  LOP3.LUT R10, R50, 0xffff, RZ, 0xc0, !PT ;  /* 0x0000ffff320a7812 */ /* 0x001fe400078ec0ff */
[----:B-1----:R-:W-:Y:S01]  /*f91b0*/  LOP3.LUT R8, R54, 0xffff, RZ, 0xc0, !PT ;  /* 0x0000ffff36087812 */ /* 0x002fe200078ec0ff */
[----:B------:R-:W5:Y:S04]  /*f91c0*/  LDL.LU R50, [R1+0x48fc] ;  /* 0x0048fc0001327983 */ /* 0x000f680000300800 */
[----:B------:R-:W5:Y:S01]  /*f91d0*/  LDL.LU R52, [R1+0x48f8] ;  /* 0x0048f80001347983 */ /* 0x000f620000300800 */
[----:B------:R-:W-:-:S02]  /*f91e0*/  LOP3.LUT R16, R16, 0xffff, RZ, 0xc0, !PT ;  /* 0x0000ffff10107812 */ /* 0x000fc400078ec0ff */
[----:B----4-:R-:W-:-:S04]  /*f91f0*/  LOP3.LUT R14, R14, 0xffff, RZ, 0xc0, !PT ;  /* 0x0000ffff0e0e7812 */ /* 0x010fc800078ec0ff */
[----:B------:R-:W-:Y:S02]  /*f9200*/  SHF.R.U32.HI R54, RZ, 0x8, R14 ;  /* 0x00000008ff367819 */ /* 0x000fe4000001160e */
[----:B------:R-:W-:-:S05]  /*f9210*/  PRMT R14, R14, 0x3340, R10 ;  /* 0x000033400e0e7816 */ /* 0x000fca000000000a */
[----:B------:R0:W-:Y:S01]  /*f9220*/  STL [R1+0x3c0], R14 ;  /* 0x0003c00e01007387 */ /* 0x0001e20000100800 */
[----:B---3--:R-:W-:-:S04]  /*f9230*/  LOP3.LUT R13, R12, 0xffff, RZ, 0xc0, !PT ;  /* 0x0000ffff0c0d7812 */ /* 0x008fc800078ec0ff */
[----:B0-----:R-:W-:Y:S02]  /*f9240*/  PRMT R14, R13, 0x3340, R9 ;  /* 0x000033400d0e7816 */ /* 0x001fe40000000009 */
[----:B--2---:R-:W-:Y:S02]  /*f9250*/  LOP3.LUT R12, R11, 0xffff, RZ, 0xc0, !PT ;  /* 0x0000ffff0b0c7812 */ /* 0x004fe400078ec0ff */
[----:B-----5:R-:W-:Y:S02]  /*f9260*/  LOP3.LUT R11, R15, 0xffff, RZ, 0xc0, !PT ;  /* 0x0000ffff0f0b7812 */ /* 0x020fe400078ec0ff */
[----:B------:R-:W-:Y:S02]  /*f9270*/  SHF.R.U32.HI R15, RZ, 0x8, R10 ;  /* 0x00000008ff0f7819 */ /* 0x000fe4000001160a */
[----:B------:R-:W-:Y:S02]  /*f9280*/  SHF.R.U32.HI R10, RZ, 0x8, R13 ;  /* 0x00000008ff0a7819 */ /* 0x000fe4000001160d */
[----:B------:R-:W-:Y:S01]  /*f9290*/  SHF.R.U32.HI R13, RZ, 0x8, R9 ;  /* 0x00000008ff0d7819 */ /* 0x000fe20000011609 */
[----:B------:R0:W-:Y:S01]  /*f92a0*/  STL [R1+0x3c4], R14 ;  /* 0x0003c40e01007387 */ /* 0x0001e20000100800 */
[----:B------:R-:W-:Y:S01]  /*f92b0*/  IMAD.MOV.U32 R9, RZ, RZ, R15 ;  /* 0x000000ffff097224 */ /* 0x000fe200078e000f */
[----:B------:R-:W-:-:S02]  /*f92c0*/  SHF.R.U32.HI R15, RZ, 0x8, R12 ;  /* 0x00000008ff0f7819 */ /* 0x000fc4000001160c */
[--C-:B------:R-:W-:Y:S02]  /*f92d0*/  PRMT R12, R12, 0x3340, R8.reuse ;  /* 0x000033400c0c7816 */ /* 0x100fe40000000008 */
[----:B0-----:R-:W-:Y:S01]  /*f92e0*/  SHF.R.U32.HI R14, RZ, 0x8, R8 ;  /* 0x00000008ff0e7819 */ /* 0x001fe20000011608 */
[----:B------:R-:W-:Y:S01]  /*f92f0*/  IMAD.MOV.U32 R8, RZ, RZ, R13 ;  /* 0x000000ffff087224 */ /* 0x000fe200078e000d */
[----:B------:R-:W-:Y:S02]  /*f9300*/  SHF.R.U32.HI R13, RZ, 0x8, R11 ;  /* 0x00000008ff0d7819 */ /* 0x000fe4000001160b */
[----:B------:R-:W-:Y:S01]  /*f9310*/  PRMT R11, R11, 0x3340, R16 ;  /* 0x000033400b0b7816 */ /* 0x000fe20000000010 */
[----:B------:R0:W-:Y:S01]  /*f9320*/  STL [R1+0x3ac], R12 ;  /* 0x0003ac0c01007387 */ /* 0x0001e20000100800 */
[----:B------:R-:W-:Y:S02]  /*f9330*/  LOP3.LUT R15, R15, 0xffff, RZ, 0xc0, !PT ;  /* 0x0000ffff0f0f7812 */ /* 0x000fe400078ec0ff */
[----:B------:R-:W-:-:S02]  /*f9340*/  LOP3.LUT R14, R14, 0xffff, RZ, 0xc0, !PT ;  /* 0x0000ffff0e0e7812 */ /* 0x000fc400078ec0ff */
[----:B------:R-:W-:Y:S02]  /*f9350*/  LOP3.LUT R13, R13, 0xffff, RZ, 0xc0, !PT ;  /* 0x0000ffff0d0d7812 */ /* 0x000fe400078ec0ff */
[----:B------:R-:W-:Y:S02]  /*f9360*/  PRMT R14, R15, 0x3340, R14 ;  /* 0x000033400f0e7816 */ /* 0x000fe4000000000e */
[----:B0-----:R-:W-:Y:S02]  /*f9370*/  SHF.R.U32.HI R12, RZ, 0x8, R16 ;  /* 0x00000008ff0c7819 */ /* 0x001fe40000011610 */
[----:B------:R-:W2:Y:S04]  /*f9380*/  LDL.LU R16, [R1+0x28f8] ;  /* 0x0028f80001107983 */ /* 0x000ea80000300800 */
[----:B------:R0:W-:Y:S01]  /*f9390*/  STL [R1+0x3a8], R11 ;  /* 0x0003a80b01007387 */ /* 0x0001e20000100800 */
[----:B------:R-:W-:-:S04]  /*f93a0*/  LOP3.LUT R12, R12, 0xffff, RZ, 0xc0, !PT ;  /* 0x0000ffff0c0c7812 */ /* 0x000fc800078ec0ff */
[----:B------:R-:W-:Y:S02]  /*f93b0*/  PRMT R13, R13, 0x3340, R12 ;  /* 0x000033400d0d7816 */ /* 0x000fe4000000000c */
[----:B0-----:R-:W-:Y:S02]  /*f93c0*/  LOP3.LUT R11, R10, 0xffff, RZ, 0xc0, !PT ;  /* 0x0000ffff0a0b7812 */ /* 0x001fe400078ec0ff */
[----:B------:R-:W-:Y:S02]  /*f93d0*/  LOP3.LUT R10, R54, 0xffff, RZ, 0xc0, !PT ;  /* 0x0000ffff360a7812 */ /* 0x000fe400078ec0ff */
[----:B------:R-:W3:Y:S04]  /*f93e0*/  LDL.LU R54, [R1+0x48f4] ;  /* 0x0048f40001367983 */ /* 0x000ee80000300800 */
[----:B------:R-:W4:Y:S04]  /*f93f0*/  LDL.LU R15, [R1+0x298c] ;  /* 0x00298c00010f7983 */ /* 0x000f280000300800 */
[----:B------:R0:W-:Y:S04]  /*f9400*/  STL [R1+0x2ec], R14 ;  /* 0x0002ec0e01007387 */ /* 0x0001e80000100800 */
[----:B0-----:R-:W5:Y:S04]  /*f9410*/  LDL.LU R14, [R1+0x28fc] ;  /* 0x0028fc00010e7983 */ /* 0x001f680000300800 */
[----:B------:R-:W3:Y:S01]  /*f9420*/  LDL.LU R12, [R1+0x2990] ;  /* 0x00299000010c7983 */ /* 0x000ee20000300800 */
[----:B------:R-:W-:-:S02]  /*f9430*/  LOP3.LUT R9, R9, 0xffff, RZ, 0xc0, !PT ;  /* 0x0000ffff09097812 */ /* 0x000fc400078ec0ff */
[----:B------:R-:W-:Y:S02]  /*f9440*/  LOP3.LUT R8, R8, 0xffff, RZ, 0xc0, !PT ;  /* 0x0000ffff08087812 */ /* 0x000fe400078ec0ff */
[----:B------:R-:W-:Y:S01]  /*f9450*/  PRMT R9, R10, 0x3340, R9 ;  /* 0x000033400a097816 */ /* 0x000fe20000000009 */
[----:B------:R-:W-:Y:S01]  /*f9460*/  STL [R1+0x2e8], R13 ;  /* 0x0002e80d01007387 */ /* 0x000fe20000100800 */
[----:B------:R-:W-:-:S03]  /*f9470*/  PRMT R8, R11, 0x3340, R8 ;  /* 0x000033400b087816 */ /* 0x000fc60000000008 */
[----:B------:R0:W-:Y:S04]  /*f9480*/  STL [R1+0x2e4], R9 ;  /* 0x0002e40901007387 */ /* 0x0001e80000100800 */
[----:B------:R1:W-:Y:S01]  /*f9490*/  STL [R1+0x2e0], R8 ;  /* 0x0002e00801007387 */ /* 0x0003e20000100800 */
[----:B0-----:R-:W-:Y:S02]  /*f94a0*/  LOP3.LUT R9, R60, 0xffff, RZ, 0xc0, !PT ;  /* 0x0000ffff3c097812 */ /* 0x001fe400078ec0ff */
[----:B-1----:R-:W-:Y:S01]  /*f94b0*/  LOP3.LUT R8, R53, 0xffff, RZ, 0xc0, !PT ;  /* 0x0000ffff35087812 */ /* 0x002fe200078ec0ff */
[----:B------:R-:W4:Y:S04]  /*f94c0*/  LDL.LU R60, [R1+0x48f0] ;  /* 0x0048f000013c7983 */ /* 0x000f280000300800 */
[----:B------:R-:W4:Y:S01]  /*f94d0*/  LDL.LU R53, [R1+0x48ec] ;  /* 0x0048ec0001357983 */ /* 0x000f220000300800 */
[----:B------:R-:W-:-:S02]  /*f94e0*/  LOP3.LUT R18, R18, 0xffff, RZ, 0xc0, !PT ;  /* 0x0000ffff12127812 */ /* 0x000fc400078ec0ff */
[----:B------:R-:W-:Y:S02]  /*f94f0*/  LOP3.LUT R17, R17, 0xffff, RZ, 0xc0, !PT ;  /* 0x0000ffff11117812 */ /* 0x000fe400078ec0ff */
[----:B--2---:R-:W-:Y:S02]  /*f9500*/  LOP3.LUT R10, R16, 0xffff, RZ, 0xc0, !PT ;  /* 0x0000ffff100a7812 */ /* 0x004fe400078ec0ff */
[----:B------:R-:W-:Y:S02]  /*f9510*/  SHF.R.U32.HI R16, RZ, 0x8, R9 ;  /* 0x00000008ff107819 */ /* 0x000fe40000011609 */
[----:B---3--:R-:W-:Y:S02]  /*f9520*/  LOP3.LUT R13, R12, 0xffff, RZ, 0xc0, !PT ;  /* 0x0000ffff0c0d7812 */ /* 0x008fe400078ec0ff */
[----:B-----5:R-:W-:Y:S02]  /*f9530*/  LOP3.LUT R11, R14, 0xffff, RZ, 0xc0, !PT ;  /* 0x0000ffff0e0b7812 */ /* 0x020fe400078ec0ff */
[----:B------:R-:W-:-:S02]  /*f9540*/  SHF.R.U32.HI R14, RZ, 0x8, R13 ;  /* 0x00000008ff0e7819 */ /* 0x000fc4000001160d */
[----:B------:R-:W-:Y:S02]  /*f9550*/  PRMT R13, R13, 0x3340, R9 ;  /* 0x000033400d0d7816 */ /* 0x000fe40000000009 */
[----:B----4-:R-:W-:-:S03]  /*f9560*/  LOP3.LUT R12, R15, 0xffff, RZ, 0xc0, !PT ;  /* 0x0000ffff0f0c7812 */ /* 0x010fc600078ec0ff */
[----:B------:R0:W-:Y:S01]  /*f9570*/  STL [R1+0x414], R13 ;  /* 0x0004140d01007387 */ /* 0x0001e20000100800 */
[----:B------:R-:W-:Y:S02]  /*f9580*/  SHF.R.U32.HI R9, RZ, 0x8, R12 ;  /* 0x00000008ff097819 */ /* 0x000fe4000001160c */
[----:B0-----:R-:W-:Y:S01]  /*f9590*/  PRMT R13, R12, 0x3340, R8 ;  /* 0x000033400c0d7816 */ /* 0x001fe20000000008 */
[----:B------:R-:W-:Y:S01]  /*f95a0*/  IMAD.MOV.U32 R12, RZ, RZ, R14 ;  /* 0x000000ffff0c7224 */ /* 0x000fe200078e000e */
[----:B------:R-:W-:Y:S02]  /*f95b0*/  SHF.R.U32.HI R14, RZ, 0x8, R11 ;  /* 0x00000008ff0e7819 */ /* 0x000fe4000001160b */
[----:B------:R-:W-:Y:S01]  /*f95c0*/  PRMT R11, R11, 0x3340, R18 ;  /* 0x000033400b0b7816 */ /* 0x000fe20000000012 */
[----:B------:R0:W-:Y:S04]  /*f95d0*/  STL [R1+0x410], R13 ;  /* 0x0004100d01007387 */ /* 0x0001e80000100800 */
[----:B------:R1:W-:Y:S01]  /*f95e0*/  STL [R1+0x364], R11 ;  /* 0x0003640b01007387 */ /* 0x0003e20000100800 */
[----:B------:R-:W-:-:S02]  /*f95f0*/  SHF.R.U32.HI R15, RZ, 0x8, R10 ;  /* 0x00000008ff0f7819 */ /* 0x000fc4000001160a */
[----:B------:R-:W-:Y:S02]  /*f9600*/  LOP3.LUT R14, R14, 0xffff, RZ, 0xc0, !PT ;  /* 0x0000ffff0e0e7812 */ /* 0x000fe400078ec0ff */
[----:B0-----:R-:W-:Y:S02]  /*f9610*/  SHF.R.U32.HI R13, RZ, 0x8, R18 ;  /* 0x00000008ff0d7819 */ /* 0x001fe40000011612 */
[--C-:B-1----:R-:W-:Y:S01]  /*f9620*/  PRMT R11, R10, 0x3340, R17.reuse ;  /* 0x000033400a0b7816 */ /* 0x102fe20000000011 */
[----:B------:R-:W2:Y:S01]  /*f9630*/  LDL.LU R18, [R1+0x2900] ;  /* 0x0029000001127983 */ /* 0x000ea20000300800 */
[----:B------:R-:W-:Y:S01]  /*f9640*/  LOP3.LUT R13, R13, 0xffff, RZ, 0xc0, !PT ;  /* 0x0000ffff0d0d7812 */ /* 0x000fe200078ec0ff */
[----:B------:R-:W-:Y:S02]  /*f9650*/  IMAD.MOV.U32 R10, RZ, RZ, R12 ;  /* 0x000000ffff0a7224 */ /* 0x000fe400078e000c */
[----:B------:R0:W-:Y:S01]  /*f9660*/  STL [R1+0x360], R11 ;  /* 0x0003600b01007387 */ /* 0x0001e20000100800 */
[----:B------:R-:W-:-:S03]  /*f9670*/  SHF.R.U32.HI R12, RZ, 0x8, R17 ;  /* 0x00000008ff0c7819 */ /* 0x000fc60000011611 */
[----:B------:R-:W3:Y:S01]  /*f9680*/  LDL.LU R17, [R1+0x2904] ;  /* 0x0029040001117983 */ /* 0x000ee20000300800 */
[----:B------:R-:W-:Y:S02]  /*f9690*/  PRMT R14, R14, 0x3340, R13 ;  /* 0x000033400e0e7816 */ /* 0x000fe4000000000d */
[----:B0-----:R-:W-:Y:S02]  /*f96a0*/  LOP3.LUT R11, R9, 0xffff, RZ, 0xc0, !PT ;  /* 0x0000ffff090b7812 */ /* 0x001fe400078ec0ff */
[----:B------:R-:W-:Y:S02]  /*f96b0*/  LOP3.LUT R9, R16, 0xffff, RZ, 0xc0, !PT ;  /* 0x0000ffff10097812 */ /* 0x000fe400078ec0ff */
[----:B------:R-:W4:Y:S04]  /*f96c0*/  LDL.LU R16, [R1+0x29a0] ;  /* 0x0029a00001107983 */ /* 0x000f280000300800 */
[----:B------:R-:W5:Y:S01]  /*f96d0*/  LDL.LU R13, [R1+0x29a4] ;  /* 0x0029a400010d7983 */ /* 0x000f620000300800 */
[----:B------:R-:W-:-:S02]  /*f96e0*/  SHF.R.U32.HI R8, RZ, 0x8, R8 ;  /* 0x00000008ff087819 */ /* 0x000fc40000011608 */
[----:B------:R-:W-:Y:S02]  /*f96f0*/  LOP3.LUT R15, R15, 0xffff, RZ, 0xc0, !PT ;  /* 0x0000ffff0f0f7812 */ /* 0x000fe400078ec0ff */
[----:B------:R-:W-:Y:S02]  /*f9700*/  LOP3.LUT R12, R12, 0xffff, RZ, 0xc0, !PT ;  /* 0x0000ffff0c0c7812 */ /* 0x000fe400078ec0ff */
[----:B------:R-:W-:Y:S02]  /*f9710*/  LOP3.LUT R10, R10, 0xffff, RZ, 0xc0, !PT ;  /* 0x0000ffff0a0a7812 */ /* 0x000fe400078ec0ff */
[----:B------:R-:W-:Y:S02]  /*f9720*/  LOP3.LUT R8, R8, 0xffff, RZ, 0xc0, !PT ;  /* 0x0000ffff08087812 */ /* 0x000fe400078ec0ff */
[----:B------:R-:W-:Y:S02]  /*f9730*/  PRMT R12, R15, 0x3340, R12 ;  /* 0x000033400f0c7816 */ /* 0x000fe4000000000c */
[----:B------:R-:W-:-:S02]  /*f9740*/  PRMT R9, R10, 0x3340, R9 ;  /* 0x000033400a097816 */ /* 0x000fc40000000009 */
[----:B------:R-:W-:Y:S01]  /*f9750*/  PRMT R8, R11, 0x3340, R8 ;  /* 0x000033400b087816 */ /* 0x000fe20000000008 */
[----:B------:R-:W-:Y:S04]  /*f9760*/  STL [R1+0x24c], R14 ;  /* 0x00024c0e01007387 */ /* 0x000fe80000100800 */
[----:B------:R-:W-:Y:S04]  /*f9770*/  STL [R1+0x248], R12 ;  /* 0x0002480c01007387 */ /* 0x000fe80000100800 */
[----:B------:R0:W-:Y:S04]  /*f9780*/  STL [R1+0x2f4], R9 ;  /* 0x0002f40901007387 */ /* 0x0001e80000100800 */
[----:B------:R1:W-:Y:S01]  /*f9790*/  STL [R1+0x2f0], R8 ;  /* 0x0002f00801007387 */ /* 0x0003e20000100800 */
[----:B------:R-:W-:-:S02]  /*f97a0*/  LOP3.LUT R19, R19, 0xffff, RZ, 0xc0, !PT ;  /* 0x0000ffff13137812 */ /* 0x000fc400078ec0ff */
[----:B------:R-:W-:Y:S02]  /*f97b0*/  LOP3.LUT R21, R21, 0xffff, RZ, 0xc0, !PT ;  /* 0x0000ffff15157812 */ /* 0x000fe400078ec0ff */
[----:B0-----:R-:W-:Y:S02]  /*f97c0*/  LOP3.LUT R9, R52, 0xffff, RZ, 0xc0, !PT ;  /* 0x0000ffff34097812 */ /* 0x001fe400078ec0ff */
[----:B-1----:R-:W-:Y:S01]  /*f97d0*/  LOP3.LUT R8, R50, 0xffff, RZ, 0xc0, !PT ;  /* 0x0000ffff32087812 */ /* 0x002fe200078ec0ff */
[----:B------:R-:W5:Y:S04]  /*f97e0*/  LDL.LU R52, [R1+0x48e8] ;  /* 0x0048e80001347983 */ /* 0x000f680000300800 */
[----:B------:R-:W5:Y:S01]  /*f97f0*/  LDL.LU R50, [R1+0x48e4] ;  /* 0x0048e40001327983 */ /* 0x000f620000300800 */
[----:B--2---:R-:W-:-:S02]  /*f9800*/  LOP3.LUT R10, R18, 0xffff, RZ, 0xc0, !PT ;  /* 0x0000ffff120a7812 */ /* 0x004fc400078ec0ff */
[----:B---3--:R-:W-:Y:S02]  /*f9810*/  LOP3.LUT R11, R17, 0xffff, RZ, 0xc0, !PT ;  /* 0x0000ffff110b7812 */ /* 0x008fe400078ec0ff */
[----:B------:R-:W-:Y:S02]  /*f9820*/  SHF.R.U32.HI R17, RZ, 0x8, R9 ;  /* 0x00000008ff117819 */ /* 0x000fe40000011609 */
[----:B------:R-:W-:Y:S02]  /*f9830*/  SHF.R.U32.HI R15, RZ, 0x8, R10 ;  /* 0x00000008ff0f7819 */ /* 0x000fe4000001160a */
[----:B----4-:R-:W-:Y:S02]  /*f9840*/  LOP3.LUT R12, R16, 0xffff, RZ, 0xc0, !PT ;  /* 0x0000ffff100c7812 */ /* 0x010fe400078ec0ff */
[----:B-----5:R-:W-:Y:S02]  /*f9850*/  LOP3.LUT R13, R13, 0xffff, RZ, 0xc0, !PT ;  /* 0x0000ffff0d0d7812 */ /* 0x020fe400078ec0ff */
[----:B------:R-:W-:-:S02]  /*f9860*/  SHF.R.U32.HI R16, RZ, 0x8, R8 ;  /* 0x00000008ff107819 */ /* 0x000fc40000011608 */
[----:B------:R-:W-:Y:S02]  /*f9870*/  PRMT R14, R13, 0x3340, R9 ;  /* 0x000033400d0e7816 */ /* 0x000fe40000000009 */
[----:B------:R-:W-:Y:S02]  /*f9880*/  PRMT R9, R12, 0x3340, R8 ;  /* 0x000033400c097816 */ /* 0x000fe40000000008 */
[----:B------:R-:W-:Y:S02]  /*f9890*/  PRMT R8, R10, 0x3340, R19 ;  /* 0x000033400a087816 */ /* 0x000fe40000000013 */
[----:B------:R-:W-:Y:S02]  /*f98a0*/  SHF.R.U32.HI R18, RZ, 0x8, R13 ;  /* 0x00000008ff127819 */ /* 0x000fe4000001160d */
[----:B------:R-:W-:Y:S01]  /*f98b0*/  PRMT R10, R11, 0x3340, R21 ;  /* 0x000033400b0a7816 */ /* 0x000fe20000000015 */
[----:B------:R0:W-:Y:S04]  /*f98c0*/  STL [R1+0x388], R14 ;  /* 0x0003880e01007387 */ /* 0x0001e80000100800 */
[----:B------:R1:W-:Y:S01]  /*f98d0*/  STL [R1+0x380], R9 ;  /* 0x0003800901007387 */ /* 0x0003e20000100800 */
[----:B------:R-:W-:-:S02]  /*f98e0*/  SHF.R.U32.HI R13, RZ, 0x8, R12 ;  /* 0x00000008ff0d7819 */ /* 0x000fc4000001160c */
[----:B------:R-:W-:Y:S02]  /*f98f0*/  LOP3.LUT R12, R18, 0xffff, RZ, 0xc0, !PT ;  /* 0x0000ffff120c7812 */ /* 0x000fe400078ec0ff */
[----:B0-----:R-:W-:Y:S02]  /*f9900*/  SHF.R.U32.HI R14, RZ, 0x8, R19 ;  /* 0x00000008ff0e7819 */ /* 0x001fe40000011613 */
[----:B------:R-:W2:Y:S04]  /*f9910*/  LDL.LU R19, [R1+0x2908] ;  /* 0x0029080001137983 */ /* 0x000ea80000300800 */
[----:B------:R0:W-:Y:S01]  /*f9920*/  STL [R1+0x368], R8 ;  /* 0x0003680801007387 */ /* 0x0001e20000100800 */
[----:B-1----:R-:W-:Y:S02]  /*f9930*/  SHF.R.U32.HI R9, RZ, 0x8, R11 ;  /* 0x00000008ff097819 */ /* 0x002fe4000001160b */
[----:B------:R-:W-:-:S02]  /*f9940*/  LOP3.LUT R11, R17, 0xffff, RZ, 0xc0, !PT ;  /* 0x0000ffff110b7812 */ /* 0x000fc400078ec0ff */
[----:B0-----:R-:W-:Y:S02]  /*f9950*/  SHF.R.U32.HI R8, RZ, 0x8, R21 ;  /* 0x00000008ff087819 */ /* 0x001fe40000011615 */
[----:B------:R-:W3:Y:S04]  /*f9960*/  LDL.LU R21, [R1+0x290c] ;  /* 0x00290c0001157983 */ /* 0x000ee80000300800 */
[----:B------:R0:W-:Y:S04]  /*f9970*/  STL [R1+0x36c], R10 ;  /* 0x00036c0a01007387 */ /* 0x0001e80000100800 */
[----:B------:R-:W4:Y:S04]  /*f9980*/  LDL.LU R18, [R1+0x29bc] ;  /* 0x0029bc0001127983 */ /* 0x000f280000300800 */
[----:B------:R-:W5:Y:S01]  /*f9990*/  LDL.LU R17, [R1+0x29c0] ;  /* 0x0029c00001117983 */ /* 0x000f620000300800 */
[----:B------:R-:W-:-:S02]  /*f99a0*/  LOP3.LUT R15, R15, 0xffff, RZ, 0xc0, !PT ;  /* 0x0000ffff0f0f7812 */ /* 0x000fc400078ec0ff */
[----:B------:R-:W-:Y:S02]  /*f99b0*/  LOP3.LUT R14, R14, 0xffff, RZ, 0xc0, !PT ;  /* 0x0000ffff0e0e7812 */ /* 0x000fe400078ec0ff */
[----:B------:R-:W-:Y:S02]  /*f99c0*/  LOP3.LUT R13, R13, 0xffff, RZ, 0xc0, !PT ;  /* 0x0000ffff0d0d7812 */ /* 0x000fe400078ec0ff */
[----:B------:R-:W-:Y:S02]  /*f99d0*/  LOP3.LUT R9, R9, 0xffff, RZ, 0xc0, !PT ;  /* 0x0000ffff09097812 */ /* 0x000fe400078ec0ff */
[----:B------:R-:W-:Y:S02]  /*f99e0*/  LOP3.LUT R8, R8, 0xffff, RZ, 0xc0, !PT ;  /* 0x0000ffff08087812 */ /* 0x000fe400078ec0ff */
[----:B------:R-:W-:Y:S02]  /*f99f0*/  PRMT R14, R15, 0x3340, R14 ;  /* 0x000033400f0e7816 */ /* 0x000fe4000000000e */
[----:B0-----:R-:W-:-:S02]  /*f9a00*/  LOP3.LUT R10, R16, 0xffff, RZ, 0xc0, !PT ;  /* 0x0000ffff100a7812 */ /* 0x001fc400078ec0ff */
[----:B------:R-:W-:Y:S02]  /*f9a10*/  PRMT R11, R12, 0x3340, R11 ;  /* 0x000033400c0b7816 */ /* 0x000fe4000000000b */
[----:B------:R-:W-:Y:S02]  /*f9a20*/  PRMT R8, R9, 0x3340, R8 ;  /* 0x0000334009087816 */ /* 0x000fe40000000008 */
[----:B------:R-:W-:Y:S01]  /*f9a30*/  PRMT R10, R13, 0x3340, R10 ;  /* 0x000033400d0a7816 */ /* 0x000fe2000000000a */
[----:B------:R-:W-:Y:S04]  /*f9a40*/  STL [R1+0x2a8], R14 ;  /* 0x0002a80e01007387 */ /* 0x000fe80000100800 */
[----:B------:R-:W-:Y:S01]  /*f9a50*/  STL [R1+0x28c], R11 ;  /* 0x00028c0b01007387 */ /* 0x000fe20000100800 */
[----:B------:R-:W-:-:S03]  /*f9a60*/  LOP3.LUT R9, R60, 0xffff, RZ, 0xc0, !PT ;  /* 0x0000ffff3c097812 */ /* 0x000fc600078ec0ff */
[----:B------:R-:W-:Y:S04]  /*f9a70*/  STL [R1+0x26c], R10 ;  /* 0x00026c0a01007387 */ /* 0x000fe80000100800 */
[----:B------:R0:W-:Y:S01]  /*f9a80*/  STL [R1+0x260], R8 ;  /* 0x0002600801007387 */ /* 0x0001e20000100800 */
[----:B------:R-:W-:-:S03]  /*f9a90*/  LOP3.LUT R20, R20, 0xffff, RZ, 0xc0, !PT ;  /* 0x0000ffff14147812 */ /* 0x000fc600078ec0ff */
[----:B------:R-:W3:Y:S01]  /*f9aa0*/  LDL.LU R60, [R1+0x48e0] ;  /* 0x0048e000013c7983 */ /* 0x000ee20000300800 */
[----:B------:R-:W-:Y:S02]  /*f9ab0*/  LOP3.LUT R22, R22, 0xffff, RZ, 0xc0, !PT ;  /* 0x0000ffff16167812 */ /* 0x000fe400078ec0ff */
[----:B0-----:R-:W-:-:S04]  /*f9ac0*/  LOP3.LUT R8, R54, 0xffff, RZ, 0xc0, !PT ;  /* 0x0000ffff36087812 */ /* 0x001fc800078ec0ff */
[----:B------:R-:W-:Y:S02]  /*f9ad0*/  SHF.R.U32.HI R16, RZ, 0x8, R8 ;  /* 0x00000008ff107819 */ /* 0x000fe40000011608 */
[----:B--2---:R-:W-:-:S04]  /*f9ae0*/  LOP3.LUT R10, R19, 0xffff, RZ, 0xc0, !PT ;  /* 0x0000ffff130a7812 */ /* 0x004fc800078ec0ff */
[----:B------:R-:W-:Y:S02]  /*f9af0*/  SHF.R.U32.HI R15, RZ, 0x8, R10 ;  /* 0x00000008ff0f7819 */ /* 0x000fe4000001160a */
[----:B----4-:R-:W-:Y:S02]  /*f9b00*/  LOP3.LUT R12, R18, 0xffff, RZ, 0xc0, !PT ;  /* 0x0000ffff120c7812 */ /* 0x010fe400078ec0ff */
[----:B-----5:R-:W-:Y:S02]  /*f9b10*/  LOP3.LUT R13, R17, 0xffff, RZ, 0xc0, !PT ;  /* 0x0000ffff110d7812 */ /* 0x020fe400078ec0ff */
[--C-:B------:R-:W-:Y:S02]  /*f9b20*/  SHF.R.U32.HI R17, RZ, 0x8, R9.reuse ;  /* 0x00000008ff117819 */ /* 0x100fe40000011609 */
[----:B---3--:R-:W-:Y:S02]  /*f9b30*/  LOP3.LUT R11, R21, 0xffff, RZ, 0xc0, !PT ;  /* 0x0000ffff150b7812 */ /* 0x008fe400078ec0ff */
[----:B------:R-:W-:-:S02]  /*f9b40*/  PRMT R14, R13, 0x3340, R9 ;  /* 0x000033400d0e7816 */ /* 0x000fc40000000009 */
[----:B------:R-:W-:Y:S01]  /*f9b50*/  PRMT R9, R12, 0x3340, R8 ;  /* 0x000033400c097816 */ /* 0x000fe20000000008 */
[----:B------:R-:W2:Y:S04]  /*f9b60*/  LDL.LU R21, [R1+0x2924] ;  /* 0x0029240001157983 */ /* 0x000ea80000300800 */
[----:B------:R-:W3:Y:S01]  /*f9b70*/  LDL.LU R19, [R1+0x2920] ;  /* 0x0029200001137983 */ /* 0x000ee20000300800 */
[----:B------:R-:W-:-:S03]  /*f9b80*/  PRMT R8, R10, 0x3340, R20 ;  /* 0x000033400a087816 */ /* 0x000fc60000000014 */
[----:B------:R-:W4:Y:S04]  /*f9b90*/  LDL.LU R54, [R1+0x48dc] ;  /* 0x0048dc0001367983 */ /* 0x000f280000300800 */
[----:B------:R0:W-:Y:S04]  /*f9ba0*/  STL [R1+0x3d4], R14 ;  /* 0x0003d40e01007387 */ /* 0x0001e80000100800 */
[----:B------:R-:W-:Y:S01]  /*f9bb0*/  STL [R1+0x38c], R9 ;  /* 0x00038c0901007387 */ /* 0x000fe20000100800 */
[----:B------:R-:W-:Y:S02]  /*f9bc0*/  PRMT R10, R11, 0x3340, R22 ;  /* 0x000033400b0a7816 */ /* 0x000fe40000000016 */
[----:B0-----:R-:W-:-:S02]  /*f9bd0*/  SHF.R.U32.HI R14, RZ, 0x8, R20 ;  /* 0x00000008ff0e7819 */ /* 0x001fc40000011614 */
[----:B------:R-:W5:Y:S04]  /*f9be0*/  LDL.LU R20, [R1+0x29cc] ;  /* 0x0029cc0001147983 */ /* 0x000f680000300800 */
[----:B------:R0:W-:Y:S02]  /*f9bf0*/  STL [R1+0x340], R8 ;  /* 0x0003400801007387 */ /* 0x0001e40000100800 */
[----:B0-----:R-:W-:Y:S02]  /*f9c00*/  SHF.R.U32.HI R8, RZ, 0x8, R22 ;  /* 0x00000008ff087819 */ /* 0x001fe40000011616 */
[----:B------:R-:W4:Y:S01]  /*f9c10*/  LDL.LU R22, [R1+0x29d0] ;  /* 0x0029d00001167983 */ /* 0x000f220000300800 */
[----:B------:R-:W-:Y:S02]  /*f9c20*/  SHF.R.U32.HI R18, RZ, 0x8, R13 ;  /* 0x00000008ff127819 */ /* 0x000fe4000001160d */
[----:B------:R-:W-:-:S02]  /*f9c30*/  SHF.R.U32.HI R13, RZ, 0x8, R12 ;  /* 0x00000008ff0d7819 */ /* 0x000fc4000001160c */
[----:B------:R-:W-:Y:S02]  /*f9c40*/  SHF.R.U32.HI R9, RZ, 0x8, R11 ;  /* 0x00000008ff097819 */ /* 0x000fe4000001160b */
[----:B------:R-:W-:Y:S02]  /*f9c50*/  LOP3.LUT R15, R15, 0xffff, RZ, 0xc0, !PT ;  /* 0x0000ffff0f0f7812 */ /* 0x000fe400078ec0ff */
[----:B------:R-:W-:Y:S01]  /*f9c60*/  LOP3.LUT R14, R14, 0xffff, RZ, 0xc0, !PT ;  /* 0x0000ffff0e0e7812 */ /* 0x000fe200078ec0ff */
[----:B------:R0:W-:Y:S01]  /*f9c70*/  STL [R1+0x384], R10 ;  /* 0x0003840a01007387 */ /* 0x0001e20000100800 */
[----:B------:R-:W-:Y:S02]  /*f9c80*/  LOP3.LUT R12, R18, 0xffff, RZ, 0xc0, !PT ;  /* 0x0000ffff120c7812 */ /* 0x000fe400078ec0ff */
[----:B------:R-:W-:Y:S02]  /*f9c90*/  LOP3.LUT R11, R17, 0xffff, RZ, 0xc0, !PT ;  /* 0x0000ffff110b7812 */ /* 0x000fe400078ec0ff */
[----:B------:R-:W-:-:S02]  /*f9ca0*/  LOP3.LUT R13, R13, 0xffff, RZ, 0xc0, !PT ;  /* 0x0000ffff0d0d7812 */ /* 0x000fc400078ec0ff */
[----:B------:R-:W-:Y:S02]  /*f9cb0*/  LOP3.LUT R9, R9, 0xffff, RZ, 0xc0, !PT ;  /* 0x0000ffff09097812 */ /* 0x000fe400078ec0ff */
[----:B------:R-:W-:Y:S02]  /*f9cc0*/  LOP3.LUT R8, R8, 0xffff, RZ, 0xc0, !PT ;  /* 0x0000ffff08087812 */ /* 0x000fe400078ec0ff */
[----:B------:R-:W-:Y:S02]  /*f9cd0*/  PRMT R14, R15, 0x3340, R14 ;  /* 0x000033400f0e7816 */ /* 0x000fe4000000000e */
[----:B------:R-:W-:Y:S02]  /*f9ce0*/  PRMT R11, R12, 0x3340, R11 ;  /* 0x000033400c0b7816 */ /* 0x000fe4000000000b */
[----:B0-----:R-:W-:Y:S02]  /*f9cf0*/  LOP3.LUT R10, R16, 0xffff, RZ, 0xc0, !PT ;  /* 0x0000ffff100a7812 */ /* 0x001fe400078ec0ff */
[----:B------:R-:W-:-:S02]  /*f9d00*/  PRMT R8, R9, 0x3340, R8 ;  /* 0x0000334009087816 */ /* 0x000fc40000000008 */
[----:B------:R-:W-:Y:S01]  /*f9d10*/  PRMT R10, R13, 0x3340, R10 ;  /* 0x000033400d0a7816 */ /* 0x000fe2000000000a */
[----:B------:R-:W-:Y:S04]  /*f9d20*/  STL [R1+0x1bc], R14 ;  /* 0x0001bc0e01007387 */ /* 0x000fe80000100800 */
[----:B------:R2:W-:Y:S01]  /*f9d30*/  STL [R1+0x2a4], R11 ;  /* 0x0002a40b01007387 */ /* 0x0005e20000100800 */
[----:B------:R-:W-:-:S03]  /*f9d40*/  LOP3.LUT R9, R52, 0xffff, RZ, 0xc0, !PT ;  /* 0x0000ffff34097812 */ /* 0x000fc600078ec0ff */
[----:B------:R3:W-:Y:S04]  /*f9d50*/  STL [R1+0x288], R10 ;  /* 0x0002880a01007387 */ /* 0x0007e80000100800 */
[----:B------:R0:W-:Y:S04]  /*f9d60*/  STL [R1+0x268], R8 ;  /* 0x0002680801007387 */ /* 0x0001e80000100800 */
[----:B------:R-:W4:Y:S01]  /*f9d70*/  LDL.LU R52, [R1+0x48d8] ;  /* 0x0048d80001347983 */ /* 0x000f220000300800 */
[----:B--2---:R-:W-:Y:S02]  /*f9d80*/  LOP3.LUT R11, R21, 0xffff, RZ, 0xc0, !PT ;  /* 0x0000ffff150b7812 */ /* 0x004fe400078ec0ff */
[----:B---3--:R-:W-:-:S02]  /*f9d90*/  LOP3.LUT R10, R19, 0xffff, RZ, 0xc0, !PT ;  /* 0x0000ffff130a7812 */ /* 0x008fc400078ec0ff */
[----:B-----5:R-:W-:Y:S02]  /*f9da0*/  LOP3.LUT R12, R20, 0xffff, RZ, 0xc0, !PT ;  /* 0x0000ffff140c7812 */ /* 0x020fe400078ec0ff */
[----:B----4-:R-:W-:Y:S02]  /*f9db0*/  LOP3.LUT R13, R22, 0xffff, RZ, 0xc0, !PT ;  /* 0x0000ffff160d7812 */ /* 0x010fe400078ec0ff */
[----:B------:R-:W2:Y:S04]  /*f9dc0*/  LDL.LU R22, [R1+0x29e4] ;  /* 0x0029e40001167983 */ /* 0x000ea80000300800 */
[----:B------:R-:W3:Y:S04]  /*f9dd0*/  LDL.LU R20, [R1+0x29dc] ;  /* 0x0029dc0001147983 */ /* 0x000ee80000300800 */
[----:B------:R-:W4:Y:S04]  /*f9de0*/  LDL.LU R21, [R1+0x29d8] ;  /* 0x0029d80001157983 */ /* 0x000f280000300800 */
[----:B------:R-:W5:Y:S01]  /*f9df0*/  LDL.LU R19, [R1+0x2930] ;  /* 0x0029300001137983 */ /* 0x000f620000300800 */
[----:B0-----:R-:W-:-:S02]  /*f9e00*/  LOP3.LUT R8, R53, 0xffff, RZ, 0xc0, !PT ;  /* 0x0000ffff35087812 */ /* 0x001fc400078ec0ff */
[----:B------:R-:W-:Y:S02]  /*f9e10*/  PRMT R16, R13, 0x3340, R9 ;  /* 0x000033400d107816 */ /* 0x000fe40000000009 */
[----:B------:R-:W-:Y:S02]  /*f9e20*/  LOP3.LUT R24, R24, 0xffff, RZ, 0xc0, !PT ;  /* 0x0000ffff18187812 */ /* 0x000fe400078ec0ff */
[----:B------:R-:W-:Y:S02]  /*f9e30*/  SHF.R.U32.HI R14, RZ, 0x8, R13 ;  /* 0x00000008ff0e7819 */ /* 0x000fe4000001160d */
[----:B------:R-:W-:Y:S02]  /*f9e40*/  SHF.R.U32.HI R13, RZ, 0x8, R9 ;  /* 0x00000008ff0d7819 */ /* 0x000fe40000011609 */
[----:B------:R-:W-:Y:S02]  /*f9e50*/  SHF.R.U32.HI R15, RZ, 0x8, R12 ;  /* 0x00000008ff0f7819 */ /* 0x000fe4000001160c */
[----:B------:R-:W-:Y:S01]  /*f9e60*/  PRMT R9, R12, 0x3340, R8 ;  /* 0x000033400c097816 */ /* 0x000fe20000000008 */
[----:B------:R-:W5:Y:S01]  /*f9e70*/  LDL.LU R53, [R1+0x48d4] ;  /* 0x0048d40001357983 */ /* 0x000f620000300800 */
[----:B------:R-:W-:-:S02]  /*f9e80*/  LOP3.LUT R23, R23, 0xffff, RZ, 0xc0, !PT ;  /* 0x0000ffff17177812 */ /* 0x000fc400078ec0ff */
[----:B------:R-:W-:Y:S01]  /*f9e90*/  SHF.R.U32.HI R12, RZ, 0x8, R8 ;  /* 0x00000008ff0c7819 */ /* 0x000fe20000011608 */
[----:B------:R0:W-:Y:S01]  /*f9ea0*/  STL [R1+0x344], R16 ;  /* 0x0003441001007387 */ /* 0x0001e20000100800 */
[----:B------:R-:W-:-:S03]  /*f9eb0*/  PRMT R8, R11, 0x3340, R24 ;  /* 0x000033400b087816 */ /* 0x000fc60000000018 */
[----:B------:R1:W-:Y:S01]  /*f9ec0*/  STL [R1+0x3f0], R9 ;  /* 0x0003f00901007387 */ /* 0x0003e20000100800 */
[----:B------:R-:W-:Y:S02]  /*f9ed0*/  LOP3.LUT R14, R14, 0xffff, RZ, 0xc0, !PT ;  /* 0x0000ffff0e0e7812 */ /* 0x000fe400078ec0ff */
[----:B------:R-:W-:Y:S01]  /*f9ee0*/  LOP3.LUT R13, R13, 0xffff, RZ, 0xc0, !PT ;  /* 0x0000ffff0d0d7812 */ /* 0x000fe200078ec0ff */
[----:B------:R1:W-:Y:S01]  /*f9ef0*/  STL [R1+0x3d8], R8 ;  /* 0x0003d80801007387 */ /* 0x0003e20000100800 */
[----:B0-----:R-:W-:Y:S02]  /*f9f00*/  SHF.R.U32.HI R16, RZ, 0x8, R11 ;  /* 0x00000008ff107819 */ /* 0x001fe4000001160b */
[----:B------:R-:W-:Y:S02]  /*f9f10*/  SHF.R.U32.HI R11, RZ, 0x8, R10 ;  /* 0x00000008ff0b7819 */ /* 0x000fe4000001160a */
[----:B------:R-:W-:Y:S02]  /*f9f20*/  PRMT R10, R10, 0x3340, R23 ;  /* 0x000033400a0a7816 */ /* 0x000fe40000000017 */
[----:B-1----:R-:W-:-:S02]  /*f9f30*/  SHF.R.U32.HI R9, RZ, 0x8, R24 ;  /* 0x00000008ff097819 */ /* 0x002fc40000011618 */
[----:B------:R-:W-:Y:S02]  /*f9f40*/  LOP3.LUT R15, R15, 0xffff, RZ, 0xc0, !PT ;  /* 0x0000ffff0f0f7812 */ /* 0x000fe400078ec0ff */
[----:B------:R-:W-:Y:S01]  /*f9f50*/  SHF.R.U32.HI R8, RZ, 0x8, R23 ;  /* 0x00000008ff087819 */ /* 0x000fe20000011617 */
[----:B------:R0:W-:Y:S01]  /*f9f60*/  STL [R1+0x3d0], R10 ;  /* 0x0003d00a01007387 */ /* 0x0001e20000100800 */
[----:B------:R-:W-:Y:S02]  /*f9f70*/  LOP3.LUT R12, R12, 0xffff, RZ, 0xc0, !PT ;  /* 0x0000ffff0c0c7812 */ /* 0x000fe400078ec0ff */
[----:B------:R-:W-:Y:S02]  /*f9f80*/  LOP3.LUT R9, R9, 0xffff, RZ, 0xc0, !PT ;  /* 0x0000ffff09097812 */ /* 0x000fe400078ec0ff */
[----:B------:R-:W-:Y:S02]  /*f9f90*/  LOP3.LUT R11, R11, 0xffff, RZ, 0xc0, !PT ;  /* 0x0000ffff0b0b7812 */ /* 0x000fe400078ec0ff */
[----:B------:R-:W-:-:S02]  /*f9fa0*/  LOP3.LUT R8, R8, 0xffff, RZ, 0xc0, !PT ;  /* 0x0000ffff08087812 */ /* 0x000fc400078ec0ff */
[----:B------:R-:W-:Y:S02]  /*f9fb0*/  PRMT R13, R14, 0x3340, R13 ;  /* 0x000033400e0d7816 */ /* 0x000fe4000000000d */
[----:B------:R-:W-:Y:S02]  /*f9fc0*/  PRMT R12, R15, 0x3340, R12 ;  /* 0x000033400f0c7816 */ /* 0x000fe4000000000c */
[----:B0-----:R-:W-:Y:S02]  /*f9fd0*/  LOP3.LUT R10, R16, 0xffff, RZ, 0xc0, !PT ;  /* 0x0000ffff100a7812 */ /* 0x001fe400078ec0ff */
[----:B------:R-:W-:Y:S02]  /*f9fe0*/  PRMT R8, R11, 0x3340, R8 ;  /* 0x000033400b087816 */ /* 0x000fe40000000008 */
[----:B------:R-:W-:Y:S01]  /*f9ff0*/  PRMT R9, R10, 0x3340, R9 ;  /* 0x000033400a097816 */ /* 0x000fe20000000009 */
[----:B------:R3:W-:Y:S04]  /*fa000*/  STL [R1+0x1d4], R13 ;  /* 0x0001d40d01007387 */ /* 0x0007e80000100800 */
[----:B------:R4:W-:Y:S01]  /*fa010*/  STL [R1+0x2a0], R12 ;  /* 0x0002a00c01007387 */ /* 0x0009e20000100800 */
[----:B------:R-:W-:-:S03]  /*fa020*/  LOP3.LUT R10, R52, 0xffff, RZ, 0xc0, !PT ;  /* 0x0000ffff340a7812 */ /* 0x000fc600078ec0ff */
[----:B------:R0:W-:Y:S04]  /*fa030*/  STL [R1+0x284], R9 ;  /* 0x0002840901007387 */ /* 0x0001e80000100800 */
[----:B------:R1:W-:Y:S04]  /*fa040*/  STL [R1+0x264], R8 ;  /* 0x0002640801007387 */ /* 0x0003e80000100800 */
[----:B------:R-:W5:Y:S01]  /*fa050*/  LDL.LU R52, [R1+0x48d0] ;  /* 0x0048d00001347983 */ /* 0x000f620000300800 */
[----:B--2---:R-:W-:Y:S02]  /*fa060*/  LOP3.LUT R14, R22, 0xffff, RZ, 0xc0, !PT ;  /* 0x0000ffff160e7812 */ /* 0x004fe400078ec0ff */
[----:B---3--:R-:W-:Y:S01]  /*fa070*/  LOP3.LUT R13, R20, 0xffff, RZ, 0xc0, !PT ;  /* 0x0000ffff140d7812 */ /* 0x008fe200078ec0ff */
[----:B------:R-:W2:Y:S01]  /*fa080*/  LDL.LU R22, [R1+0x29fc] ;  /* 0x0029fc0001167983 */ /* 0x000ea20000300800 */
[----:B----4-:R-:W-:-:S03]  /*fa090*/  LOP3.LUT R12, R21, 0xffff, RZ, 0xc0, !PT ;  /* 0x0000ffff150c7812 */ /* 0x010fc600078ec0ff */
[----:B------:R-:W3:Y:S01]  /*fa0a0*/  LDL.LU R20, [R1+0x29f8] ;  /* 0x0029f80001147983 */ /* 0x000ee20000300800 */
[----:B-----5:R-:W-:-:S03]  /*fa0b0*/  LOP3.LUT R11, R19, 0xffff, RZ, 0xc0, !PT ;  /* 0x0000ffff130b7812 */ /* 0x020fc600078ec0ff */
[----:B------:R-:W4:Y:S04]  /*fa0c0*/  LDL.LU R21, [R1+0x2940] ;  /* 0x0029400001157983 */ /* 0x000f280000300800 */
[----:B------:R-:W5:Y:S01]  /*fa0d0*/  LDL.LU R19, [R1+0x293c] ;  /* 0x00293c0001137983 */ /* 0x000f620000300800 */
[----:B0-----:R-:W-:Y:S02]  /*fa0e0*/  LOP3.LUT R9, R60, 0xffff, RZ, 0xc0, !PT ;  /* 0x0000ffff3c097812 */ /* 0x001fe400078ec0ff */
[----:B-1----:R-:W-:Y:S02]  /*fa0f0*/  LOP3.LUT R8, R50, 0xffff, RZ, 0xc0, !PT ;  /* 0x0000ffff32087812 */ /* 0x002fe400078ec0ff */
[----:B------:R-:W-:Y:S02]  /*fa100*/  SHF.R.U32.HI R17, RZ, 0x8, R14 ;  /* 0x00000008ff117819 */ /* 0x000fe4000001160e */
[----:B------:R-:W-:-:S02]  /*fa110*/  PRMT R15, R14, 0x3340, R10 ;  /* 0x000033400e0f7816 */ /* 0x000fc4000000000a */
[----:B------:R-:W-:Y:S02]  /*fa120*/  SHF.R.U32.HI R16, RZ, 0x8, R10 ;  /* 0x00000008ff107819 */ /* 0x000fe4000001160a */
[----:B------:R-:W-:Y:S02]  /*fa130*/  SHF.R.U32.HI R14, RZ, 0x8, R13 ;  /* 0x00000008ff0e7819 */ /* 0x000fe4000001160d */
[--C-:B------:R-:W-:Y:S02]  /*fa140*/  PRMT R10, R13, 0x3340, R9.reuse ;  /* 0x000033400d0a7816 */ /* 0x100fe40000000009 */
[----:B------:R-:W-:Y:S02]  /*fa150*/  SHF.R.U32.HI R13, RZ, 0x8, R9 ;  /* 0x00000008ff0d7819 */ /* 0x000fe40000011609 */
[----:B------:R-:W-:Y:S01]  /*fa160*/  PRMT R9, R12, 0x3340, R8 ;  /* 0x000033400c097816 */ /* 0x000fe20000000008 */
[----:B------:R-:W5:Y:S04]  /*fa170*/  LDL.LU R60, [R1+0x48cc] ;  /* 0x0048cc00013c7983 */ /* 0x000f680000300800 */
[----:B------:R-:W5:Y:S01]  /*fa180*/  LDL.LU R50, [R1+0x48c8] ;  /* 0x0048c80001327983 */ /* 0x000f620000300800 */
[----:B------:R-:W-:-:S03]  /*fa190*/  LOP3.LUT R25, R25, 0xffff, RZ, 0xc0, !PT ;  /* 0x0000ffff19197812 */ /* 0x000fc600078ec0ff */
[----:B------:R0:W-:Y:S04]  /*fa1a0*/  STL [R1+0x8c0], R15 ;  /* 0x0008c00f01007387 */ /* 0x0001e80000100800 */
[----:B------:R-:W-:Y:S04]  /*fa1b0*/  STL [R1+0x348], R10 ;  /* 0x0003480a01007387 */ /* 0x000fe80000100800 */
[----:B------:R1:W-:Y:S01]  /*fa1c0*/  STL [R1+0x3f4], R9 ;  /* 0x0003f40901007387 */ /* 0x0003e20000100800 */
[----:B------:R-:W-:Y:S02]  /*fa1d0*/  LOP3.LUT R14, R14, 0xffff, RZ, 0xc0, !PT ;  /* 0x0000ffff0e0e7812 */ /* 0x000fe400078ec0ff */
[----:B------:R-:W-:-:S02]  /*fa1e0*/  LOP3.LUT R13, R13, 0xffff, RZ, 0xc0, !PT ;  /* 0x0000ffff0d0d7812 */ /* 0x000fc400078ec0ff */
[----:B0-----:R-:W-:Y:S02]  /*fa1f0*/  SHF.R.U32.HI R15, RZ, 0x8, R12 ;  /* 0x00000008ff0f7819 */ /* 0x001fe4000001160c */
[----:B------:R-:W-:Y:S02]  /*fa200*/  SHF.R.U32.HI R12, RZ, 0x8, R8 ;  /* 0x00000008ff0c7819 */ /* 0x000fe40000011608 */
[----:B-1----:R-:W-:Y:S02]  /*fa210*/  PRMT R9, R11, 0x3340, R25 ;  /* 0x000033400b097816 */ /* 0x002fe40000000019 */
[----:B------:R-:W-:Y:S02]  /*fa220*/  SHF.R.U32.HI R8, RZ, 0x8, R11 ;  /* 0x00000008ff087819 */ /* 0x000fe4000001160b */
[----:B------:R-:W-:Y:S02]  /*fa230*/  SHF.R.U32.HI R10, RZ, 0x8, R25 ;  /* 0x00000008ff0a7819 */ /* 0x000fe40000011619 */
[----:B------:R-:W-:-:S02]  /*fa240*/  LOP3.LUT R15, R15, 0xffff, RZ, 0xc0, !PT ;  /* 0x0000ffff0f0f7812 */ /* 0x000fc400078ec0ff */
[----:B------:R-:W-:Y:S01]  /*fa250*/  LOP3.LUT R12, R12, 0xffff, RZ, 0xc0, !PT ;  /* 0x0000ffff0c0c7812 */ /* 0x000fe200078ec0ff */
[----:B------:R0:W-:Y:S01]  /*fa260*/  STL [R1+0x3f8], R9 ;  /* 0x0003f80901007387 */ /* 0x0001e20000100800 */
[----:B------:R-:W-:Y:S02]  /*fa270*/  LOP3.LUT R11, R8, 0xffff, RZ, 0xc0, !PT ;  /* 0x0000ffff080b7812 */ /* 0x000fe400078ec0ff */
[----:B------:R-:W-:Y:S02]  /*fa280*/  LOP3.LUT R10, R10, 0xffff, RZ, 0xc0, !PT ;  /* 0x0000ffff0a0a7812 */ /* 0x000fe400078ec0ff */
[----:B------:R-:W-:Y:S02]  /*fa290*/  LOP3.LUT R8, R16, 0xffff, RZ, 0xc0, !PT ;  /* 0x0000ffff10087812 */ /* 0x000fe400078ec0ff */
[----:B------:R-:W-:Y:S02]  /*fa2a0*/  PRMT R13, R14, 0x3340, R13 ;  /* 0x000033400e0d7816 */ /* 0x000fe4000000000d */
[----:B------:R-:W-:-:S02]  /*fa2b0*/  PRMT R12, R15, 0x3340, R12 ;  /* 0x000033400f0c7816 */ /* 0x000fc4000000000c */
[----:B------:R-:W-:Y:S02]  /*fa2c0*/  PRMT R10, R11, 0x3340, R10 ;  /* 0x000033400b0a7816 */ /* 0x000fe4000000000a */
[----:B0-----:R-:W-:Y:S01]  /*fa2d0*/  LOP3.LUT R9, R17, 0xffff, RZ, 0xc0, !PT ;  /* 0x0000ffff11097812 */ /* 0x001fe200078ec0ff */
[----:B------:R2:W-:Y:S03]  /*fa2e0*/  STL [R1+0x1d8], R13 ;  /* 0x0001d80d01007387 */ /* 0x0005e60000100800 */
[----:B------:R-:W-:Y:S01]  /*fa2f0*/  PRMT R8, R9, 0x3340, R8 ;  /* 0x0000334009087816 */ /* 0x000fe20000000008 */
[----:B------:R3:W-:Y:S04]  /*fa300*/  STL [R1+0x2c0], R12 ;  /* 0x0002c00c01007387 */ /* 0x0007e80000100800 */
[----:B------:R5:W-:Y:S01]  /*fa310*/  STL [R1+0x2b8], R10 ;  /* 0x0002b80a01007387 */ /* 0x000be20000100800 */
[----:B------:R-:W-:-:S03]  /*fa320*/  LOP3.LUT R9, R52, 0xffff, RZ, 0xc0, !PT ;  /* 0x0000ffff34097812 */ /* 0x000fc600078ec0ff */
        /* <DEDUP_REMOVED lines=11> */
[----:B------:R-:W-:Y:S02]  /*fa3e0*/  LOP3.LUT R27, R27, 0xffff, RZ, 0xc0, !PT ;  /* 0x0000ffff1b1b7812 */ /* 0x000fe400078ec0ff */
[----:B------:R-:W-:Y:S02]  /*fa3f0*/  SHF.R.U32.HI R17, RZ, 0x8, R13 ;  /* 0x00000008ff117819 */ /* 0x000fe4000001160d */
[----:B------:R-:W-:-:S02]  /*fa400*/  PRMT R13, R13, 0x3340, R9 ;  /* 0x000033400d0d7816 */ /* 0x000fc40000000009 */
[----:B------:R-:W-:Y:S02]  /*fa410*/  SHF.R.U32.HI R16, RZ, 0x8, R9 ;  /* 0x00000008ff107819 */ /* 0x000fe40000011609 */
[--C-:B------:R-:W-:Y:S02]  /*fa420*/  PRMT R9, R12, 0x3340, R8.reuse ;  /* 0x000033400c097816 */ /* 0x100fe40000000008 */
[----:B------:R-:W-:Y:S02]  /*fa430*/  SHF.R.U32.HI R14, RZ, 0x8, R8 ;  /* 0x00000008ff0e7819 */ /* 0x000fe40000011608 */
[----:B------:R-:W-:Y:S01]  /*fa440*/  PRMT R8, R11, 0x3340, R27 ;  /* 0x000033400b087816 */ /* 0x000fe2000000001b */
[----:B------:R-:W5:Y:S01]  /*fa450*/  LDL.LU R54, [R1+0x48c0] ;  /* 0x0048c00001367983 */ /* 0x000f620000300800 */
[----:B------:R-:W-:-:S03]  /*fa460*/  LOP3.LUT R26, R26, 0xffff, RZ, 0xc0, !PT ;  /* 0x0000ffff1a1a7812 */ /* 0x000fc600078ec0ff */
[----:B------:R0:W-:Y:S01]  /*fa470*/  STL [R1+0x8fc], R13 ;  /* 0x0008fc0d01007387 */ /* 0x0001e20000100800 */
[----:B------:R-:W-:-:S03]  /*fa480*/  SHF.R.U32.HI R15, RZ, 0x8, R12 ;  /* 0x00000008ff0f7819 */ /* 0x000fc6000001160c */
[----:B------:R-:W-:Y:S01]  /*fa490*/  STL [R1+0x34c], R9 ;  /* 0x00034c0901007387 */ /* 0x000fe20000100800 */
[----:B------:R-:W-:-:S03]  /*fa4a0*/  SHF.R.U32.HI R12, RZ, 0x8, R11 ;  /* 0x00000008ff0c7819 */ /* 0x000fc6000001160b */
[----:B------:R1:W-:Y:S01]  /*fa4b0*/  STL [R1+0x8f4], R8 ;  /* 0x0008f40801007387 */ /* 0x0003e20000100800 */
[----:B------:R-:W-:Y:S02]  /*fa4c0*/  SHF.R.U32.HI R11, RZ, 0x8, R27 ;  /* 0x00000008ff0b7819 */ /* 0x000fe4000001161b */
[----:B------:R-:W-:Y:S02]  /*fa4d0*/  LOP3.LUT R15, R15, 0xffff, RZ, 0xc0, !PT ;  /* 0x0000ffff0f0f7812 */ /* 0x000fe400078ec0ff */
[----:B------:R-:W-:Y:S02]  /*fa4e0*/  LOP3.LUT R14, R14, 0xffff, RZ, 0xc0, !PT ;  /* 0x0000ffff0e0e7812 */ /* 0x000fe400078ec0ff */
[----:B0-----:R-:W-:Y:S02]  /*fa4f0*/  SHF.R.U32.HI R13, RZ, 0x8, R10 ;  /* 0x00000008ff0d7819 */ /* 0x001fe4000001160a */
[--C-:B-1----:R-:W-:Y:S02]  /*fa500*/  PRMT R8, R10, 0x3340, R26.reuse ;  /* 0x000033400a087816 */ /* 0x102fe4000000001a */
[----:B------:R-:W-:-:S02]  /*fa510*/  SHF.R.U32.HI R10, RZ, 0x8, R26 ;  /* 0x00000008ff0a7819 */ /* 0x000fc4000001161a */
[----:B------:R-:W-:Y:S02]  /*fa520*/  LOP3.LUT R12, R12, 0xffff, RZ, 0xc0, !PT ;  /* 0x0000ffff0c0c7812 */ /* 0x000fe400078ec0ff */
[----:B------:R-:W-:Y:S02]  /*fa530*/  LOP3.LUT R11, R11, 0xffff, RZ, 0xc0, !PT ;  /* 0x0000ffff0b0b7812 */ /* 0x000fe400078ec0ff */
[----:B------:R-:W-:Y:S01]  /*fa540*/  LOP3.LUT R13, R13, 0xffff, RZ, 0xc0, !PT ;  /* 0x0000ffff0d0d7812 */ /* 0x000fe200078ec0ff */
[----:B------:R0:W-:Y:S01]  /*fa550*/  STL [R1+0x8f0], R8 ;  /* 0x0008f00801007387 */ /* 0x0001e20000100800 */
[----:B------:R-:W-:Y:S02]  /*fa560*/  LOP3.LUT R10, R10, 0xffff, RZ, 0xc0, !PT ;  /* 0x0000ffff0a0a7812 */ /* 0x000fe400078ec0ff */
[----:B------:R-:W-:Y:S02]  /*fa570*/  LOP3.LUT R9, R17, 0xffff, RZ, 0xc0, !PT ;  /* 0x0000ffff11097812 */ /* 0x000fe400078ec0ff */
[----:B------:R-:W-:-:S02]  /*fa580*/  PRMT R14, R15, 0x3340, R14 ;  /* 0x000033400f0e7816 */ /* 0x000fc4000000000e */
[----:B------:R-:W-:Y:S02]  /*fa590*/  PRMT R11, R12, 0x3340, R11 ;  /* 0x000033400c0b7816 */ /* 0x000fe4000000000b */
[----:B------:R-:W-:Y:S02]  /*fa5a0*/  PRMT R10, R13, 0x3340, R10 ;  /* 0x000033400d0a7816 */ /* 0x000fe4000000000a */
[----:B0-----:R-:W-:Y:S01]  /*fa5b0*/  LOP3.LUT R8, R16, 0xffff, RZ, 0xc0, !PT ;  /* 0x0000ffff10087812 */ /* 0x001fe200078ec0ff */
[----:B------:R-:W-:Y:S03]  /*fa5c0*/  STL [R1+0x1dc], R14 ;  /* 0x0001dc0e01007387 */ /* 0x000fe60000100800 */
[----:B------:R-:W-:Y:S01]  /*fa5d0*/  PRMT R8, R9, 0x3340, R8 ;  /* 0x0000334009087816 */ /* 0x000fe20000000008 */
[----:B------:R-:W-:Y:S04]  /*fa5e0*/  STL [R1+0x2c8], R11 ;  /* 0x0002c80b01007387 */ /* 0x000fe80000100800 */
[----:B------:R0:W-:Y:S04]  /*fa5f0*/  STL [R1+0x2c4], R10 ;  /* 0x0002c40a01007387 */ /* 0x0001e80000100800 */
[----:B------:R1:W-:Y:S01]  /*fa600*/  STL [R1+0x2bc], R8 ;  /* 0x0002bc0801007387 */ /* 0x0003e20000100800 */
[----:B0-----:R-:W-:-:S03]  /*fa610*/  LOP3.LUT R10, R50, 0xffff, RZ, 0xc0, !PT ;  /* 0x0000ffff320a7812 */ /* 0x001fc600078ec0ff */
        /* <DEDUP_REMOVED lines=9> */
[----:B------:R-:W-:Y:S02]  /*fa6b0*/  LOP3.LUT R9, R60, 0xffff, RZ, 0xc0, !PT ;  /* 0x0000ffff3c097812 */ /* 0x000fe400078ec0ff */
[----:B------:R-:W-:Y:S02]  /*fa6c0*/  SHF.R.U32.HI R18, RZ, 0x8, R14 ;  /* 0x00000008ff127819 */ /* 0x000fe4000001160e */
[--C-:B------:R-:W-:Y:S02]  /*fa6d0*/  PRMT R14, R14, 0x3340, R10.reuse ;  /* 0x000033400e0e7816 */ /* 0x100fe4000000000a */
[----:B------:R-:W-:-:S02]  /*fa6e0*/  SHF.R.U32.HI R17, RZ, 0x8, R10 ;  /* 0x00000008ff117819 */ /* 0x000fc4000001160a */
[----:B------:R-:W-:Y:S02]  /*fa6f0*/  SHF.R.U32.HI R10, RZ, 0x8, R13 ;  /* 0x00000008ff0a7819 */ /* 0x000fe4000001160d */
[----:B------:R-:W-:Y:S02]  /*fa700*/  PRMT R13, R13, 0x3340, R9 ;  /* 0x000033400d0d7816 */ /* 0x000fe40000000009 */
[----:B-1----:R-:W-:Y:S01]  /*fa710*/  LOP3.LUT R8, R53, 0xffff, RZ, 0xc0, !PT ;  /* 0x0000ffff35087812 */ /* 0x002fe200078ec0ff */
[----:B------:R-:W5:Y:S01]  /*fa720*/  LDL.LU R60, [R1+0x48b8] ;  /* 0x0048b800013c7983 */ /* 0x000f620000300800 */
[----:B------:R-:W-:-:S03]  /*fa730*/  LOP3.LUT R28, R28, 0xffff, RZ, 0xc0, !PT ;  /* 0x0000ffff1c1c7812 */ /* 0x000fc600078ec0ff */
[----:B------:R-:W5:Y:S04]  /*fa740*/  LDL.LU R53, [R1+0x48b4] ;  /* 0x0048b40001357983 */ /* 0x000f680000300800 */
[----:B------:R0:W-:Y:S01]  /*fa750*/  STL [R1+0x26b8], R14 ;  /* 0x0026b80e01007387 */ /* 0x0001e20000100800 */
[----:B------:R-:W-:Y:S02]  /*fa760*/  SHF.R.U32.HI R16, RZ, 0x8, R9 ;  /* 0x00000008ff107819 */ /* 0x000fe40000011609 */
[----:B------:R-:W-:Y:S01]  /*fa770*/  SHF.R.U32.HI R15, RZ, 0x8, R12 ;  /* 0x00000008ff0f7819 */ /* 0x000fe2000001160c */
[----:B------:R1:W-:Y:S01]  /*fa780*/  STL [R1+0x145c], R13 ;  /* 0x00145c0d01007387 */ /* 0x0003e20000100800 */
[----:B------:R-:W-:Y:S02]  /*fa790*/  PRMT R9, R12, 0x3340, R8 ;  /* 0x000033400c097816 */ /* 0x000fe40000000008 */
[----:B------:R-:W-:-:S02]  /*fa7a0*/  SHF.R.U32.HI R12, RZ, 0x8, R28 ;  /* 0x00000008ff0c7819 */ /* 0x000fc4000001161c */
[----:B------:R-:W-:Y:S02]  /*fa7b0*/  LOP3.LUT R15, R15, 0xffff, RZ, 0xc0, !PT ;  /* 0x0000ffff0f0f7812 */ /* 0x000fe400078ec0ff */
[----:B0-----:R-:W-:Y:S02]  /*fa7c0*/  SHF.R.U32.HI R14, RZ, 0x8, R8 ;  /* 0x00000008ff0e7819 */ /* 0x001fe40000011608 */
[----:B------:R-:W-:Y:S02]  /*fa7d0*/  PRMT R8, R11, 0x3340, R28 ;  /* 0x000033400b087816 */ /* 0x000fe4000000001c */
[----:B-1----:R-:W-:Y:S02]  /*fa7e0*/  SHF.R.U32.HI R13, RZ, 0x8, R11 ;  /* 0x00000008ff0d7819 */ /* 0x002fe4000001160b */
[----:B------:R-:W-:Y:S01]  /*fa7f0*/  LOP3.LUT R14, R14, 0xffff, RZ, 0xc0, !PT ;  /* 0x0000ffff0e0e7812 */ /* 0x000fe200078ec0ff */
[----:B------:R0:W-:Y:S01]  /*fa800*/  STL [R1+0x3b0], R9 ;  /* 0x0003b00901007387 */ /* 0x0001e20000100800 */
[----:B------:R-:W-:-:S02]  /*fa810*/  LOP3.LUT R12, R12, 0xffff, RZ, 0xc0, !PT ;  /* 0x0000ffff0c0c7812 */ /* 0x000fc400078ec0ff */
[----:B------:R-:W-:Y:S02]  /*fa820*/  LOP3.LUT R13, R13, 0xffff, RZ, 0xc0, !PT ;  /* 0x0000ffff0d0d7812 */ /* 0x000fe400078ec0ff */
[----:B------:R-:W-:Y:S01]  /*fa830*/  LOP3.LUT R11, R10, 0xffff, RZ, 0xc0, !PT ;  /* 0x0000ffff0a0b7812 */ /* 0x000fe200078ec0ff */
[----:B------:R1:W-:Y:S01]  /*fa840*/  STL [R1+0x1458], R8 ;  /* 0x0014580801007387 */ /* 0x0003e20000100800 */
[----:B------:R-:W-:Y:S02]  /*fa850*/  LOP3.LUT R10, R18, 0xffff, RZ, 0xc0, !PT ;  /* 0x0000ffff120a7812 */ /* 0x000fe400078ec0ff */
[----:B------:R-:W-:Y:S02]  /*fa860*/  PRMT R14, R15, 0x3340, R14 ;  /* 0x000033400f0e7816 */ /* 0x000fe4000000000e */
[----:B------:R-:W-:Y:S02]  /*fa870*/  PRMT R12, R13, 0x3340, R12 ;  /* 0x000033400d0c7816 */ /* 0x000fe4000000000c */
[----:B0-----:R-:W-:-:S02]  /*fa880*/  LOP3.LUT R9, R17, 0xffff, RZ, 0xc0, !PT ;  /* 0x0000ffff11097812 */ /* 0x001fc400078ec0ff */
[----:B-1----:R-:W-:Y:S02]  /*fa890*/  LOP3.LUT R8, R16, 0xffff, RZ, 0xc0, !PT ;  /* 0x0000ffff10087812 */ /* 0x002fe400078ec0ff */
[----:B------:R-:W-:Y:S01]  /*fa8a0*/  PRMT R9, R10, 0x3340, R9 ;  /* 0x000033400a097816 */ /* 0x000fe20000000009 */
[----:B------:R-:W-:Y:S01]  /*fa8b0*/  STL [R1+0x1f8], R14 ;  /* 0x0001f80e01007387 */ /* 0x000fe20000100800 */
[----:B------:R-:W-:-:S03]  /*fa8c0*/  PRMT R8, R11, 0x3340, R8 ;  /* 0x000033400b087816 */ /* 0x000fc60000000008 */
        /* <DEDUP_REMOVED lines=13> */
[----:B-1----:R-:W-:Y:S02]  /*fa9a0*/  LOP3.LUT R8, R52, 0xffff, RZ, 0xc0, !PT ;  /* 0x0000ffff34087812 */ /* 0x002fe400078ec0ff */
[----:B------:R-:W-:Y:S02]  /*fa9b0*/  SHF.R.U32.HI R17, RZ, 0x8, R13 ;  /* 0x00000008ff117819 */ /* 0x000fe4000001160d */
[--C-:B------:R-:W-:Y:S02]  /*fa9c0*/  PRMT R13, R13, 0x3340, R9.reuse ;  /* 0x000033400d0d7816 */ /* 0x100fe40000000009 */
[----:B------:R-:W-:-:S02]  /*fa9d0*/  SHF.R.U32.HI R16, RZ, 0x8, R9 ;  /* 0x00000008ff107819 */ /* 0x000fc40000011609 */
[----:B------:R-:W-:Y:S02]  /*fa9e0*/  SHF.R.U32.HI R9, RZ, 0x8, R12 ;  /* 0x00000008ff097819 */ /* 0x000fe4000001160c */
[----:B------:R-:W-:Y:S02]  /*fa9f0*/  LOP3.LUT R30, R30, 0xffff, RZ, 0xc0, !PT ;  /* 0x0000ffff1e1e7812 */ /* 0x000fe400078ec0ff */
[----:B------:R-:W-:Y:S02]  /*faa00*/  PRMT R12, R12, 0x3340, R8 ;  /* 0x000033400c0c7816 */ /* 0x000fe40000000008 */
[----:B------:R-:W-:Y:S01]  /*faa10*/  LOP3.LUT R29, R29, 0xffff, RZ, 0xc0, !PT ;  /* 0x0000ffff1d1d7812 */ /* 0x000fe200078ec0ff */
[----:B------:R-:W5:Y:S01]  /*faa20*/  LDL.LU R52, [R1+0x48ac] ;  /* 0x0048ac0001347983 */ /* 0x000f620000300800 */
[----:B------:R-:W-:-:S03]  /*faa30*/  SHF.R.U32.HI R14, RZ, 0x8, R11 ;  /* 0x00000008ff0e7819 */ /* 0x000fc6000001160b */
[----:B------:R0:W-:Y:S01]  /*faa40*/  STL [R1+0x1454], R13 ;  /* 0x0014540d01007387 */ /* 0x0001e20000100800 */
[----:B------:R-:W-:Y:S02]  /*faa50*/  PRMT R11, R11, 0x3340, R30 ;  /* 0x000033400b0b7816 */ /* 0x000fe4000000001e */
[----:B------:R-:W-:Y:S01]  /*faa60*/  SHF.R.U32.HI R15, RZ, 0x8, R10 ;  /* 0x00000008ff0f7819 */ /* 0x000fe2000001160a */
[----:B------:R1:W-:Y:S01]  /*faa70*/  STL [R1+0x1450], R12 ;  /* 0x0014500c01007387 */ /* 0x0003e20000100800 */
[--C-:B------:R-:W-:Y:S02]  /*faa80*/  PRMT R10, R10, 0x3340, R29.reuse ;  /* 0x000033400a0a7816 */ /* 0x100fe4000000001d */
[----:B------:R-:W-:Y:S01]  /*faa90*/  SHF.R.U32.HI R8, RZ, 0x8, R8 ;  /* 0x00000008ff087819 */ /* 0x000fe20000011608 */
[----:B------:R1:W-:Y:S01]  /*faaa0*/  STL [R1+0x3b8], R11 ;  /* 0x0003b80b01007387 */ /* 0x0003e20000100800 */
[----:B0-----:R-:W-:Y:S02]  /*faab0*/  SHF.R.U32.HI R13, RZ, 0x8, R30 ;  /* 0x00000008ff0d7819 */ /* 0x001fe4000001161e */
[----:B-1----:R-:W-:-:S02]  /*faac0*/  SHF.R.U32.HI R12, RZ, 0x8, R29 ;  /* 0x00000008ff0c7819 */ /* 0x002fc4000001161d */
[----:B------:R-:W-:Y:S02]  /*faad0*/  LOP3.LUT R14, R14, 0xffff, RZ, 0xc0, !PT ;  /* 0x0000ffff0e0e7812 */ /* 0x000fe400078ec0ff */
[----:B------:R-:W-:Y:S02]  /*faae0*/  LOP3.LUT R13, R13, 0xffff, RZ, 0xc0, !PT ;  /* 0x0000ffff0d0d7812 */ /* 0x000fe400078ec0ff */
[----:B------:R-:W-:Y:S01]  /*faaf0*/  LOP3.LUT R15, R15, 0xffff, RZ, 0xc0, !PT ;  /* 0x0000ffff0f0f7812 */ /* 0x000fe200078ec0ff */
[----:B------:R0:W-:Y:S01]  /*fab00*/  STL [R1+0x3b4], R10 ;  /* 0x0003b40a01007387 */ /* 0x0001e20000100800 */
[----:B------:R-:W-:Y:S02]  /*fab10*/  LOP3.LUT R12, R12, 0xffff, RZ, 0xc0, !PT ;  /* 0x0000ffff0c0c7812 */ /* 0x000fe400078ec0ff */
[----:B------:R-:W-:Y:S02]  /*fab20*/  LOP3.LUT R11, R9, 0xffff, RZ, 0xc0, !PT ;  /* 0x0000ffff090b7812 */ /* 0x000fe400078ec0ff */
[----:B------:R-:W-:-:S02]  /*fab30*/  LOP3.LUT R9, R16, 0xffff, RZ, 0xc0, !PT ;  /* 0x0000ffff10097812 */ /* 0x000fc400078ec0ff */
[----:B------:R-:W-:Y:S02]  /*fab40*/  LOP3.LUT R8, R8, 0xffff, RZ, 0xc0, !PT ;  /* 0x0000ffff08087812 */ /* 0x000fe400078ec0ff */
[----:B------:R-:W-:Y:S02]  /*fab50*/  PRMT R13, R14, 0x3340, R13 ;  /* 0x000033400e0d7816 */ /* 0x000fe4000000000d */
[----:B------:R-:W-:Y:S02]  /*fab60*/  PRMT R12, R15, 0x3340, R12 ;  /* 0x000033400f0c7816 */ /* 0x000fe4000000000c */
[----:B0-----:R-:W-:Y:S02]  /*fab70*/  LOP3.LUT R10, R17, 0xffff, RZ, 0xc0, !PT ;  /* 0x0000ffff110a7812 */ /* 0x001fe400078ec0ff */
[----:B------:R-:W-:Y:S02]  /*fab80*/  PRMT R8, R11, 0x3340, R8 ;  /* 0x000033400b087816 */ /* 0x000fe40000000008 */
[----:B------:R-:W-:Y:S01]  /*fab90*/  PRMT R9, R10, 0x3340, R9 ;  /* 0x000033400a097816 */ /* 0x000fe20000000009 */
[----:B------:R-:W-:Y:S04]  /*faba0*/  STL [R1+0x244], R13 ;  /* 0x0002440d01007387 */ /* 0x000fe80000100800 */
        /* <DEDUP_REMOVED lines=14> */
[----:B------:R-:W-:Y:S02]  /*fac90*/  LOP3.LUT R31, R31, 0xffff, RZ, 0xc0, !PT ;  /* 0x0000ffff1f1f7812 */ /* 0x000fe400078ec0ff */
[--C-:B------:R-:W-:Y:S02]  /*faca0*/  PRMT R14, R13, 0x3340, R9.reuse ;  /* 0x000033400d0e7816 */ /* 0x100fe40000000009 */
[----:B------:R-:W-:-:S02]  /*facb0*/  SHF.R.U32.HI R17, RZ, 0x8, R9 ;  /* 0x00000008ff117819 */ /* 0x000fc40000011609 */
[----:B------:R-:W-:Y:S02]  /*facc0*/  LOP3.LUT R33, R33, 0xffff, RZ, 0xc0, !PT ;  /* 0x0000ffff21217812 */ /* 0x000fe400078ec0ff */
[--C-:B------:R-:W-:Y:S02]  /*facd0*/  PRMT R9, R12, 0x3340, R8.reuse ;  /* 0x000033400c097816 */ /* 0x100fe40000000008 */
[----:B------:R-:W-:Y:S02]  /*face0*/  SHF.R.U32.HI R16, RZ, 0x8, R8 ;  /* 0x00000008ff107819 */ /* 0x000fe40000011608 */
[----:B------:R-:W-:Y:S01]  /*facf0*/  PRMT R8, R10, 0x3340, R31 ;  /* 0x000033400a087816 */ /* 0x000fe2000000001f */
[----:B------:R-:W5:Y:S04]  /*fad00*/  LDL.LU R50, [R1+0x48a4] ;  /* 0x0048a40001327983 */ /* 0x000f680000300800 */
[----:B------:R0:W-:Y:S01]  /*fad10*/  STL [R1+0x144c], R14 ;  /* 0x00144c0e01007387 */ /* 0x0001e20000100800 */
[----:B------:R-:W-:-:S02]  /*fad20*/  SHF.R.U32.HI R15, RZ, 0x8, R10 ;  /* 0x00000008ff0f7819 */ /* 0x000fc4000001160a */
[----:B------:R-:W-:Y:S02]  /*fad30*/  PRMT R10, R11, 0x3340, R33 ;  /* 0x000033400b0a7816 */ /* 0x000fe40000000021 */
[----:B------:R-:W-:Y:S01]  /*fad40*/  SHF.R.U32.HI R18, RZ, 0x8, R13 ;  /* 0x00000008ff127819 */ /* 0x000fe2000001160d */
[----:B------:R1:W-:Y:S01]  /*fad50*/  STL [R1+0x1448], R9 ;  /* 0x0014480901007387 */ /* 0x0003e20000100800 */
[----:B------:R-:W-:-:S03]  /*fad60*/  SHF.R.U32.HI R13, RZ, 0x8, R12 ;  /* 0x00000008ff0d7819 */ /* 0x000fc6000001160c */
[----:B------:R1:W-:Y:S01]  /*fad70*/  STL [R1+0x328], R8 ;  /* 0x0003280801007387 */ /* 0x0003e20000100800 */
[----:B0-----:R-:W-:Y:S02]  /*fad80*/  SHF.R.U32.HI R14, RZ, 0x8, R31 ;  /* 0x00000008ff0e7819 */ /* 0x001fe4000001161f */
[----:B------:R-:W-:Y:S01]  /*fad90*/  LOP3.LUT R15, R15, 0xffff, RZ, 0xc0, !PT ;  /* 0x0000ffff0f0f7812 */ /* 0x000fe200078ec0ff */
[----:B------:R0:W-:Y:S01]  /*fada0*/  STL [R1+0x1444], R10 ;  /* 0x0014440a01007387 */ /* 0x0001e20000100800 */
[----:B-1----:R-:W-:Y:S02]  /*fadb0*/  SHF.R.U32.HI R9, RZ, 0x8, R11 ;  /* 0x00000008ff097819 */ /* 0x002fe4000001160b */
[----:B------:R-:W-:Y:S02]  /*fadc0*/  LOP3.LUT R14, R14, 0xffff, RZ, 0xc0, !PT ;  /* 0x0000ffff0e0e7812 */ /* 0x000fe400078ec0ff */
[----:B------:R-:W-:Y:S02]  /*fadd0*/  SHF.R.U32.HI R8, RZ, 0x8, R33 ;  /* 0x00000008ff087819 */ /* 0x000fe40000011621 */
[----:B------:R-:W-:-:S02]  /*fade0*/  LOP3.LUT R12, R18, 0xffff, RZ, 0xc0, !PT ;  /* 0x0000ffff120c7812 */ /* 0x000fc400078ec0ff */
[----:B------:R-:W-:Y:S02]  /*fadf0*/  LOP3.LUT R11, R17, 0xffff, RZ, 0xc0, !PT ;  /* 0x0000ffff110b7812 */ /* 0x000fe400078ec0ff */
[----:B------:R-:W-:Y:S02]  /*fae00*/  LOP3.LUT R13, R13, 0xffff, RZ, 0xc0, !PT ;  /* 0x0000ffff0d0d7812 */ /* 0x000fe400078ec0ff */
[----:B------:R-:W-:Y:S02]  /*fae10*/  LOP3.LUT R9, R9, 0xffff, RZ, 0xc0, !PT ;  /* 0x0000ffff09097812 */ /* 0x000fe400078ec0ff */
[----:B------:R-:W-:Y:S02]  /*fae20*/  LOP3.LUT R8, R8, 0xffff, RZ, 0xc0, !PT ;  /* 0x0000ffff08087812 */ /* 0x000fe400078ec0ff */
[----:B0-----:R-:W-:Y:S02]  /*fae30*/  LOP3.LUT R10, R16, 0xffff, RZ, 0xc0, !PT ;  /* 0x0000ffff100a7812 */ /* 0x001fe400078ec0ff */
[----:B------:R-:W-:-:S02]  /*fae40*/  PRMT R14, R15, 0x3340, R14 ;  /* 0x000033400f0e7816 */ /* 0x000fc4000000000e */
[----:B------:R-:W-:Y:S02]  /*fae50*/  PRMT R11, R12, 0x3340, R11 ;  /* 0x000033400c0b7816 */ /* 0x000fe4000000000b */
[----:B------:R-:W-:Y:S02]  /*fae60*/  PRMT R8, R9, 0x3340, R8 ;  /* 0x0000334009087816 */ /* 0x000fe40000000008 */
[----:B------:R-:W-:Y:S01]  /*fae70*/  PRMT R10, R13, 0x3340, R10 ;  /* 0x000033400d0a7816 */ /* 0x000fe2000000000a */
[----:B------:R-:W-:Y:S04]  /*fae80*/  STL [R1+0x1b8], R14 ;  /* 0x0001b80e01007387 */ /* 0x000fe80000100800 */
[----:B------:R4:W-:Y:S04]  /*fae90*/  STL [R1+0x1b4], R11 ;  /* 0x0001b40b01007387 */ /* 0x0009e80000100800 */
[----:B------:R5:W-:Y:S04]  /*faea0*/  STL [R1+0x1b0], R10 ;  /* 0x0001b00a01007387 */ /* 0x000be80000100800 */
[----:B------:R0:W-:Y:S01]  /*faeb0*/  STL [R1+0x19c], R8 ;  /* 0x00019c0801007387 */ /* 0x0001e20000100800 */
[----:B------:R-:W-:-:S03]  /*faec0*/  LOP3.LUT R9, R54, 0xffff, RZ, 0xc0, !PT ;  /* 0x0000ffff36097812 */ /* 0x000fc600078ec0ff */
        /* <DEDUP_REMOVED lines=56> */
[----:B------:R-:W-:Y:S02]  /*fb250*/  PRMT R16, R13, 0x3340, R9 ;  /* 0x000033400d107816 */ /* 0x000fe40000000009 */
[----:B------:R-:W-:Y:S02]  /*fb260*/  LOP3.LUT R55, R55, 0xffff, RZ, 0xc0, !PT ;  /* 0x0000ffff37377812 */ /* 0x000fe400078ec0ff */
[----:B------:R-:W-:-:S02]  /*fb270*/  SHF.R.U32.HI R14, RZ, 0x8, R13 ;  /* 0x00000008ff0e7819 */ /* 0x000fc4000001160d */
[----:B------:R-:W-:Y:S02]  /*fb280*/  SHF.R.U32.HI R13, RZ, 0x8, R9 ;  /* 0x00000008ff0d7819 */ /* 0x000fe40000011609 */
[----:B------:R-:W-:Y:S02]  /*fb290*/  SHF.R.U32.HI R15, RZ, 0x8, R12 ;  /* 0x00000008ff0f7819 */ /* 0x000fe4000001160c */
[--C-:B------:R-:W-:Y:S01]  /*fb2a0*/  PRMT R9, R12, 0x3340, R8.reuse ;  /* 0x000033400c097816 */ /* 0x100fe20000000008 */
[----:B------:R-:W2:Y:S01]  /*fb2b0*/  LDL.LU R52, [R1+0x4894] ;  /* 0x0048940001347983 */ /* 0x000ea20000300800 */
[----:B------:R-:W-:Y:S02]  /*fb2c0*/  LOP3.LUT R35, R35, 0xffff, RZ, 0xc0, !PT ;  /* 0x0000ffff23237812 */ /* 0x000fe400078ec0ff */
        /* <DEDUP_REMOVED lines=27> */
[----:B------:R-:W-:-:S02]  /*fb480*/  LOP3.LUT R10, R60, 0xffff, RZ, 0xc0, !PT ;  /* 0x0000ffff3c0a7812 */ /* 0x000fc400078ec0ff */
[----:B0-----:R-:W-:Y:S02]  /*fb490*/  LOP3.LUT R9, R54, 0xffff, RZ, 0xc0, !PT ;  /* 0x0000ffff36097812 */ /* 0x001fe400078ec0ff */
[----:B---3--:R-:W-:Y:S02]  /*fb4a0*/  LOP3.LUT R13, R20, 0xffff, RZ, 0xc0, !PT ;  /* 0x0000ffff140d7812 */ /* 0x008fe400078ec0ff */
[----:B----4-:R-:W-:Y:S01]  /*fb4b0*/  LOP3.LUT R12, R21, 0xffff, RZ, 0xc0, !PT ;  /* 0x0000ffff150c7812 */ /* 0x010fe200078ec0ff */
[----:B------:R-:W3:Y:S01]  /*fb4c0*/  LDL.LU R20, [R1+0x2aac] ;  /* 0x002aac0001147983 */ /* 0x000ee20000300800 */
[----:B-----5:R-:W-:-:S03]  /*fb4d0*/  LOP3.LUT R11, R19, 0xffff, RZ, 0xc0, !PT ;  /* 0x0000ffff130b7812 */ /* 0x020fc600078ec0ff */
[----:B------:R-:W4:Y:S04]  /*fb4e0*/  LDL.LU R21, [R1+0x2aa8] ;  /* 0x002aa80001157983 */ /* 0x000f280000300800 */
[----:B------:R-:W5:Y:S04]  /*fb4f0*/  LDL.LU R19, [R1+0x29e8] ;  /* 0x0029e80001137983 */ /* 0x000f680000300800 */
[----:B------:R-:W3:Y:S04]  /*fb500*/  LDL.LU R60, [R1+0x29e0] ;  /* 0x0029e000013c7983 */ /* 0x000ee80000300800 */
[----:B------:R-:W3:Y:S01]  /*fb510*/  LDL.LU R54, [R1+0x4890] ;  /* 0x0048900001367983 */ /* 0x000ee20000300800 */
[----:B--2---:R-:W-:-:S02]  /*fb520*/  LOP3.LUT R14, R22, 0xffff, RZ, 0xc0, !PT ;  /* 0x0000ffff160e7812 */ /* 0x004fc400078ec0ff */
[----:B-1----:R-:W-:Y:S02]  /*fb530*/  LOP3.LUT R8, R50, 0xffff, RZ, 0xc0, !PT ;  /* 0x0000ffff32087812 */ /* 0x002fe400078ec0ff */
[----:B------:R-:W-:Y:S01]  /*fb540*/  SHF.R.U32.HI R16, RZ, 0x8, R10 ;  /* 0x00000008ff107819 */ /* 0x000fe2000001160a */
[----:B------:R-:W2:Y:S01]  /*fb550*/  LDL.LU R50, [R1+0x488c] ;  /* 0x00488c0001327983 */ /* 0x000ea20000300800 */
[----:B------:R-:W-:Y:S02]  /*fb560*/  SHF.R.U32.HI R17, RZ, 0x8, R14 ;  /* 0x00000008ff117819 */ /* 0x000fe4000001160e */
[----:B------:R-:W-:Y:S02]  /*fb570*/  PRMT R15, R14, 0x3340, R10 ;  /* 0x000033400e0f7816 */ /* 0x000fe4000000000a */
[----:B------:R-:W-:Y:S02]  /*fb580*/  SHF.R.U32.HI R14, RZ, 0x8, R13 ;  /* 0x00000008ff0e7819 */ /* 0x000fe4000001160d */
[----:B------:R-:W-:-:S02]  /*fb590*/  PRMT R10, R13, 0x3340, R9 ;  /* 0x000033400d0a7816 */ /* 0x000fc40000000009 */
[----:B------:R-:W-:Y:S02]  /*fb5a0*/  SHF.R.U32.HI R13, RZ, 0x8, R9 ;  /* 0x00000008ff0d7819 */ /* 0x000fe40000011609 */
[----:B------:R-:W-:Y:S02]  /*fb5b0*/  PRMT R9, R12, 0x3340, R8 ;  /* 0x000033400c097816 */ /* 0x000fe40000000008 */
[----:B------:R-:W-:Y:S01]  /*fb5c0*/  LOP3.LUT R56, R56, 0xffff, RZ, 0xc0, !PT ;  /* 0x0000ffff38387812 */ /* 0x000fe200078ec0ff */
[----:B------:R0:W-:Y:S04]  /*fb5d0*/  STL [R1+0x1418], R15 ;  /* 0x0014180f01007387 */ /* 0x0001e80000100800 */
[----:B------:R-:W-:Y:S04]  /*fb5e0*/  STL [R1+0x370], R10 ;  /* 0x0003700a01007387 */ /* 0x000fe80000100800 */
[----:B------:R1:W-:Y:S01]  /*fb5f0*/  STL [R1+0x374], R9 ;  /* 0x0003740901007387 */ /* 0x0003e20000100800 */
[----:B------:R-:W-:-:S02]  /*fb600*/  LOP3.LUT R14, R14, 0xffff, RZ, 0xc0, !PT ;  /* 0x0000ffff0e0e7812 */ /* 0x000fc400078ec0ff */
[----:B------:R-:W-:Y:S02]  /*fb610*/  LOP3.LUT R13, R13, 0xffff, RZ, 0xc0, !PT ;  /* 0x0000ffff0d0d7812 */ /* 0x000fe400078ec0ff */
[----:B0-----:R-:W-:Y:S02]  /*fb620*/  SHF.R.U32.HI R15, RZ, 0x8, R12 ;  /* 0x00000008ff0f7819 */ /* 0x001fe4000001160c */
[----:B------:R-:W-:Y:S02]  /*fb630*/  SHF.R.U32.HI R12, RZ, 0x8, R8 ;  /* 0x00000008ff0c7819 */ /* 0x000fe40000011608 */
[--C-:B-1----:R-:W-:Y:S02]  /*fb640*/  PRMT R9, R11, 0x3340, R56.reuse ;  /* 0x000033400b097816 */ /* 0x102fe40000000038 */
[----:B------:R-:W-:Y:S02]  /*fb650*/  SHF.R.U32.HI R8, RZ, 0x8, R11 ;  /* 0x00000008ff087819 */ /* 0x000fe4000001160b */
[----:B------:R-:W-:-:S02]  /*fb660*/  SHF.R.U32.HI R10, RZ, 0x8, R56 ;  /* 0x00000008ff0a7819 */ /* 0x000fc40000011638 */
[----:B------:R-:W-:Y:S02]  /*fb670*/  LOP3.LUT R15, R15, 0xffff, RZ, 0xc0, !PT ;  /* 0x0000ffff0f0f7812 */ /* 0x000fe400078ec0ff */
[----:B------:R-:W-:Y:S01]  /*fb680*/  LOP3.LUT R12, R12, 0xffff, RZ, 0xc0, !PT ;  /* 0x0000ffff0c0c7812 */ /* 0x000fe200078ec0ff */
[----:B------:R0:W-:Y:S01]  /*fb690*/  STL [R1+0x378], R9 ;  /* 0x0003780901007387 */ /* 0x0001e20000100800 */
[----:B------:R-:W-:Y:S02]  /*fb6a0*/  LOP3.LUT R11, R8, 0xffff, RZ, 0xc0, !PT ;  /* 0x0000ffff080b7812 */ /* 0x000fe400078ec0ff */
        /* <DEDUP_REMOVED lines=9> */
[----:B------:R-:W-:Y:S04]  /*fb740*/  STL [R1+0x164], R10 ;  /* 0x0001640a01007387 */ /* 0x000fe80000100800 */
[----:B------:R0:W-:Y:S02]  /*fb750*/  STL [R1+0x160], R8 ;  /* 0x0001600801007387 */ /* 0x0001e40000100800 */
[----:B0-----:R-:W-:-:S02]  /*fb760*/  LOP3.LUT R8, R53, 0xffff, RZ, 0xc0, !PT ;  /* 0x0000ffff35087812 */ /* 0x001fc400078ec0ff */
[----:B----4-:R-:W-:Y:S02]  /*fb770*/  LOP3.LUT R12, R21, 0xffff, RZ, 0xc0, !PT ;  /* 0x0000ffff150c7812 */ /* 0x010fe400078ec0ff */
[----:B-----5:R-:W-:Y:S01]  /*fb780*/  LOP3.LUT R11, R19, 0xffff, RZ, 0xc0, !PT ;  /* 0x0000ffff130b7812 */ /* 0x020fe200078ec0ff */
[----:B------:R-:W4:Y:S01]  /*fb790*/  LDL.LU R21, [R1+0x2ac4] ;  /* 0x002ac40001157983 */ /* 0x000f220000300800 */
[----:B---3--:R-:W-:-:S03]  /*fb7a0*/  LOP3.LUT R10, R60, 0xffff, RZ, 0xc0, !PT ;  /* 0x0000ffff3c0a7812 */ /* 0x008fc600078ec0ff */
[----:B------:R-:W3:Y:S01]  /*fb7b0*/  LDL.LU R19, [R1+0x2ac0] ;  /* 0x002ac00001137983 */ /* 0x000ee20000300800 */
[----:B------:R-:W-:-:S03]  /*fb7c0*/  LOP3.LUT R9, R54, 0xffff, RZ, 0xc0, !PT ;  /* 0x0000ffff36097812 */ /* 0x000fc600078ec0ff */
[----:B------:R-:W5:Y:S04]  /*fb7d0*/  LDL.LU R60, [R1+0x2abc] ;  /* 0x002abc00013c7983 */ /* 0x000f680000300800 */
[----:B------:R-:W4:Y:S04]  /*fb7e0*/  LDL.LU R54, [R1+0x2a00] ;  /* 0x002a000001367983 */ /* 0x000f280000300800 */
[----:B------:R-:W4:Y:S01]  /*fb7f0*/  LDL.LU R53, [R1+0x4888] ;  /* 0x0048880001357983 */ /* 0x000f220000300800 */
[----:B------:R-:W-:Y:S02]  /*fb800*/  LOP3.LUT R13, R20, 0xffff, RZ, 0xc0, !PT ;  /* 0x0000ffff140d7812 */ /* 0x000fe400078ec0ff */
[----:B------:R-:W-:-:S02]  /*fb810*/  LOP3.LUT R58, R58, 0xffff, RZ, 0xc0, !PT ;  /* 0x0000ffff3a3a7812 */ /* 0x000fc400078ec0ff */
[----:B------:R-:W-:Y:S02]  /*fb820*/  SHF.R.U32.HI R16, RZ, 0x8, R9 ;  /* 0x00000008ff107819 */ /* 0x000fe40000011609 */
[----:B------:R-:W-:Y:S02]  /*fb830*/  SHF.R.U32.HI R17, RZ, 0x8, R13 ;  /* 0x00000008ff117819 */ /* 0x000fe4000001160d */
[----:B------:R-:W-:Y:S02]  /*fb840*/  PRMT R13, R13, 0x3340, R9 ;  /* 0x000033400d0d7816 */ /* 0x000fe40000000009 */
[--C-:B------:R-:W-:Y:S02]  /*fb850*/  PRMT R9, R12, 0x3340, R8.reuse ;  /* 0x000033400c097816 */ /* 0x100fe40000000008 */
[----:B------:R-:W-:Y:S02]  /*fb860*/  SHF.R.U32.HI R14, RZ, 0x8, R8 ;  /* 0x00000008ff0e7819 */ /* 0x000fe40000011608 */
[----:B------:R-:W-:-:S02]  /*fb870*/  PRMT R8, R11, 0x3340, R58 ;  /* 0x000033400b087816 */ /* 0x000fc4000000003a */
[----:B------:R-:W-:Y:S01]  /*fb880*/  LOP3.LUT R57, R57, 0xffff, RZ, 0xc0, !PT ;  /* 0x0000ffff39397812 */ /* 0x000fe200078ec0ff */
        /* <DEDUP_REMOVED lines=25> */
[----:B------:R0:W-:Y:S01]  /*fba20*/  STL [R1+0x150], R8 ;  /* 0x0001500801007387 */ /* 0x0001e20000100800 */
[----:B--2---:R-:W-:-:S02]  /*fba30*/  LOP3.LUT R9, R50, 0xffff, RZ, 0xc0, !PT ;  /* 0x0000ffff32097812 */ /* 0x004fc400078ec0ff */
[----:B0-----:R-:W-:Y:S02]  /*fba40*/  LOP3.LUT R8, R52, 0xffff, RZ, 0xc0, !PT ;  /* 0x0000ffff34087812 */ /* 0x001fe400078ec0ff */
[----:B---3--:R-:W-:Y:S02]  /*fba50*/  LOP3.LUT R13, R19, 0xffff, RZ, 0xc0, !PT ;  /* 0x0000ffff130d7812 */ /* 0x008fe400078ec0ff */
[----:B-----5:R-:W-:Y:S01]  /*fba60*/  LOP3.LUT R12, R60, 0xffff, RZ, 0xc0, !PT ;  /* 0x0000ffff3c0c7812 */ /* 0x020fe200078ec0ff */
[----:B------:R-:W2:Y:S01]  /*fba70*/  LDL.LU R19, [R1+0x2adc] ;  /* 0x002adc0001137983 */ /* 0x000ea20000300800 */
[----:B----4-:R-:W-:-:S03]  /*fba80*/  LOP3.LUT R11, R54, 0xffff, RZ, 0xc0, !PT ;  /* 0x0000ffff360b7812 */ /* 0x010fc600078ec0ff */
[----:B------:R-:W3:Y:S01]  /*fba90*/  LDL.LU R60, [R1+0x2ad8] ;  /* 0x002ad800013c7983 */ /* 0x000ee20000300800 */
[----:B------:R-:W-:-:S03]  /*fbaa0*/  LOP3.LUT R10, R53, 0xffff, RZ, 0xc0, !PT ;  /* 0x0000ffff350a7812 */ /* 0x000fc600078ec0ff */
[----:B------:R-:W4:Y:S04]  /*fbab0*/  LDL.LU R54, [R1+0x2a1c] ;  /* 0x002a1c0001367983 */ /* 0x000f280000300800 */
[----:B------:R-:W5:Y:S04]  /*fbac0*/  LDL.LU R53, [R1+0x2a18] ;  /* 0x002a180001357983 */ /* 0x000f680000300800 */
[----:B------:R-:W2:Y:S04]  /*fbad0*/  LDL.LU R50, [R1+0x4884] ;  /* 0x0048840001327983 */ /* 0x000ea80000300800 */
[----:B------:R-:W2:Y:S01]  /*fbae0*/  LDL.LU R52, [R1+0x4880] ;  /* 0x0048800001347983 */ /* 0x000ea20000300800 */
[----:B------:R-:W-:-:S02]  /*fbaf0*/  LOP3.LUT R14, R21, 0xffff, RZ, 0xc0, !PT ;  /* 0x0000ffff150e7812 */ /* 0x000fc400078ec0ff */
[----:B------:R-:W-:Y:S02]  /*fbb00*/  SHF.R.U32.HI R17, RZ, 0x8, R10 ;  /* 0x00000008ff117819 */ /* 0x000fe4000001160a */
[----:B------:R-:W-:Y:S02]  /*fbb10*/  SHF.R.U32.HI R18, RZ, 0x8, R14 ;  /* 0x00000008ff127819 */ /* 0x000fe4000001160e */
[----:B------:R-:W-:Y:S02]  /*fbb20*/  PRMT R14, R14, 0x3340, R10 ;  /* 0x000033400e0e7816 */ /* 0x000fe4000000000a */
[----:B------:R-:W-:Y:S02]  /*fbb30*/  SHF.R.U32.HI R10, RZ, 0x8, R13 ;  /* 0x00000008ff0a7819 */ /* 0x000fe4000001160d */
[----:B------:R-:W-:Y:S02]  /*fbb40*/  PRMT R13, R13, 0x3340, R9 ;  /* 0x000033400d0d7816 */ /* 0x000fe40000000009 */
[----:B------:R-:W-:-:S02]  /*fbb50*/  LOP3.LUT R59, R59, 0xffff, RZ, 0xc0, !PT ;  /* 0x0000ffff3b3b7812 */ /* 0x000fc400078ec0ff */
[----:B------:R-:W-:Y:S01]  /*fbb60*/  SHF.R.U32.HI R16, RZ, 0x8, R9 ;  /* 0x00000008ff107819 */ /* 0x000fe20000011609 */
[----:B------:R0:W-:Y:S01]  /*fbb70*/  STL [R1+0x13e8], R14 ;  /* 0x0013e80e01007387 */ /* 0x0001e20000100800 */
[----:B------:R-:W-:-:S03]  /*fbb80*/  SHF.R.U32.HI R15, RZ, 0x8, R12 ;  /* 0x00000008ff0f7819 */ /* 0x000fc6000001160c */
[----:B------:R1:W-:Y:S01]  /*fbb90*/  STL [R1+0x13e4], R13 ;  /* 0x0013e40d01007387 */ /* 0x0003e20000100800 */
[--C-:B------:R-:W-:Y:S02]  /*fbba0*/  PRMT R9, R12, 0x3340, R8.reuse ;  /* 0x000033400c097816 */ /* 0x100fe40000000008 */
[--C-:B------:R-:W-:Y:S02]  /*fbbb0*/  SHF.R.U32.HI R12, RZ, 0x8, R59.reuse ;  /* 0x00000008ff0c7819 */ /* 0x100fe4000001163b */
[----:B------:R-:W-:Y:S02]  /*fbbc0*/  LOP3.LUT R15, R15, 0xffff, RZ, 0xc0, !PT ;  /* 0x0000ffff0f0f7812 */ /* 0x000fe400078ec0ff */
[----:B0-----:R-:W-:Y:S02]  /*fbbd0*/  SHF.R.U32.HI R14, RZ, 0x8, R8 ;  /* 0x00000008ff0e7819 */ /* 0x001fe40000011608 */
[----:B------:R-:W-:Y:S02]  /*fbbe0*/  PRMT R8, R11, 0x3340, R59 ;  /* 0x000033400b087816 */ /* 0x000fe4000000003b */
[----:B-1----:R-:W-:Y:S01]  /*fbbf0*/  SHF.R.U32.HI R13, RZ, 0x8, R11 ;  /* 0x00000008ff0d7819 */ /* 0x002fe2000001160b */
[----:B------:R0:W-:Y:S01]  /*fbc00*/  STL [R1+0x354], R9 ;  /* 0x0003540901007387 */ /* 0x0001e20000100800 */
[----:B------:R-:W-:-:S02]  /*fbc10*/  LOP3.LUT R14, R14, 0xffff, RZ, 0xc0, !PT ;  /* 0x0000ffff0e0e7812 */ /* 0x000fc400078ec0ff */
[----:B------:R-:W-:Y:S02]  /*fbc20*/  LOP3.LUT R12, R12, 0xffff, RZ, 0xc0, !PT ;  /* 0x0000ffff0c0c7812 */ /* 0x000fe400078ec0ff */
[----:B------:R-:W-:Y:S02]  /*fbc30*/  LOP3.LUT R13, R13, 0xffff, RZ, 0xc0, !PT ;  /* 0x0000ffff0d0d7812 */ /* 0x000fe400078ec0ff */
[----:B------:R-:W-:Y:S01]  /*fbc40*/  LOP3.LUT R11, R10, 0xffff, RZ, 0xc0, !PT ;  /* 0x0000ffff0a0b7812 */ /* 0x000fe200078ec0ff */
[----:B------:R1:W-:Y:S01]  /*fbc50*/  STL [R1+0x358], R8 ;  /* 0x0003580801007387 */ /* 0x0003e20000100800 */
[----:B------:R-:W-:Y:S02]  /*fbc60*/  LOP3.LUT R10, R18, 0xffff, RZ, 0xc0, !PT ;  /* 0x0000ffff120a7812 */ /* 0x000fe400078ec0ff */
[----:B------:R-:W-:Y:S02]  /*fbc70*/  PRMT R14, R15, 0x3340, R14 ;  /* 0x000033400f0e7816 */ /* 0x000fe4000000000e */
[----:B0-----:R-:W-:-:S02]  /*fbc80*/  LOP3.LUT R9, R17, 0xffff, RZ, 0xc0, !PT ;  /* 0x0000ffff11097812 */ /* 0x001fc400078ec0ff */
[----:B------:R-:W-:Y:S02]  /*fbc90*/  PRMT R12, R13, 0x3340, R12 ;  /* 0x000033400d0c7816 */ /* 0x000fe4000000000c */
[----:B-1----:R-:W-:Y:S02]  /*fbca0*/  LOP3.LUT R8, R16, 0xffff, RZ, 0xc0, !PT ;  /* 0x0000ffff10087812 */ /* 0x002fe400078ec0ff */
[----:B------:R-:W-:Y:S01]  /*fbcb0*/  PRMT R9, R10, 0x3340, R9 ;  /* 0x000033400a097816 */ /* 0x000fe20000000009 */
[----:B------:R-:W-:Y:S01]  /*fbcc0*/  STL [R1+0x148], R14 ;  /* 0x0001480e01007387 */ /* 0x000fe20000100800 */
[----:B------:R-:W-:-:S03]  /*fbcd0*/  PRMT R8, R11, 0x3340, R8 ;  /* 0x000033400b087816 */ /* 0x000fc60000000008 */
[----:B------:R-:W-:Y:S04]  /*fbce0*/  STL [R1+0x144], R12 ;  /* 0x0001440c01007387 */ /* 0x000fe80000100800 */
[----:B------:R0:W-:Y:S04]  /*fbcf0*/  STL [R1+0x140], R9 ;  /* 0x0001400901007387 */ /* 0x0001e80000100800 */
[----:B------:R1:W-:Y:S01]  /*fbd00*/  STL [R1+0x13c], R8 ;  /* 0x00013c0801007387 */ /* 0x0003e20000100800 */
[----:B0-----:R-:W-:Y:S02]  /*fbd10*/  LOP3.LUT R9, R49, 0xffff, RZ, 0xc0, !PT ;  /* 0x0000ffff31097812 */ /* 0x001fe400078ec0ff */
[----:B---3--:R-:W-:-:S02]  /*fbd20*/  LOP3.LUT R14, R60, 0xffff, RZ, 0xc0, !PT ;  /* 0x0000ffff3c0e7812 */ /* 0x008fc400078ec0ff */
[----:B----4-:R-:W-:Y:S01]  /*fbd30*/  LOP3.LUT R13, R54, 0xffff, RZ, 0xc0, !PT ;  /* 0x0000ffff360d7812 */ /* 0x010fe200078ec0ff */
[----:B------:R-:W3:Y:S01]  /*fbd40*/  LDL.LU R60, [R1+0x2af4] ;  /* 0x002af400013c7983 */ /* 0x000ee20000300800 */
[----:B-----5:R-:W-:-:S03]  /*fbd50*/  LOP3.LUT R12, R53, 0xffff, RZ, 0xc0, !PT ;  /* 0x0000ffff350c7812 */ /* 0x020fc600078ec0ff */
[----:B------:R-:W4:Y:S01]  /*fbd60*/  LDL.LU R54, [R1+0x2af0] ;  /* 0x002af00001367983 */ /* 0x000f220000300800 */
[----:B--2---:R-:W-:-:S03]  /*fbd70*/  LOP3.LUT R11, R52, 0xffff, RZ, 0xc0, !PT ;  /* 0x0000ffff340b7812 */ /* 0x004fc600078ec0ff */
[----:B------:R-:W2:Y:S01]  /*fbd80*/  LDL.LU R53, [R1+0x2a34] ;  /* 0x002a340001357983 */ /* 0x000ea20000300800 */
[----:B------:R-:W-:-:S03]  /*fbd90*/  LOP3.LUT R10, R50, 0xffff, RZ, 0xc0, !PT ;  /* 0x0000ffff320a7812 */ /* 0x000fc600078ec0ff */
[----:B------:R-:W5:Y:S04]  /*fbda0*/  LDL.LU R52, [R1+0x2a30] ;  /* 0x002a300001347983 */ /* 0x000f680000300800 */
[----:B------:R-:W3:Y:S04]  /*fbdb0*/  LDL.LU R50, [R1+0x2958] ;  /* 0x0029580001327983 */ /* 0x000ee80000300800 */
[----:B------:R-:W3:Y:S01]  /*fbdc0*/  LDL.LU R49, [R1+0x2968] ;  /* 0x0029680001317983 */ /* 0x000ee20000300800 */
[----:B------:R-:W-:-:S04]  /*fbdd0*/  LOP3.LUT R15, R19, 0xffff, RZ, 0xc0, !PT ;  /* 0x0000ffff130f7812 */ /* 0x000fc800078ec0ff */
[----:B------:R-:W-:Y:S02]  /*fbde0*/  SHF.R.U32.HI R18, RZ, 0x8, R15 ;  /* 0x00000008ff127819 */ /* 0x000fe4000001160f */
[--C-:B------:R-:W-:Y:S02]  /*fbdf0*/  PRMT R15, R15, 0x3340, R11.reuse ;  /* 0x000033400f0f7816 */ /* 0x100fe4000000000b */
[----:B-1----:R-:W-:Y:S02]  /*fbe00*/  LOP3.LUT R8, R61, 0xffff, RZ, 0xc0, !PT ;  /* 0x0000ffff3d087812 */ /* 0x002fe400078ec0ff */
[----:B------:R-:W-:Y:S01]  /*fbe10*/  SHF.R.U32.HI R17, RZ, 0x8, R11 ;  /* 0x00000008ff117819 */ /* 0x000fe2000001160b */
[----:B------:R0:W-:Y:S01]  /*fbe20*/  STL [R1+0x13e0], R15 ;  /* 0x0013e00f01007387 */ /* 0x0001e20000100800 */
[----:B------:R-:W-:Y:S02]  /*fbe30*/  SHF.R.U32.HI R11, RZ, 0x8, R14 ;  /* 0x00000008ff0b7819 */ /* 0x000fe4000001160e */
[----:B------:R-:W-:-:S02]  /*fbe40*/  SHF.R.U32.HI R16, RZ, 0x8, R10 ;  /* 0x00000008ff107819 */ /* 0x000fc4000001160a */
[----:B0-----:R-:W-:Y:S02]  /*fbe50*/  PRMT R15, R14, 0x3340, R10 ;  /* 0x000033400e0f7816 */ /* 0x001fe4000000000a */
[----:B------:R-:W-:Y:S02]  /*fbe60*/  SHF.R.U32.HI R14, RZ, 0x8, R13 ;  /* 0x00000008ff0e7819 */ /* 0x000fe4000001160d */
[--C-:B------:R-:W-:Y:S02]  /*fbe70*/  PRMT R10, R13, 0x3340, R9.reuse ;  /* 0x000033400d0a7816 */ /* 0x100fe40000000009 */
[----:B------:R-:W-:Y:S02]  /*fbe80*/  SHF.R.U32.HI R13, RZ, 0x8, R9 ;  /* 0x00000008ff0d7819 */ /* 0x000fe40000011609 */
[----:B------:R-:W-:Y:S01]  /*fbe90*/  PRMT R9, R12, 0x3340, R8 ;  /* 0x000033400c097816 */ /* 0x000fe20000000008 */
[----:B------:R0:W-:Y:S04]  /*fbea0*/  STL [R1+0x13dc], R15 ;  /* 0x0013dc0f01007387 */ /* 0x0001e80000100800 */
[----:B------:R1:W-:Y:S01]  /*fbeb0*/  STL [R1+0x334], R10 ;  /* 0x0003340a01007387 */ /* 0x0003e20000100800 */
[----:B------:R-:W-:-:S02]  /*fbec0*/  LOP3.LUT R14, R14, 0xffff, RZ, 0xc0, !PT ;  /* 0x0000ffff0e0e7812 */ /* 0x000fc400078ec0ff */
[----:B------:R-:W-:Y:S01]  /*fbed0*/  LOP3.LUT R13, R13, 0xffff, RZ, 0xc0, !PT ;  /* 0x0000ffff0d0d7812 */ /* 0x000fe200078ec0ff */
[----:B------:R1:W-:Y:S01]  /*fbee0*/  STL [R1+0x330], R9 ;  /* 0x0003300901007387 */ /* 0x0003e20000100800 */
[----:B0-----:R-:W-:Y:S02]  /*fbef0*/  SHF.R.U32.HI R15, RZ, 0x8, R12 ;  /* 0x00000008ff0f7819 */ /* 0x001fe4000001160c */
[----:B------:R-:W-:Y:S02]  /*fbf00*/  SHF.R.U32.HI R12, RZ, 0x8, R8 ;  /* 0x00000008ff0c7819 */ /* 0x000fe40000011608 */
[----:B-1----:R-:W-:Y:S02]  /*fbf10*/  LOP3.LUT R10, R18, 0xffff, RZ, 0xc0, !PT ;  /* 0x0000ffff120a7812 */ /* 0x002fe400078ec0ff */
[----:B------:R-:W-:Y:S02]  /*fbf20*/  LOP3.LUT R15, R15, 0xffff, RZ, 0xc0, !PT ;  /* 0x0000ffff0f0f7812 */ /* 0x000fe400078ec0ff */
[----:B------:R-:W-:-:S02]  /*fbf30*/  LOP3.LUT R12, R12, 0xffff, RZ, 0xc0, !PT ;  /* 0x0000ffff0c0c7812 */ /* 0x000fc400078ec0ff */
[----:B------:R-:W-:Y:S02]  /*fbf40*/  LOP3.LUT R9, R17, 0xffff, RZ, 0xc0, !PT ;  /* 0x0000ffff11097812 */ /* 0x000fe400078ec0ff */
[----:B------:R-:W-:Y:S02]  /*fbf50*/  LOP3.LUT R11, R11, 0xffff, RZ, 0xc0, !PT ;  /* 0x0000ffff0b0b7812 */ /* 0x000fe400078ec0ff */
[----:B------:R-:W-:Y:S02]  /*fbf60*/  LOP3.LUT R8, R16, 0xffff, RZ, 0xc0, !PT ;  /* 0x0000ffff10087812 */ /* 0x000fe400078ec0ff */
[----:B------:R-:W-:Y:S02]  /*fbf70*/  PRMT R13, R14, 0x3340, R13 ;  /* 0x000033400e0d7816 */ /* 0x000fe4000000000d */
[----:B------:R-:W-:Y:S02]  /*fbf80*/  PRMT R12, R15, 0x3340, R12 ;  /* 0x000033400f0c7816 */ /* 0x000fe4000000000c */
[----:B------:R-:W-:-:S02]  /*fbf90*/  PRMT R9, R10, 0x3340, R9 ;  /* 0x000033400a097816 */ /* 0x000fc40000000009 */
[----:B------:R-:W-:Y:S01]  /*fbfa0*/  PRMT R8, R11, 0x3340, R8 ;  /* 0x000033400b087816 */ /* 0x000fe20000000008 */
[----:B------:R-:W-:Y:S04]  /*fbfb0*/  STL [R1+0x138], R13 ;  /* 0x0001380d01007387 */ /* 0x000fe80000100800 */
[----:B------:R-:W-:Y:S04]  /*fbfc0*/  STL [R1+0x134], R12 ;  /* 0x0001340c01007387 */ /* 0x000fe80000100800 */
[----:B------:R0:W-:Y:S04]  /*fbfd0*/  STL [R1+0x130], R9 ;  /* 0x0001300901007387 */ /* 0x0001e80000100800 */
[----:B------:R1:W-:Y:S01]  /*fbfe0*/  STL [R1+0x12c], R8 ;  /* 0x00012c0801007387 */ /* 0x0003e20000100800 */
[----:B0-----:R-:W-:-:S03]  /*fbff0*/  LOP3.LUT R9, R48, 0xffff, RZ, 0xc0, !PT ;  /* 0x0000ffff30097812 */ /* 0x001fc600078ec0ff */
[----:B------:R-:W3:Y:S01]  /*fc000*/  LDL.LU R48, [R1+0x2b0c] ;  /* 0x002b0c0001307983 */ /* 0x000ee20000300800 */
[----:B----4-:R-:W-:Y:S02]  /*fc010*/  LOP3.LUT R14, R54, 0xffff, RZ, 0xc0, !PT ;  /* 0x0000ffff360e7812 */ /* 0x010fe400078ec0ff */
[----:B--2---:R-:W-:Y:S01]  /*fc020*/  LOP3.LUT R13, R53, 0xffff, RZ, 0xc0, !PT ;  /* 0x0000ffff350d7812 */ /* 0x004fe200078ec0ff */
[----:B------:R-:W2:Y:S01]  /*fc030*/  LDL.LU R54, [R1+0x2b08] ;  /* 0x002b080001367983 */ /* 0x000ea20000300800 */
[----:B-----5:R-:W-:-:S03]  /*fc040*/  LOP3.LUT R12, R52, 0xffff, RZ, 0xc0, !PT ;  /* 0x0000ffff340c7812 */ /* 0x020fc600078ec0ff */
[----:B------:R-:W4:Y:S01]  /*fc050*/  LDL.LU R53, [R1+0x2a4c] ;  /* 0x002a4c0001357983 */ /* 0x000f220000300800 */
[----:B---3--:R-:W-:-:S03]  /*fc060*/  LOP3.LUT R11, R50, 0xffff, RZ, 0xc0, !PT ;  /* 0x0000ffff320b7812 */ /* 0x008fc600078ec0ff */
[----:B------:R-:W3:Y:S04]  /*fc070*/  LDL.LU R52, [R1+0x2a48] ;  /* 0x002a480001347983 */ /* 0x000ee80000300800 */
[----:B------:R-:W5:Y:S01]  /*fc080*/  LDL.LU R50, [R1+0x2984] ;  /* 0x0029840001327983 */ /* 0x000f620000300800 */
[----:B------:R-:W-:-:S03]  /*fc090*/  LOP3.LUT R10, R49, 0xffff, RZ, 0xc0, !PT ;  /* 0x0000ffff310a7812 */ /* 0x000fc600078ec0ff */
[----:B------:R-:W5:Y:S01]  /*fc0a0*/  LDL.LU R49, [R1+0x2980] ;  /* 0x0029800001317983 */ /* 0x000f620000300800 */
[----:B------:R-:W-:Y:S02]  /*fc0b0*/  LOP3.LUT R15, R60, 0xffff, RZ, 0xc0, !PT ;  /* 0x0000ffff3c0f7812 */ /* 0x000fe400078ec0ff */
[----:B-1----:R-:W-:Y:S02]  /*fc0c0*/  LOP3.LUT R8, R51, 0xffff, RZ, 0xc0, !PT ;  /* 0x0000ffff33087812 */ /* 0x002fe400078ec0ff */
[----:B------:R-:W-:Y:S02]  /*fc0d0*/  SHF.R.U32.HI R16, RZ, 0x8, R11 ;  /* 0x00000008ff107819 */ /* 0x000fe4000001160b */
[----:B------:R-:W-:Y:S02]  /*fc0e0*/  SHF.R.U32.HI R18, RZ, 0x8, R15 ;  /* 0x00000008ff127819 */ /* 0x000fe4000001160f */
[----:B------:R-:W-:Y:S02]  /*fc0f0*/  PRMT R15, R15, 0x3340, R11 ;  /* 0x000033400f0f7816 */ /* 0x000fe4000000000b */
[----:B------:R-:W-:-:S02]  /*fc100*/  PRMT R11, R14, 0x3340, R10 ;  /* 0x000033400e0b7816 */ /* 0x000fc4000000000a */
[----:B------:R-:W-:Y:S02]  /*fc110*/  SHF.R.U32.HI R17, RZ, 0x8, R10 ;  /* 0x00000008ff117819 */ /* 0x000fe4000001160a */
[----:B------:R-:W-:Y:S01]  /*fc120*/  PRMT R10, R12, 0x3340, R8 ;  /* 0x000033400c0a7816 */ /* 0x000fe20000000008 */
[----:B------:R0:W-:Y:S04]  /*fc130*/  STL [R1+0x13c8], R15 ;  /* 0x0013c80f01007387 */ /* 0x0001e80000100800 */
[----:B------:R-:W-:Y:S01]  /*fc140*/  STL [R1+0x13c4], R11 ;  /* 0x0013c40b01007387 */ /* 0x000fe20000100800 */
[----:B------:R-:W-:-:S03]  /*fc150*/  SHF.R.U32.HI R19, RZ, 0x8, R14 ;  /* 0x00000008ff137819 */ /* 0x000fc6000001160e */
[----:B------:R1:W-:Y:S01]  /*fc160*/  STL [R1+0x338], R10 ;  /* 0x0003380a01007387 */ /* 0x0003e20000100800 */
[----:B------:R-:W-:Y:S02]  /*fc170*/  SHF.R.U32.HI R14, RZ, 0x8, R8 ;  /* 0x00000008ff0e7819 */ /* 0x000fe40000011608 */
[--C-:B------:R-:W-:Y:S02]  /*fc180*/  SHF.R.U32.HI R8, RZ, 0x8, R9.reuse ;  /* 0x00000008ff087819 */ /* 0x100fe40000011609 */
[----:B0-----:R-:W-:Y:S02]  /*fc190*/  SHF.R.U32.HI R15, RZ, 0x8, R12 ;  /* 0x00000008ff0f7819 */ /* 0x001fe4000001160c */
[----:B-1----:R-:W-:Y:S02]  /*fc1a0*/  PRMT R10, R13, 0x3340, R9 ;  /* 0x000033400d0a7816 */ /* 0x002fe40000000009 */
[----:B------:R-:W-:Y:S02]  /*fc1b0*/  SHF.R.U32.HI R11, RZ, 0x8, R13 ;  /* 0x00000008ff0b7819 */ /* 0x000fe4000001160d */
[----:B------:R-:W-:-:S02]  /*fc1c0*/  LOP3.LUT R15, R15, 0xffff, RZ, 0xc0, !PT ;  /* 0x0000ffff0f0f7812 */ /* 0x000fc400078ec0ff */
[----:B------:R-:W-:Y:S02]  /*fc1d0*/  LOP3.LUT R14, R14, 0xffff, RZ, 0xc0, !PT ;  /* 0x0000ffff0e0e7812 */ /* 0x000fe400078ec0ff */
[----:B------:R-:W-:Y:S01]  /*fc1e0*/  LOP3.LUT R13, R18, 0xffff, RZ, 0xc0, !PT ;  /* 0x0000ffff120d7812 */ /* 0x000fe200078ec0ff */
        /* <DEDUP_REMOVED lines=11> */
[----:B------:R3:W-:Y:S04]  /*fc2a0*/  STL [R1+0x118], R12 ;  /* 0x0001180c01007387 */ /* 0x0007e80000100800 */
[----:B------:R-:W-:Y:S04]  /*fc2b0*/  STL [R1+0x114], R9 ;  /* 0x0001140901007387 */ /* 0x000fe80000100800 */
[----:B------:R0:W-:Y:S01]  /*fc2c0*/  STL [R1+0x110], R8 ;  /* 0x0001100801007387 */ /* 0x0001e20000100800 */
[----:B------:R-:W-:-:S03]  /*fc2d0*/  LOP3.LUT R15, R48, 0xffff, RZ, 0xc0, !PT ;  /* 0x0000ffff300f7812 */ /* 0x000fc600078ec0ff */
[----:B------:R-:W5:Y:S01]  /*fc2e0*/  LDL.LU R48, [R1+0x2b38] ;  /* 0x002b380001307983 */ /* 0x000f620000300800 */
[----:B--2---:R-:W-:Y:S02]  /*fc2f0*/  LOP3.LUT R14, R54, 0xffff, RZ, 0xc0, !PT ;  /* 0x0000ffff360e7812 */ /* 0x004fe400078ec0ff */
[----:B----4-:R-:W-:Y:S01]  /*fc300*/  LOP3.LUT R13, R53, 0xffff, RZ, 0xc0, !PT ;  /* 0x0000ffff350d7812 */ /* 0x010fe200078ec0ff */
[----:B------:R-:W2:Y:S01]  /*fc310*/  LDL.LU R54, [R1+0x2b30] ;  /* 0x002b300001367983 */ /* 0x000ea20000300800 */
[----:B---3--:R-:W-:-:S03]  /*fc320*/  LOP3.LUT R12, R52, 0xffff, RZ, 0xc0, !PT ;  /* 0x0000ffff340c7812 */ /* 0x008fc600078ec0ff */
[----:B------:R-:W3:Y:S01]  /*fc330*/  LDL.LU R53, [R1+0x2a64] ;  /* 0x002a640001357983 */ /* 0x000ee20000300800 */
[----:B-----5:R-:W-:-:S03]  /*fc340*/  LOP3.LUT R11, R50, 0xffff, RZ, 0xc0, !PT ;  /* 0x0000ffff320b7812 */ /* 0x020fc600078ec0ff */
[----:B------:R-:W4:Y:S04]  /*fc350*/  LDL.LU R52, [R1+0x2a60] ;  /* 0x002a600001347983 */ /* 0x000f280000300800 */
[----:B------:R-:W5:Y:S01]  /*fc360*/  LDL.LU R50, [R1+0x299c] ;  /* 0x00299c0001327983 */ /* 0x000f620000300800 */
[----:B------:R-:W-:-:S03]  /*fc370*/  LOP3.LUT R10, R49, 0xffff, RZ, 0xc0, !PT ;  /* 0x0000ffff310a7812 */ /* 0x000fc600078ec0ff */
[----:B------:R-:W5:Y:S01]  /*fc380*/  LDL.LU R49, [R1+0x2998] ;  /* 0x0029980001317983 */ /* 0x000f620000300800 */
[----:B0-----:R-:W-:Y:S02]  /*fc390*/  LOP3.LUT R8, R46, 0xffff, RZ, 0xc0, !PT ;  /* 0x0000ffff2e087812 */ /* 0x001fe400078ec0ff */
[----:B------:R-:W-:Y:S02]  /*fc3a0*/  SHF.R.U32.HI R17, RZ, 0x8, R15 ;  /* 0x00000008ff117819 */ /* 0x000fe4000001160f */
[--C-:B------:R-:W-:Y:S02]  /*fc3b0*/  PRMT R15, R15, 0x3340, R11.reuse ;  /* 0x000033400f0f7816 */ /* 0x100fe4000000000b */
[----:B------:R-:W-:Y:S02]  /*fc3c0*/  SHF.R.U32.HI R18, RZ, 0x8, R11 ;  /* 0x00000008ff127819 */ /* 0x000fe4000001160b */
[--C-:B------:R-:W-:Y:S02]  /*fc3d0*/  PRMT R11, R14, 0x3340, R10.reuse ;  /* 0x000033400e0b7816 */ /* 0x100fe4000000000a */
[----:B------:R-:W-:-:S02]  /*fc3e0*/  SHF.R.U32.HI R19, RZ, 0x8, R10 ;  /* 0x00000008ff137819 */ /* 0x000fc4000001160a */
[----:B------:R-:W-:Y:S02]  /*fc3f0*/  PRMT R10, R12, 0x3340, R8 ;  /* 0x000033400c0a7816 */ /* 0x000fe40000000008 */
[----:B------:R-:W-:Y:S01]  /*fc400*/  LOP3.LUT R9, R47, 0xffff, RZ, 0xc0, !PT ;  /* 0x0000ffff2f097812 */ /* 0x000fe200078ec0ff */
[----:B------:R-:W-:Y:S04]  /*fc410*/  STL [R1+0x13ac], R15 ;  /* 0x0013ac0f01007387 */ /* 0x000fe80000100800 */
[----:B------:R-:W-:Y:S01]  /*fc420*/  STL [R1+0x13a8], R11 ;  /* 0x0013a80b01007387 */ /* 0x000fe20000100800 */
[----:B------:R-:W-:-:S03]  /*fc430*/  SHF.R.U32.HI R20, RZ, 0x8, R14 ;  /* 0x00000008ff147819 */ /* 0x000fc6000001160e */
[----:B------:R0:W-:Y:S01]  /*fc440*/  STL [R1+0x13a0], R10 ;  /* 0x0013a00a01007387 */ /* 0x0001e20000100800 */
[----:B------:R-:W-:Y:S02]  /*fc450*/  SHF.R.U32.HI R14, RZ, 0x8, R12 ;  /* 0x00000008ff0e7819 */ /* 0x000fe4000001160c */
[----:B------:R-:W-:Y:S02]  /*fc460*/  SHF.R.U32.HI R8, RZ, 0x8, R8 ;  /* 0x00000008ff087819 */ /* 0x000fe40000011608 */
[--C-:B------:R-:W-:Y:S02]  /*fc470*/  SHF.R.U32.HI R16, RZ, 0x8, R9.reuse ;  /* 0x00000008ff107819 */ /* 0x100fe40000011609 */
[----:B------:R-:W-:Y:S02]  /*fc480*/  LOP3.LUT R12, R18, 0xffff, RZ, 0xc0, !PT ;  /* 0x0000ffff120c7812 */ /* 0x000fe400078ec0ff */
[----:B------:R-:W-:Y:S02]  /*fc490*/  LOP3.LUT R14, R14, 0xffff, RZ, 0xc0, !PT ;  /* 0x0000ffff0e0e7812 */ /* 0x000fe400078ec0ff */
[----:B0-----:R-:W-:-:S02]  /*fc4a0*/  PRMT R10, R13, 0x3340, R9 ;  /* 0x000033400d0a7816 */ /* 0x001fc40000000009 */
[----:B------:R-:W-:Y:S02]  /*fc4b0*/  SHF.R.U32.HI R11, RZ, 0x8, R13 ;  /* 0x00000008ff0b7819 */ /* 0x000fe4000001160d */
[----:B------:R-:W-:Y:S02]  /*fc4c0*/  LOP3.LUT R13, R8, 0xffff, RZ, 0xc0, !PT ;  /* 0x0000ffff080d7812 */ /* 0x000fe400078ec0ff */
[----:B------:R-:W-:Y:S02]  /*fc4d0*/  LOP3.LUT R15, R17, 0xffff, RZ, 0xc0, !PT ;  /* 0x0000ffff110f7812 */ /* 0x000fe400078ec0ff */
[----:B------:R-:W-:Y:S01]  /*fc4e0*/  LOP3.LUT R9, R19, 0xffff, RZ, 0xc0, !PT ;  /* 0x0000ffff13097812 */ /* 0x000fe200078ec0ff */
[----:B------:R0:W-:Y:S01]  /*fc4f0*/  STL [R1+0x13a4], R10 ;  /* 0x0013a40a01007387 */ /* 0x0001e20000100800 */
        /* <DEDUP_REMOVED lines=9> */
[----:B------:R0:W-:Y:S04]  /*fc590*/  STL [R1+0x104], R9 ;  /* 0x0001040901007387 */ /* 0x0001e80000100800 */
[----:B------:R1:W-:Y:S04]  /*fc5a0*/  STL [R1+0x100], R8 ;  /* 0x0001000801007387 */ /* 0x0003e80000100800 */
[----:B------:R-:W5:Y:S01]  /*fc5b0*/  LDL.LU R47, [R1+0x2b50] ;  /* 0x002b5000012f7983 */ /* 0x000f620000300800 */
        /* <DEDUP_REMOVED lines=14> */
[----:B-1----:R-:W-:Y:S02]  /*fc6a0*/  LOP3.LUT R8, R44, 0xffff, RZ, 0xc0, !PT ;  /* 0x0000ffff2c087812 */ /* 0x002fe400078ec0ff */
[--C-:B------:R-:W-:Y:S02]  /*fc6b0*/  PRMT R15, R15, 0x3340, R11.reuse ;  /* 0x000033400f0f7816 */ /* 0x100fe4000000000b */
[----:B------:R-:W-:Y:S02]  /*fc6c0*/  SHF.R.U32.HI R16, RZ, 0x8, R11 ;  /* 0x00000008ff107819 */ /* 0x000fe4000001160b */
[----:B------:R-:W-:-:S02]  /*fc6d0*/  SHF.R.U32.HI R18, RZ, 0x8, R14 ;  /* 0x00000008ff127819 */ /* 0x000fc4000001160e */
[--C-:B------:R-:W-:Y:S02]  /*fc6e0*/  PRMT R14, R14, 0x3340, R10.reuse ;  /* 0x000033400e0e7816 */ /* 0x100fe4000000000a */
[----:B------:R-:W-:Y:S02]  /*fc6f0*/  SHF.R.U32.HI R11, RZ, 0x8, R10 ;  /* 0x00000008ff0b7819 */ /* 0x000fe4000001160a */
[----:B------:R-:W-:Y:S02]  /*fc700*/  SHF.R.U32.HI R17, RZ, 0x8, R13 ;  /* 0x00000008ff117819 */ /* 0x000fe4000001160d */
[--C-:B------:R-:W-:Y:S02]  /*fc710*/  PRMT R13, R13, 0x3340, R9.reuse ;  /* 0x000033400d0d7816 */ /* 0x100fe40000000009 */
[----:B------:R-:W-:Y:S02]  /*fc720*/  SHF.R.U32.HI R10, RZ, 0x8, R9 ;  /* 0x00000008ff0a7819 */ /* 0x000fe40000011609 */
[----:B------:R-:W-:-:S02]  /*fc730*/  SHF.R.U32.HI R9, RZ, 0x8, R12 ;  /* 0x00000008ff097819 */ /* 0x000fc4000001160c */
[--C-:B------:R-:W-:Y:S01]  /*fc740*/  PRMT R12, R12, 0x3340, R8.reuse ;  /* 0x000033400c0c7816 */ /* 0x100fe20000000008 */
[----:B------:R0:W-:Y:S04]  /*fc750*/  STL [R1+0x1384], R15 ;  /* 0x0013840f01007387 */ /* 0x0001e80000100800 */
[----:B------:R1:W-:Y:S04]  /*fc760*/  STL [R1+0x1380], R14 ;  /* 0x0013800e01007387 */ /* 0x0003e80000100800 */
[----:B------:R1:W-:Y:S01]  /*fc770*/  STL [R1+0x137c], R13 ;  /* 0x00137c0d01007387 */ /* 0x0003e20000100800 */
[----:B------:R-:W-:-:S03]  /*fc780*/  SHF.R.U32.HI R8, RZ, 0x8, R8 ;  /* 0x00000008ff087819 */ /* 0x000fc60000011608 */
[----:B------:R1:W-:Y:S01]  /*fc790*/  STL [R1+0x1378], R12 ;  /* 0x0013780c01007387 */ /* 0x0003e20000100800 */
[----:B------:R-:W-:Y:S02]  /*fc7a0*/  LOP3.LUT R10, R10, 0xffff, RZ, 0xc0, !PT ;  /* 0x0000ffff0a0a7812 */ /* 0x000fe400078ec0ff */
[----:B------:R-:W-:Y:S02]  /*fc7b0*/  LOP3.LUT R9, R9, 0xffff, RZ, 0xc0, !PT ;  /* 0x0000ffff09097812 */ /* 0x000fe400078ec0ff */
[----:B------:R-:W-:Y:S02]  /*fc7c0*/  LOP3.LUT R8, R8, 0xffff, RZ, 0xc0, !PT ;  /* 0x0000ffff08087812 */ /* 0x000fe400078ec0ff */
[----:B0-----:R-:W-:Y:S02]  /*fc7d0*/  LOP3.LUT R15, R19, 0xffff, RZ, 0xc0, !PT ;  /* 0x0000ffff130f7812 */ /* 0x001fe400078ec0ff */
[----:B-1----:R-:W-:Y:S02]  /*fc7e0*/  LOP3.LUT R14, R16, 0xffff, RZ, 0xc0, !PT ;  /* 0x0000ffff100e7812 */ /* 0x002fe400078ec0ff */
[----:B------:R-:W-:-:S02]  /*fc7f0*/  LOP3.LUT R13, R18, 0xffff, RZ, 0xc0, !PT ;  /* 0x0000ffff120d7812 */ /* 0x000fc400078ec0ff */
[----:B------:R-:W-:Y:S02]  /*fc800*/  LOP3.LUT R12, R11, 0xffff, RZ, 0xc0, !PT ;  /* 0x0000ffff0b0c7812 */ /* 0x000fe400078ec0ff */
[----:B------:R-:W-:Y:S02]  /*fc810*/  LOP3.LUT R11, R17, 0xffff, RZ, 0xc0, !PT ;  /* 0x0000ffff110b7812 */ /* 0x000fe400078ec0ff */
[----:B------:R-:W-:Y:S02]  /*fc820*/  PRMT R14, R15, 0x3340, R14 ;  /* 0x000033400f0e7816 */ /* 0x000fe4000000000e */
[----:B------:R-:W-:Y:S02]  /*fc830*/  PRMT R12, R13, 0x3340, R12 ;  /* 0x000033400d0c7816 */ /* 0x000fe4000000000c */
[----:B------:R-:W-:Y:S02]  /*fc840*/  PRMT R10, R11, 0x3340, R10 ;  /* 0x000033400b0a7816 */ /* 0x000fe4000000000a */
[----:B------:R-:W-:Y:S01]  /*fc850*/  PRMT R8, R9, 0x3340, R8 ;  /* 0x0000334009087816 */ /* 0x000fe20000000008 */
[----:B------:R0:W-:Y:S04]  /*fc860*/  STL [R1], R14 ;  /* 0x0000000e01007387 */ /* 0x0001e80000100800 */
[----:B------:R3:W-:Y:S04]  /*fc870*/  STL [R1+0x4], R12 ;  /* 0x0000040c01007387 */ /* 0x0007e80000100800 */
        /* <DEDUP_REMOVED lines=13> */
[----:B------:R-:W4:Y:S01]  /*fc950*/  LDL.LU R49, [R1+0x29c8] ;  /* 0x0029c80001317983 */ /* 0x000f220000300800 */
[----:B------:R-:W-:Y:S02]  /*fc960*/  LOP3.LUT R15, R47, 0xffff, RZ, 0xc0, !PT ;  /* 0x0000ffff2f0f7812 */ /* 0x000fe400078ec0ff */
[--C-:B------:R-:W-:Y:S02]  /*fc970*/  SHF.R.U32.HI R17, RZ, 0x8, R11.reuse ;  /* 0x00000008ff117819 */ /* 0x100fe4000001160b */
[----:B------:R-:W-:Y:S02]  /*fc980*/  PRMT R16, R15, 0x3340, R11 ;  /* 0x000033400f107816 */ /* 0x000fe4000000000b */
[----:B------:R-:W-:Y:S02]  /*fc990*/  SHF.R.U32.HI R18, RZ, 0x8, R15 ;  /* 0x00000008ff127819 */ /* 0x000fe4000001160f */
[----:B------:R-:W-:Y:S02]  /*fc9a0*/  PRMT R11, R14, 0x3340, R10 ;  /* 0x000033400e0b7816 */ /* 0x000fe4000000000a */
[----:B------:R-:W-:-:S02]  /*fc9b0*/  SHF.R.U32.HI R15, RZ, 0x8, R14 ;  /* 0x00000008ff0f7819 */ /* 0x000fc4000001160e */
[----:B------:R-:W-:Y:S02]  /*fc9c0*/  SHF.R.U32.HI R14, RZ, 0x8, R10 ;  /* 0x00000008ff0e7819 */ /* 0x000fe4000001160a */
[----:B-1----:R-:W-:Y:S02]  /*fc9d0*/  LOP3.LUT R8, R43, 0xffff, RZ, 0xc0, !PT ;  /* 0x0000ffff2b087812 */ /* 0x002fe400078ec0ff */
[--C-:B------:R-:W-:Y:S01]  /*fc9e0*/  PRMT R10, R13, 0x3340, R9.reuse ;  /* 0x000033400d0a7816 */ /* 0x100fe20000000009 */
[----:B------:R-:W-:Y:S04]  /*fc9f0*/  STL [R1+0x1354], R16 ;  /* 0x0013541001007387 */ /* 0x000fe80000100800 */
[----:B------:R0:W-:Y:S01]  /*fca00*/  STL [R1+0x1350], R11 ;  /* 0x0013500b01007387 */ /* 0x0001e20000100800 */
[----:B------:R-:W-:-:S03]  /*fca10*/  SHF.R.U32.HI R9, RZ, 0x8, R9 ;  /* 0x00000008ff097819 */ /* 0x000fc60000011609 */
[----:B------:R1:W-:Y:S01]  /*fca20*/  STL [R1+0x134c], R10 ;  /* 0x00134c0a01007387 */ /* 0x0003e20000100800 */
[----:B------:R-:W-:Y:S02]  /*fca30*/  LOP3.LUT R15, R15, 0xffff, RZ, 0xc0, !PT ;  /* 0x0000ffff0f0f7812 */ /* 0x000fe400078ec0ff */
[----:B0-----:R-:W-:Y:S02]  /*fca40*/  SHF.R.U32.HI R11, RZ, 0x8, R12 ;  /* 0x00000008ff0b7819 */ /* 0x001fe4000001160c */
[--C-:B------:R-:W-:Y:S02]  /*fca50*/  PRMT R12, R12, 0x3340, R8.reuse ;  /* 0x000033400c0c7816 */ /* 0x100fe40000000008 */
[----:B------:R-:W-:Y:S02]  /*fca60*/  SHF.R.U32.HI R16, RZ, 0x8, R13 ;  /* 0x00000008ff107819 */ /* 0x000fe4000001160d */
[----:B-1----:R-:W-:Y:S02]  /*fca70*/  SHF.R.U32.HI R10, RZ, 0x8, R8 ;  /* 0x00000008ff0a7819 */ /* 0x002fe40000011608 */
        /* <DEDUP_REMOVED lines=8> */
[----:B0-----:R-:W-:Y:S02]  /*fcb00*/  LOP3.LUT R12, R9, 0xffff, RZ, 0xc0, !PT ;  /* 0x0000ffff090c7812 */ /* 0x001fe400078ec0ff */
[----:B------:R-:W-:Y:S02]  /*fcb10*/  LOP3.LUT R9, R18, 0xffff, RZ, 0xc0, !PT ;  /* 0x0000ffff12097812 */ /* 0x000fe400078ec0ff */
[----:B------:R-:W-:Y:S02]  /*fcb20*/  PRMT R12, R13, 0x3340, R12 ;  /* 0x000033400d0c7816 */ /* 0x000fe4000000000c */
[----:B------:R-:W-:Y:S01]  /*fcb30*/  PRMT R32, R9, 0x3340, R8 ;  /* 0x0000334009207816 */ /* 0x000fe20000000008 */
[----:B------:R2:W-:Y:S04]  /*fcb40*/  STL [R1+0xfc], R14 ;  /* 0x0000fc0e01007387 */ /* 0x0005e80000100800 */
[----:B------:R4:W-:Y:S04]  /*fcb50*/  STL [R1+0xf8], R12 ;  /* 0x0000f80c01007387 */ /* 0x0009e80000100800 */
[----:B------:R-:W-:Y:S01]  /*fcb60*/  STL [R1+0x47e8], R32 ;  /* 0x0047e82001007387 */ /* 0x000fe20000100800 */
[----:B------:R-:W-:-:S03]  /*fcb70*/  LOP3.LUT R15, R48, 0xffff, RZ, 0xc0, !PT ;  /* 0x0000ffff300f7812 */ /* 0x000fc600078ec0ff */
[----:B------:R0:W-:Y:S04]  /*fcb80*/  STL [R1+0xf4], R10 ;  /* 0x0000f40a01007387 */ /* 0x0001e80000100800 */
[----:B------:R-:W4:Y:S04]  /*fcb90*/  LDL.LU R47, [R1+0x2b7c] ;  /* 0x002b7c00012f7983 */ /* 0x000f280000300800 */
[----:B------:R-:W4:Y:S01]  /*fcba0*/  LDL.LU R48, [R1+0x2b78] ;  /* 0x002b780001307983 */ /* 0x000f220000300800 */
[----:B------:R-:W-:Y:S02]  /*fcbb0*/  SHF.R.U32.HI R17, RZ, 0x8, R15 ;  /* 0x00000008ff117819 */ /* 0x000fe4000001160f */
[----:B-----5:R-:W-:-:S04]  /*fcbc0*/  LOP3.LUT R11, R50, 0xffff, RZ, 0xc0, !PT ;  /* 0x0000ffff320b7812 */ /* 0x020fc800078ec0ff */
[----:B------:R-:W-:Y:S02]  /*fcbd0*/  PRMT R15, R15, 0x3340, R11 ;  /* 0x000033400f0f7816 */ /* 0x000fe4000000000b */
[----:B--2---:R-:W-:Y:S02]  /*fcbe0*/  LOP3.LUT R14, R54, 0xffff, RZ, 0xc0, !PT ;  /* 0x0000ffff360e7812 */ /* 0x004fe400078ec0ff */
[----:B---3--:R-:W-:Y:S02]  /*fcbf0*/  LOP3.LUT R13, R53, 0xffff, RZ, 0xc0, !PT ;  /* 0x0000ffff350d7812 */ /* 0x008fe400078ec0ff */
[----:B----4-:R-:W-:Y:S01]  /*fcc00*/  LOP3.LUT R12, R52, 0xffff, RZ, 0xc0, !PT ;  /* 0x0000ffff340c7812 */ /* 0x010fe200078ec0ff */
[----:B------:R1:W-:Y:S04]  /*fcc10*/  STL [R1+0x1334], R15 ;  /* 0x0013340f01007387 */ /* 0x0003e80000100800 */
[----:B------:R-:W2:Y:S04]  /*fcc20*/  LDL.LU R54, [R1+0x2b74] ;  /* 0x002b740001367983 */ /* 0x000ea80000300800 */
[----:B------:R-:W3:Y:S04]  /*fcc30*/  LDL.LU R53, [R1+0x2ab0] ;  /* 0x002ab00001357983 */ /* 0x000ee80000300800 */
[----:B------:R-:W4:Y:S01]  /*fcc40*/  LDL.LU R52, [R1+0x29f4] ;  /* 0x0029f40001347983 */ /* 0x000f220000300800 */
[----:B0-----:R-:W-:-:S03]  /*fcc50*/  LOP3.LUT R10, R49, 0xffff, RZ, 0xc0, !PT ;  /* 0x0000ffff310a7812 */ /* 0x001fc600078ec0ff */
[----:B------:R-:W5:Y:S04]  /*fcc60*/  LDL.LU R50, [R1+0x29f0] ;  /* 0x0029f00001327983 */ /* 0x000f680000300800 */
[----:B------:R-:W5:Y:S01]  /*fcc70*/  LDL.LU R49, [R1+0x29ec] ;  /* 0x0029ec0001317983 */ /* 0x000f620000300800 */
[----:B------:R-:W-:Y:S02]  /*fcc80*/  LOP3.LUT R9, R42, 0xffff, RZ, 0xc0, !PT ;  /* 0x0000ffff2a097812 */ /* 0x000fe400078ec0ff */
[----:B------:R-:W-:Y:S02]  /*fcc90*/  LOP3.LUT R8, R41, 0xffff, RZ, 0xc0, !PT ;  /* 0x0000ffff29087812 */ /* 0x000fe400078ec0ff */
[----:B------:R-:W-:Y:S02]  /*fcca0*/  SHF.R.U32.HI R18, RZ, 0x8, R11 ;  /* 0x00000008ff127819 */ /* 0x000fe4000001160b */
[----:B------:R-:W-:-:S02]  /*fccb0*/  SHF.R.U32.HI R11, RZ, 0x8, R14 ;  /* 0x00000008ff0b7819 */ /* 0x000fc4000001160e */
[----:B------:R-:W-:Y:S02]  /*fccc0*/  PRMT R14, R14, 0x3340, R10 ;  /* 0x000033400e0e7816 */ /* 0x000fe4000000000a */
[----:B-1----:R-:W-:Y:S02]  /*fccd0*/  SHF.R.U32.HI R15, RZ, 0x8, R13 ;  /* 0x00000008ff0f7819 */ /* 0x002fe4000001160d */
[----:B------:R-:W-:Y:S02]  /*fcce0*/  PRMT R13, R13, 0x3340, R9 ;  /* 0x000033400d0d7816 */ /* 0x000fe40000000009 */
[----:B------:R-:W-:Y:S02]  /*fccf0*/  SHF.R.U32.HI R16, RZ, 0x8, R12 ;  /* 0x00000008ff107819 */ /* 0x000fe4000001160c */
[----:B------:R-:W-:Y:S02]  /*fcd00*/  PRMT R12, R12, 0x3340, R8 ;  /* 0x000033400c0c7816 */ /* 0x000fe40000000008 */
[----:B------:R-:W-:-:S02]  /*fcd10*/  SHF.R.U32.HI R10, RZ, 0x8, R10 ;  /* 0x00000008ff0a7819 */ /* 0x000fc4000001160a */
[----:B------:R-:W-:Y:S01]  /*fcd20*/  SHF.R.U32.HI R9, RZ, 0x8, R9 ;  /* 0x00000008ff097819 */ /* 0x000fe20000011609 */
[----:B------:R0:W-:Y:S01]  /*fcd30*/  STL [R1+0x1330], R14 ;  /* 0x0013300e01007387 */ /* 0x0001e20000100800 */
[----:B------:R-:W-:-:S03]  /*fcd40*/  SHF.R.U32.HI R8, RZ, 0x8, R8 ;  /* 0x00000008ff087819 */ /* 0x000fc60000011608 */
[----:B------:R1:W-:Y:S04]  /*fcd50*/  STL [R1+0x132c], R13 ;  /* 0x00132c0d01007387 */ /* 0x0003e80000100800 */
[----:B------:R1:W-:Y:S01]  /*fcd60*/  STL [R1+0x1328], R12 ;  /* 0x0013280c01007387 */ /* 0x0003e20000100800 */
[----:B------:R-:W-:Y:S02]  /*fcd70*/  LOP3.LUT R15, R15, 0xffff, RZ, 0xc0, !PT ;  /* 0x0000ffff0f0f7812 */ /* 0x000fe400078ec0ff */
[----:B0-----:R-:W-:Y:S02]  /*fcd80*/  LOP3.LUT R14, R11, 0xffff, RZ, 0xc0, !PT ;  /* 0x0000ffff0b0e7812 */ /* 0x001fe400078ec0ff */
[----:B-1----:R-:W-:Y:S02]  /*fcd90*/  LOP3.LUT R13, R10, 0xffff, RZ, 0xc0, !PT ;  /* 0x0000ffff0a0d7812 */ /* 0x002fe400078ec0ff */
[----:B------:R-:W-:-:S02]  /*fcda0*/  LOP3.LUT R12, R9, 0xffff, RZ, 0xc0, !PT ;  /* 0x0000ffff090c7812 */ /* 0x000fc400078ec0ff */
[----:B------:R-:W-:Y:S02]  /*fcdb0*/  LOP3.LUT R10, R16, 0xffff, RZ, 0xc0, !PT ;  /* 0x0000ffff100a7812 */ /* 0x000fe400078ec0ff */
[----:B------:R-:W-:Y:S02]  /*fcdc0*/  LOP3.LUT R9, R8, 0xffff, RZ, 0xc0, !PT ;  /* 0x0000ffff08097812 */ /* 0x000fe400078ec0ff */
[----:B------:R-:W-:Y:S02]  /*fcdd0*/  LOP3.LUT R11, R17, 0xffff, RZ, 0xc0, !PT ;  /* 0x0000ffff110b7812 */ /* 0x000fe400078ec0ff */
[----:B------:R-:W-:Y:S02]  /*fcde0*/  LOP3.LUT R8, R18, 0xffff, RZ, 0xc0, !PT ;  /* 0x0000ffff12087812 */ /* 0x000fe400078ec0ff */
[----:B------:R-:W-:Y:S02]  /*fcdf0*/  PRMT R33, R14, 0x3340, R13 ;  /* 0x000033400e217816 */ /* 0x000fe4000000000d */
[----:B------:R-:W-:-:S02]  /*fce00*/  PRMT R34, R15, 0x3340, R12 ;  /* 0x000033400f227816 */ /* 0x000fc4000000000c */
[----:B------:R-:W-:Y:S02]  /*fce10*/  PRMT R35, R10, 0x3340, R9 ;  /* 0x000033400a237816 */ /* 0x000fe40000000009 */
[----:B------:R-:W-:Y:S01]  /*fce20*/  PRMT R8, R11, 0x3340, R8 ;  /* 0x000033400b087816 */ /* 0x000fe20000000008 */
[----:B------:R-:W-:Y:S04]  /*fce30*/  STL [R1+0x47e4], R33 ;  /* 0x0047e42101007387 */ /* 0x000fe80000100800 */
[----:B------:R-:W-:Y:S04]  /*fce40*/  STL [R1+0x47e0], R34 ;  /* 0x0047e02201007387 */ /* 0x000fe80000100800 */
[----:B------:R-:W-:Y:S04]  /*fce50*/  STL [R1+0x47dc], R35 ;  /* 0x0047dc2301007387 */ /* 0x000fe80000100800 */
        /* <DEDUP_REMOVED lines=9> */
[----:B------:R-:W4:Y:S01]  /*fcef0*/  LDL.LU R52, [R1+0x2ac8] ;  /* 0x002ac80001347983 */ /* 0x000f220000300800 */
[----:B------:R-:W-:-:S03]  /*fcf00*/  LOP3.LUT R9, R49, 0xffff, RZ, 0xc0, !PT ;  /* 0x0000ffff31097812 */ /* 0x000fc600078ec0ff */
[----:B------:R-:W5:Y:S04]  /*fcf10*/  LDL.LU R50, [R1+0x2a08] ;  /* 0x002a080001327983 */ /* 0x000f680000300800 */
[----:B------:R-:W5:Y:S01]  /*fcf20*/  LDL.LU R49, [R1+0x2a04] ;  /* 0x002a040001317983 */ /* 0x000f620000300800 */
[----:B------:R-:W-:Y:S02]  /*fcf30*/  LOP3.LUT R15, R47, 0xffff, RZ, 0xc0, !PT ;  /* 0x0000ffff2f0f7812 */ /* 0x000fe400078ec0ff */
[----:B0-----:R-:W-:Y:S02]  /*fcf40*/  LOP3.LUT R8, R40, 0xffff, RZ, 0xc0, !PT ;  /* 0x0000ffff28087812 */ /* 0x001fe400078ec0ff */
[----:B------:R-:W-:Y:S02]  /*fcf50*/  SHF.R.U32.HI R19, RZ, 0x8, R15 ;  /* 0x00000008ff137819 */ /* 0x000fe4000001160f */
[----:B------:R-:W-:-:S02]  /*fcf60*/  PRMT R15, R15, 0x3340, R11 ;  /* 0x000033400f0f7816 */ /* 0x000fc4000000000b */
[----:B------:R-:W-:Y:S02]  /*fcf70*/  SHF.R.U32.HI R17, RZ, 0x8, R11 ;  /* 0x00000008ff117819 */ /* 0x000fe4000001160b */
[----:B------:R-:W-:Y:S02]  /*fcf80*/  SHF.R.U32.HI R18, RZ, 0x8, R14 ;  /* 0x00000008ff127819 */ /* 0x000fe4000001160e */
[--C-:B------:R-:W-:Y:S02]  /*fcf90*/  PRMT R11, R14, 0x3340, R10.reuse ;  /* 0x000033400e0b7816 */ /* 0x100fe4000000000a */
[----:B------:R-:W-:Y:S02]  /*fcfa0*/  SHF.R.U32.HI R16, RZ, 0x8, R10 ;  /* 0x00000008ff107819 */ /* 0x000fe4000001160a */
[----:B------:R-:W-:Y:S02]  /*fcfb0*/  SHF.R.U32.HI R14, RZ, 0x8, R13 ;  /* 0x00000008ff0e7819 */ /* 0x000fe4000001160d */
[--C-:B------:R-:W-:Y:S01]  /*fcfc0*/  PRMT R10, R13, 0x3340, R9.reuse ;  /* 0x000033400d0a7816 */ /* 0x100fe20000000009 */
[----:B------:R0:W-:Y:S01]  /*fcfd0*/  STL [R1+0x131c], R15 ;  /* 0x00131c0f01007387 */ /* 0x0001e20000100800 */
[----:B------:R-:W-:-:S02]  /*fcfe0*/  SHF.R.U32.HI R13, RZ, 0x8, R9 ;  /* 0x00000008ff0d7819 */ /* 0x000fc40000011609 */
[----:B------:R-:W-:Y:S01]  /*fcff0*/  PRMT R9, R12, 0x3340, R8 ;  /* 0x000033400c097816 */ /* 0x000fe20000000008 */
[----:B------:R1:W-:Y:S04]  /*fd000*/  STL [R1+0x1314], R11 ;  /* 0x0013140b01007387 */ /* 0x0003e80000100800 */
[----:B------:R1:W-:Y:S01]  /*fd010*/  STL [R1+0x130c], R10 ;  /* 0x00130c0a01007387 */ /* 0x0003e20000100800 */
[----:B------:R-:W-:Y:S02]  /*fd020*/  LOP3.LUT R14, R14, 0xffff, RZ, 0xc0, !PT ;  /* 0x0000ffff0e0e7812 */ /* 0x000fe400078ec0ff */
[----:B------:R-:W-:Y:S02]  /*fd030*/  LOP3.LUT R13, R13, 0xffff, RZ, 0xc0, !PT ;  /* 0x0000ffff0d0d7812 */ /* 0x000fe400078ec0ff */
[----:B0-----:R-:W-:-:S02]  /*fd040*/  SHF.R.U32.HI R15, RZ, 0x8, R12 ;  /* 0x00000008ff0f7819 */ /* 0x001fc4000001160c */
[----:B------:R-:W-:Y:S01]  /*fd050*/  SHF.R.U32.HI R12, RZ, 0x8, R8 ;  /* 0x00000008ff0c7819 */ /* 0x000fe20000011608 */
[----:B------:R0:W-:Y:S01]  /*fd060*/  STL [R1+0x1308], R9 ;  /* 0x0013080901007387 */ /* 0x0001e20000100800 */
[----:B-1----:R-:W-:Y:S02]  /*fd070*/  LOP3.LUT R11, R19, 0xffff, RZ, 0xc0, !PT ;  /* 0x0000ffff130b7812 */ /* 0x002fe400078ec0ff */
[----:B------:R-:W-:Y:S02]  /*fd080*/  LOP3.LUT R10, R17, 0xffff, RZ, 0xc0, !PT ;  /* 0x0000ffff110a7812 */ /* 0x000fe400078ec0ff */
[----:B------:R-:W-:Y:S02]  /*fd090*/  LOP3.LUT R15, R15, 0xffff, RZ, 0xc0, !PT ;  /* 0x0000ffff0f0f7812 */ /* 0x000fe400078ec0ff */
[----:B------:R-:W-:Y:S02]  /*fd0a0*/  LOP3.LUT R12, R12, 0xffff, RZ, 0xc0, !PT ;  /* 0x0000ffff0c0c7812 */ /* 0x000fe400078ec0ff */
[----:B------:R-:W-:-:S02]  /*fd0b0*/  LOP3.LUT R8, R16, 0xffff, RZ, 0xc0, !PT ;  /* 0x0000ffff10087812 */ /* 0x000fc400078ec0ff */
[----:B------:R-:W-:Y:S02]  /*fd0c0*/  PRMT R13, R14, 0x3340, R13 ;  /* 0x000033400e0d7816 */ /* 0x000fe4000000000d */
[----:B------:R-:W-:Y:S02]  /*fd0d0*/  PRMT R24, R11, 0x3340, R10 ;  /* 0x000033400b187816 */ /* 0x000fe4000000000a */
[----:B0-----:R-:W-:Y:S02]  /*fd0e0*/  LOP3.LUT R9, R18, 0xffff, RZ, 0xc0, !PT ;  /* 0x0000ffff12097812 */ /* 0x001fe400078ec0ff */
[----:B------:R-:W-:Y:S01]  /*fd0f0*/  PRMT R12, R15, 0x3340, R12 ;  /* 0x000033400f0c7816 */ /* 0x000fe2000000000c */
[----:B------:R3:W-:Y:S01]  /*fd100*/  STL [R1+0xec], R13 ;  /* 0x0000ec0d01007387 */ /* 0x0007e20000100800 */
[----:B------:R-:W-:-:S03]  /*fd110*/  PRMT R25, R9, 0x3340, R8 ;  /* 0x0000334009197816 */ /* 0x000fc60000000008 */
[----:B------:R-:W-:Y:S04]  /*fd120*/  STL [R1+0x47ec], R24 ;  /* 0x0047ec1801007387 */ /* 0x000fe80000100800 */
[----:B------:R4:W-:Y:S04]  /*fd130*/  STL [R1+0xe8], R12 ;  /* 0x0000e80c01007387 */ /* 0x0009e80000100800 */
[----:B------:R-:W-:Y:S01]  /*fd140*/  STL [R1+0x47f0], R25 ;  /* 0x0047f01901007387 */ /* 0x000fe20000100800 */
        /* <DEDUP_REMOVED lines=12> */
[----:B------:R-:W-:Y:S02]  /*fd210*/  SHF.R.U32.HI R19, RZ, 0x8, R15 ;  /* 0x00000008ff137819 */ /* 0x000fe4000001160f */
[----:B------:R-:W-:Y:S02]  /*fd220*/  PRMT R15, R15, 0x3340, R11 ;  /* 0x000033400f0f7816 */ /* 0x000fe4000000000b */
[----:B------:R-:W-:Y:S02]  /*fd230*/  LOP3.LUT R9, R39, 0xffff, RZ, 0xc0, !PT ;  /* 0x0000ffff27097812 */ /* 0x000fe400078ec0ff */
[----:B------:R-:W-:-:S02]  /*fd240*/  LOP3.LUT R8, R38, 0xffff, RZ, 0xc0, !PT ;  /* 0x0000ffff26087812 */ /* 0x000fc400078ec0ff */
[----:B------:R-:W-:Y:S02]  /*fd250*/  SHF.R.U32.HI R17, RZ, 0x8, R11 ;  /* 0x00000008ff117819 */ /* 0x000fe4000001160b */
[----:B------:R-:W-:Y:S01]  /*fd260*/  SHF.R.U32.HI R18, RZ, 0x8, R14 ;  /* 0x00000008ff127819 */ /* 0x000fe2000001160e */
[----:B------:R0:W-:Y:S01]  /*fd270*/  STL [R1+0x12f8], R15 ;  /* 0x0012f80f01007387 */ /* 0x0001e20000100800 */
[--C-:B------:R-:W-:Y:S02]  /*fd280*/  PRMT R11, R14, 0x3340, R10.reuse ;  /* 0x000033400e0b7816 */ /* 0x100fe4000000000a */
[----:B------:R-:W-:Y:S02]  /*fd290*/  SHF.R.U32.HI R16, RZ, 0x8, R10 ;  /* 0x00000008ff107819 */ /* 0x000fe4000001160a */
[--C-:B------:R-:W-:Y:S02]  /*fd2a0*/  PRMT R10, R13, 0x3340, R9.reuse ;  /* 0x000033400d0a7816 */ /* 0x100fe40000000009 */
[----:B------:R-:W-:-:S02]  /*fd2b0*/  SHF.R.U32.HI R14, RZ, 0x8, R9 ;  /* 0x00000008ff0e7819 */ /* 0x000fc40000011609 */
[----:B------:R-:W-:Y:S02]  /*fd2c0*/  PRMT R9, R12, 0x3340, R8 ;  /* 0x000033400c097816 */ /* 0x000fe40000000008 */
[----:B0-----:R-:W-:Y:S02]  /*fd2d0*/  SHF.R.U32.HI R15, RZ, 0x8, R13 ;  /* 0x00000008ff0f7819 */ /* 0x001fe4000001160d */
[----:B------:R-:W-:Y:S02]  /*fd2e0*/  SHF.R.U32.HI R13, RZ, 0x8, R12 ;  /* 0x00000008ff0d7819 */ /* 0x000fe4000001160c */
[----:B------:R-:W-:Y:S01]  /*fd2f0*/  SHF.R.U32.HI R12, RZ, 0x8, R8 ;  /* 0x00000008ff0c7819 */ /* 0x000fe20000011608 */
[----:B------:R0:W-:Y:S01]  /*fd300*/  STL [R1+0x12f4], R11 ;  /* 0x0012f40b01007387 */ /* 0x0001e20000100800 */
[----:B------:R-:W-:Y:S02]  /*fd310*/  LOP3.LUT R15, R15, 0xffff, RZ, 0xc0, !PT ;  /* 0x0000ffff0f0f7812 */ /* 0x000fe400078ec0ff */
[----:B------:R-:W-:Y:S01]  /*fd320*/  LOP3.LUT R14, R14, 0xffff, RZ, 0xc0, !PT ;  /* 0x0000ffff0e0e7812 */ /* 0x000fe200078ec0ff */
[----:B------:R1:W-:Y:S01]  /*fd330*/  STL [R1+0x12ec], R10 ;  /* 0x0012ec0a01007387 */ /* 0x0003e20000100800 */
[----:B------:R-:W-:-:S02]  /*fd340*/  LOP3.LUT R13, R13, 0xffff, RZ, 0xc0, !PT ;  /* 0x0000ffff0d0d7812 */ /* 0x000fc400078ec0ff */
[----:B------:R-:W-:Y:S01]  /*fd350*/  LOP3.LUT R12, R12, 0xffff, RZ, 0xc0, !PT ;  /* 0x0000ffff0c0c7812 */ /* 0x000fe200078ec0ff */
[----:B------:R1:W-:Y:S01]  /*fd360*/  STL [R1+0x42c], R9 ;  /* 0x00042c0901007387 */ /* 0x0003e20000100800 */
[----:B------:R-:W-:Y:S02]  /*fd370*/  LOP3.LUT R8, R16, 0xffff, RZ, 0xc0, !PT ;  /* 0x0000ffff10087812 */ /* 0x000fe400078ec0ff */
[----:B------:R-:W-:Y:S02]  /*fd380*/  PRMT R26, R15, 0x3340, R14 ;  /* 0x000033400f1a7816 */ /* 0x000fe4000000000e */
[----:B0-----:R-:W-:Y:S02]  /*fd390*/  LOP3.LUT R11, R19, 0xffff, RZ, 0xc0, !PT ;  /* 0x0000ffff130b7812 */ /* 0x001fe400078ec0ff */
[----:B-1----:R-:W-:Y:S02]  /*fd3a0*/  LOP3.LUT R10, R17, 0xffff, RZ, 0xc0, !PT ;  /* 0x0000ffff110a7812 */ /* 0x002fe400078ec0ff */
[----:B------:R-:W-:-:S02]  /*fd3b0*/  PRMT R27, R13, 0x3340, R12 ;  /* 0x000033400d1b7816 */ /* 0x000fc4000000000c */
[----:B------:R-:W-:Y:S02]  /*fd3c0*/  LOP3.LUT R9, R18, 0xffff, RZ, 0xc0, !PT ;  /* 0x0000ffff12097812 */ /* 0x000fe400078ec0ff */
[----:B------:R-:W-:Y:S01]  /*fd3d0*/  PRMT R10, R11, 0x3340, R10 ;  /* 0x000033400b0a7816 */ /* 0x000fe2000000000a */
[----:B------:R-:W-:Y:S01]  /*fd3e0*/  STL [R1+0x47f4], R26 ;  /* 0x0047f41a01007387 */ /* 0x000fe20000100800 */
[----:B------:R-:W-:-:S03]  /*fd3f0*/  PRMT R8, R9, 0x3340, R8 ;  /* 0x0000334009087816 */ /* 0x000fc60000000008 */
[----:B------:R-:W-:Y:S04]  /*fd400*/  STL [R1+0x47f8], R27 ;  /* 0x0047f81b01007387 */ /* 0x000fe80000100800 */
[----:B------:R-:W-:Y:S04]  /*fd410*/  STL [R1+0x30], R10 ;  /* 0x0000300a01007387 */ /* 0x000fe80000100800 */
[----:B------:R0:W-:Y:S04]  /*fd420*/  STL [R1+0x34], R8 ;  /* 0x0000340801007387 */ /* 0x0001e80000100800 */
[----:B------:R-:W5:Y:S04]  /*fd430*/  LDL.LU R61, [R1+0x2bc4] ;  /* 0x002bc400013d7983 */ /* 0x000f680000300800 */
[----:B------:R-:W5:Y:S01]  /*fd440*/  LDL.LU R60, [R1+0x2bc0] ;  /* 0x002bc000013c7983 */ /* 0x000f620000300800 */
[----:B------:R-:W-:-:S02]  /*fd450*/  LOP3.LUT R15, R48, 0xffff, RZ, 0xc0, !PT ;  /* 0x0000ffff300f7812 */ /* 0x000fc400078ec0ff */
[----:B------:R-:W-:Y:S02]  /*fd460*/  LOP3.LUT R9, R37, 0xffff, RZ, 0xc0, !PT ;  /* 0x0000ffff25097812 */ /* 0x000fe400078ec0ff */
[----:B------:R-:W-:Y:S02]  /*fd470*/  SHF.R.U32.HI R18, RZ, 0x8, R15 ;  /* 0x00000008ff127819 */ /* 0x000fe4000001160f */
[----:B0-----:R-:W-:Y:S02]  /*fd480*/  LOP3.LUT R8, R36, 0xffff, RZ, 0xc0, !PT ;  /* 0x0000ffff24087812 */ /* 0x001fe400078ec0ff */
[----:B--2---:R-:W-:Y:S02]  /*fd490*/  LOP3.LUT R14, R54, 0xffff, RZ, 0xc0, !PT ;  /* 0x0000ffff360e7812 */ /* 0x004fe400078ec0ff */
[----:B---3--:R-:W-:Y:S01]  /*fd4a0*/  LOP3.LUT R13, R53, 0xffff, RZ, 0xc0, !PT ;  /* 0x0000ffff350d7812 */ /* 0x008fe200078ec0ff */
[----:B------:R-:W2:Y:S01]  /*fd4b0*/  LDL.LU R54, [R1+0x2afc] ;  /* 0x002afc0001367983 */ /* 0x000ea20000300800 */
[----:B----4-:R-:W-:-:S03]  /*fd4c0*/  LOP3.LUT R12, R52, 0xffff, RZ, 0xc0, !PT ;  /* 0x0000ffff340c7812 */ /* 0x010fc600078ec0ff */
[----:B------:R-:W3:Y:S04]  /*fd4d0*/  LDL.LU R53, [R1+0x2af8] ;  /* 0x002af80001357983 */ /* 0x000ee80000300800 */
[----:B------:R-:W4:Y:S01]  /*fd4e0*/  LDL.LU R52, [R1+0x2a3c] ;  /* 0x002a3c0001347983 */ /* 0x000f220000300800 */
[----:B-----5:R-:W-:-:S03]  /*fd4f0*/  LOP3.LUT R10, R49, 0xffff, RZ, 0xc0, !PT ;  /* 0x0000ffff310a7812 */ /* 0x020fc600078ec0ff */
[----:B------:R-:W5:Y:S01]  /*fd500*/  LDL.LU R49, [R1+0x2a38] ;  /* 0x002a380001317983 */ /* 0x000f620000300800 */
[----:B------:R-:W-:Y:S02]  /*fd510*/  LOP3.LUT R11, R50, 0xffff, RZ, 0xc0, !PT ;  /* 0x0000ffff320b7812 */ /* 0x000fe400078ec0ff */
[----:B------:R-:W-:Y:S02]  /*fd520*/  SHF.R.U32.HI R19, RZ, 0x8, R14 ;  /* 0x00000008ff137819 */ /* 0x000fe4000001160e */
[----:B------:R-:W-:Y:S02]  /*fd530*/  PRMT R48, R14, 0x3340, R10 ;  /* 0x000033400e307816 */ /* 0x000fe4000000000a */
[----:B------:R-:W-:Y:S02]  /*fd540*/  SHF.R.U32.HI R14, RZ, 0x8, R8 ;  /* 0x00000008ff0e7819 */ /* 0x000fe40000011608 */
[----:B------:R-:W-:Y:S02]  /*fd550*/  PRMT R47, R15, 0x3340, R11 ;  /* 0x000033400f2f7816 */ /* 0x000fe4000000000b */
[----:B------:R-:W-:-:S02]  /*fd560*/  SHF.R.U32.HI R15, RZ, 0x8, R12 ;  /* 0x00000008ff0f7819 */ /* 0x000fc4000001160c */
[----:B------:R-:W-:Y:S02]  /*fd570*/  SHF.R.U32.HI R16, RZ, 0x8, R11 ;  /* 0x00000008ff107819 */ /* 0x000fe4000001160b */
[----:B------:R-:W-:Y:S02]  /*fd580*/  SHF.R.U32.HI R17, RZ, 0x8, R10 ;  /* 0x00000008ff117819 */ /* 0x000fe4000001160a */
[----:B------:R-:W-:Y:S02]  /*fd590*/  PRMT R51, R12, 0x3340, R8 ;  /* 0x000033400c337816 */ /* 0x000fe40000000008 */
[----:B------:R-:W-:Y:S02]  /*fd5a0*/  SHF.R.U32.HI R11, RZ, 0x8, R13 ;  /* 0x00000008ff0b7819 */ /* 0x000fe4000001160d */
[--C-:B------:R-:W-:Y:S02]  /*fd5b0*/  SHF.R.U32.HI R8, RZ, 0x8, R9.reuse ;  /* 0x00000008ff087819 */ /* 0x100fe40000011609 */
[----:B------:R-:W-:-:S02]  /*fd5c0*/  PRMT R50, R13, 0x3340, R9 ;  /* 0x000033400d327816 */ /* 0x000fc40000000009 */
[----:B------:R-:W-:Y:S02]  /*fd5d0*/  LOP3.LUT R15, R15, 0xffff, RZ, 0xc0, !PT ;  /* 0x0000ffff0f0f7812 */ /* 0x000fe400078ec0ff */
[----:B------:R-:W-:Y:S02]  /*fd5e0*/  LOP3.LUT R14, R14, 0xffff, RZ, 0xc0, !PT ;  /* 0x0000ffff0e0e7812 */ /* 0x000fe400078ec0ff */
[----:B------:R-:W-:Y:S02]  /*fd5f0*/  LOP3.LUT R13, R18, 0xffff, RZ, 0xc0, !PT ;  /* 0x0000ffff120d7812 */ /* 0x000fe400078ec0ff */
[----:B------:R-:W-:Y:S02]  /*fd600*/  LOP3.LUT R12, R16, 0xffff, RZ, 0xc0, !PT ;  /* 0x0000ffff100c7812 */ /* 0x000fe400078ec0ff */
[----:B------:R-:W-:Y:S02]  /*fd610*/  LOP3.LUT R10, R19, 0xffff, RZ, 0xc0, !PT ;  /* 0x0000ffff130a7812 */ /* 0x000fe400078ec0ff */
[----:B------:R-:W-:-:S02]  /*fd620*/  LOP3.LUT R9, R17, 0xffff, RZ, 0xc0, !PT ;  /* 0x0000ffff11097812 */ /* 0x000fc400078ec0ff */
[----:B------:R-:W-:Y:S02]  /*fd630*/  LOP3.LUT R11, R11, 0xffff, RZ, 0xc0, !PT ;  /* 0x0000ffff0b0b7812 */ /* 0x000fe400078ec0ff */
[----:B------:R-:W-:Y:S02]  /*fd640*/  LOP3.LUT R8, R8, 0xffff, RZ, 0xc0, !PT ;  /* 0x0000ffff08087812 */ /* 0x000fe400078ec0ff */
[----:B------:R-:W-:Y:S01]  /*fd650*/  PRMT R43, R15, 0x3340, R14 ;  /* 0x000033400f2b7816 */ /* 0x000fe2000000000e */
[----:B------:R-:W-:Y:S01]  /*fd660*/  STL [R1+0x47fc], R47 ;  /* 0x0047fc2f01007387 */ /* 0x000fe20000100800 */
[----:B------:R-:W-:-:S03]  /*fd670*/  PRMT R46, R13, 0x3340, R12 ;  /* 0x000033400d2e7816 */ /* 0x000fc6000000000c */
[----:B------:R-:W-:Y:S01]  /*fd680*/  STL [R1+0x4800], R48 ;  /* 0x0048003001007387 */ /* 0x000fe20000100800 */
[----:B------:R-:W-:-:S03]  /*fd690*/  PRMT R21, R10, 0x3340, R9 ;  /* 0x000033400a157816 */ /* 0x000fc60000000009 */
[----:B------:R-:W-:Y:S01]  /*fd6a0*/  STL [R1+0x4804], R51 ;  /* 0x0048043301007387 */ /* 0x000fe20000100800 */
[----:B------:R-:W-:-:S03]  /*fd6b0*/  PRMT R22, R11, 0x3340, R8 ;  /* 0x000033400b167816 */ /* 0x000fc60000000008 */
[----:B------:R-:W-:Y:S04]  /*fd6c0*/  STL [R1+0x4808], R50 ;  /* 0x0048083201007387 */ /* 0x000fe80000100800 */
[----:B------:R-:W-:Y:S04]  /*fd6d0*/  STL [R1+0x480c], R43 ;  /* 0x00480c2b01007387 */ /* 0x000fe80000100800 */
[----:B------:R-:W-:Y:S04]  /*fd6e0*/  STL [R1+0x4810], R46 ;  /* 0x0048102e01007387 */ /* 0x000fe80000100800 */
[----:B------:R-:W-:Y:S04]  /*fd6f0*/  STL [R1+0x4814], R21 ;  /* 0x0048141501007387 */ /* 0x000fe80000100800 */
[----:B------:R-:W-:Y:S04]  /*fd700*/  STL [R1+0x4818], R22 ;  /* 0x0048181601007387 */ /* 0x000fe80000100800 */
[----:B------:R-:W2:Y:S04]  /*fd710*/  LDL.LU R38, [R1+0x2bdc] ;  /* 0x002bdc0001267983 */ /* 0x000ea80000300800 */
[----:B------:R-:W2:Y:S01]  /*fd720*/  LDL.LU R36, [R1+0x2bd8] ;  /* 0x002bd80001247983 */ /* 0x000ea20000300800 */
[----:B------:R-:W-:-:S02]  /*fd730*/  LOP3.LUT R8, R6, 0xffff, RZ, 0xc0, !PT ;  /* 0x0000ffff06087812 */ /* 0x000fc400078ec0ff */
[----:B------:R-:W-:Y:S01]  /*fd740*/  LOP3.LUT R9, R7, 0xffff, RZ, 0xc0, !PT ;  /* 0x0000ffff07097812 */ /* 0x000fe200078ec0ff */
[----:B------:R-:W2:Y:S04]  /*fd750*/  LDL.LU R44, [R1+0x2b24] ;  /* 0x002b2400012c7983 */ /* 0x000ea80000300800 */
[----:B------:R-:W2:Y:S04]  /*fd760*/  LDL.LU R42, [R1+0x2b20] ;  /* 0x002b2000012a7983 */ /* 0x000ea80000300800 */
[----:B------:R-:W2:Y:S01]  /*fd770*/  LDL.LU R40, [R1+0x2a54] ;  /* 0x002a540001287983 */ /* 0x000ea20000300800 */
[----:B------:R-:W-:-:S02]  /*fd780*/  LOP3.LUT R14, R60, 0xffff, RZ, 0xc0, !PT ;  /* 0x0000ffff3c0e7812 */ /* 0x000fc400078ec0ff */
[----:B------:R-:W-:Y:S02]  /*fd790*/  LOP3.LUT R15, R61, 0xffff, RZ, 0xc0, !PT ;  /* 0x0000ffff3d0f7812 */ /* 0x000fe400078ec0ff */
[----:B------:R-:W-:Y:S01]  /*fd7a0*/  SHF.R.U32.HI R16, RZ, 0x8, R9 ;  /* 0x00000008ff107819 */ /* 0x000fe20000011609 */
[----:B------:R-:W2:Y:S01]  /*fd7b0*/  LDL.LU R37, [R1+0x2a50] ;  /* 0x002a500001257983 */ /* 0x000ea20000300800 */
[----:B------:R-:W-:Y:S02]  /*fd7c0*/  SHF.R.U32.HI R20, RZ, 0x8, R14 ;  /* 0x00000008ff147819 */ /* 0x000fe4000001160e */
[----:B------:R-:W-:Y:S02]  /*fd7d0*/  SHF.R.U32.HI R17, RZ, 0x8, R15 ;  /* 0x00000008ff117819 */ /* 0x000fe4000001160f */
[----:B---3--:R-:W-:Y:S02]  /*fd7e0*/  LOP3.LUT R12, R53, 0xffff, RZ, 0xc0, !PT ;  /* 0x0000ffff350c7812 */ /* 0x008fe400078ec0ff */
[----:B----4-:R-:W-:-:S02]  /*fd7f0*/  LOP3.LUT R11, R52, 0xffff, RZ, 0xc0, !PT ;  /* 0x0000ffff340b7812 */ /* 0x010fc400078ec0ff */
[----:B-----5:R-:W-:Y:S02]  /*fd800*/  LOP3.LUT R10, R49, 0xffff, RZ, 0xc0, !PT ;  /* 0x0000ffff310a7812 */ /* 0x020fe400078ec0ff */
[----:B--2---:R-:W-:Y:S02]  /*fd810*/  LOP3.LUT R13, R54, 0xffff, RZ, 0xc0, !PT ;  /* 0x0000ffff360d7812 */ /* 0x004fe400078ec0ff */
[--C-:B------:R-:W-:Y:S02]  /*fd820*/  PRMT R49, R12, 0x3340, R8.reuse ;  /* 0x000033400c317816 */ /* 0x100fe40000000008 */
[----:B------:R-:W-:Y:S02]  /*fd830*/  SHF.R.U32.HI R8, RZ, 0x8, R8 ;  /* 0x00000008ff087819 */ /* 0x000fe40000011608 */
[----:B------:R-:W-:Y:S02]  /*fd840*/  PRMT R53, R14, 0x3340, R10 ;  /* 0x000033400e357816 */ /* 0x000fe4000000000a */
[----:B------:R-:W-:-:S02]  /*fd850*/  SHF.R.U32.HI R14, RZ, 0x8, R12 ;  /* 0x00000008ff0e7819 */ /* 0x000fc4000001160c */
[--C-:B------:R-:W-:Y:S02]  /*fd860*/  SHF.R.U32.HI R18, RZ, 0x8, R11.reuse ;  /* 0x00000008ff127819 */ /* 0x100fe4000001160b */
[----:B------:R-:W-:Y:S02]  /*fd870*/  PRMT R60, R15, 0x3340, R11 ;  /* 0x000033400f3c7816 */ /* 0x000fe4000000000b */
[----:B------:R-:W-:Y:S02]  /*fd880*/  SHF.R.U32.HI R19, RZ, 0x8, R10 ;  /* 0x00000008ff137819 */ /* 0x000fe4000001160a */
[----:B------:R-:W-:Y:S02]  /*fd890*/  SHF.R.U32.HI R11, RZ, 0x8, R13 ;  /* 0x00000008ff0b7819 */ /* 0x000fe4000001160d */
[----:B------:R-:W-:Y:S02]  /*fd8a0*/  PRMT R45, R13, 0x3340, R9 ;  /* 0x000033400d2d7816 */ /* 0x000fe40000000009 */
[----:B------:R-:W-:-:S02]  /*fd8b0*/  LOP3.LUT R14, R14, 0xffff, RZ, 0xc0, !PT ;  /* 0x0000ffff0e0e7812 */ /* 0x000fc400078ec0ff */
[----:B------:R-:W-:Y:S02]  /*fd8c0*/  LOP3.LUT R13, R8, 0xffff, RZ, 0xc0, !PT ;  /* 0x0000ffff080d7812 */ /* 0x000fe400078ec0ff */
[----:B------:R-:W-:Y:S02]  /*fd8d0*/  LOP3.LUT R15, R17, 0xffff, RZ, 0xc0, !PT ;  /* 0x0000ffff110f7812 */ /* 0x000fe400078ec0ff */
[----:B------:R-:W-:Y:S02]  /*fd8e0*/  LOP3.LUT R12, R18, 0xffff, RZ, 0xc0, !PT ;  /* 0x0000ffff120c7812 */ /* 0x000fe400078ec0ff */
[----:B------:R-:W-:Y:S02]  /*fd8f0*/  LOP3.LUT R10, R20, 0xffff, RZ, 0xc0, !PT ;  /* 0x0000ffff140a7812 */ /* 0x000fe400078ec0ff */
[----:B------:R-:W-:Y:S02]  /*fd900*/  LOP3.LUT R9, R19, 0xffff, RZ, 0xc0, !PT ;  /* 0x0000ffff13097812 */ /* 0x000fe400078ec0ff */
[----:B------:R-:W-:-:S02]  /*fd910*/  LOP3.LUT R11, R11, 0xffff, RZ, 0xc0, !PT ;  /* 0x0000ffff0b0b7812 */ /* 0x000fc400078ec0ff */
        /* <DEDUP_REMOVED lines=14> */
[----:B------:R-:W3:Y:S04]  /*fda00*/  LDL.LU R28, [R1+0x2bf4] ;  /* 0x002bf400011c7983 */ /* 0x000ee80000300800 */
[----:B------:R-:W4:Y:S01]  /*fda10*/  LDL.LU R7, [R1+0x2bf0] ;  /* 0x002bf00001077983 */ /* 0x000f220000300800 */
[----:B------:R-:W-:-:S03]  /*fda20*/  LOP3.LUT R14, R36, 0xffff, RZ, 0xc0, !PT ;  /* 0x0000ffff240e7812 */ /* 0x000fc600078ec0ff */
[----:B------:R-:W5:Y:S01]  /*fda30*/  LDL.LU R6, [R1+0x2b3c] ;  /* 0x002b3c0001067983 */ /* 0x000f620000300800 */
[----:B------:R-:W-:-:S03]  /*fda40*/  LOP3.LUT R9, R5, 0xffff, RZ, 0xc0, !PT ;  /* 0x0000ffff05097812 */ /* 0x000fc600078ec0ff */
[----:B------:R-:W5:Y:S01]  /*fda50*/  LDL.LU R36, [R1+0x2a70] ;  /* 0x002a700001247983 */ /* 0x000f620000300800 */
[----:B------:R-:W-:-:S03]  /*fda60*/  LOP3.LUT R8, R4, 0xffff, RZ, 0xc0, !PT ;  /* 0x0000ffff04087812 */ /* 0x000fc600078ec0ff */
[----:B------:R-:W5:Y:S04]  /*fda70*/  LDL.LU R5, [R1+0x2a6c] ;  /* 0x002a6c0001057983 */ /* 0x000f680000300800 */
[----:B------:R-:W5:Y:S01]  /*fda80*/  LDL.LU R4, [R1+0x2a68] ;  /* 0x002a680001047983 */ /* 0x000f620000300800 */
[----:B------:R-:W-:Y:S02]  /*fda90*/  LOP3.LUT R15, R38, 0xffff, RZ, 0xc0, !PT ;  /* 0x0000ffff260f7812 */ /* 0x000fe400078ec0ff */
[----:B------:R-:W-:Y:S02]  /*fdaa0*/  LOP3.LUT R11, R40, 0xffff, RZ, 0xc0, !PT ;  /* 0x0000ffff280b7812 */ /* 0x000fe400078ec0ff */
[----:B------:R-:W-:Y:S02]  /*fdab0*/  LOP3.LUT R13, R44, 0xffff, RZ, 0xc0, !PT ;  /* 0x0000ffff2c0d7812 */ /* 0x000fe400078ec0ff */
[----:B------:R-:W-:-:S02]  /*fdac0*/  LOP3.LUT R12, R42, 0xffff, RZ, 0xc0, !PT ;  /* 0x0000ffff2a0c7812 */ /* 0x000fc400078ec0ff */
[----:B------:R-:W-:Y:S02]  /*fdad0*/  LOP3.LUT R10, R37, 0xffff, RZ, 0xc0, !PT ;  /* 0x0000ffff250a7812 */ /* 0x000fe400078ec0ff */
[----:B------:R-:W-:Y:S02]  /*fdae0*/  SHF.R.U32.HI R19, RZ, 0x8, R15 ;  /* 0x00000008ff137819 */ /* 0x000fe4000001160f */
[--C-:B------:R-:W-:Y:S02]  /*fdaf0*/  PRMT R42, R15, 0x3340, R11.reuse ;  /* 0x000033400f2a7816 */ /* 0x100fe4000000000b */
[----:B------:R-:W-:Y:S02]  /*fdb00*/  SHF.R.U32.HI R16, RZ, 0x8, R11 ;  /* 0x00000008ff107819 */ /* 0x000fe4000001160b */
[----:B------:R-:W-:Y:S02]  /*fdb10*/  SHF.R.U32.HI R18, RZ, 0x8, R14 ;  /* 0x00000008ff127819 */ /* 0x000fe4000001160e */
[----:B------:R-:W-:-:S02]  /*fdb20*/  PRMT R40, R14, 0x3340, R10 ;  /* 0x000033400e287816 */ /* 0x000fc4000000000a */
[----:B------:R-:W-:Y:S02]  /*fdb30*/  SHF.R.U32.HI R11, RZ, 0x8, R10 ;  /* 0x00000008ff0b7819 */ /* 0x000fe4000001160a */
[----:B------:R-:W-:Y:S02]  /*fdb40*/  SHF.R.U32.HI R17, RZ, 0x8, R13 ;  /* 0x00000008ff117819 */ /* 0x000fe4000001160d */
[--C-:B------:R-:W-:Y:S02]  /*fdb50*/  PRMT R38, R13, 0x3340, R9.reuse ;  /* 0x000033400d267816 */ /* 0x100fe40000000009 */
[----:B------:R-:W-:Y:S02]  /*fdb60*/  SHF.R.U32.HI R10, RZ, 0x8, R9 ;  /* 0x00000008ff0a7819 */ /* 0x000fe40000011609 */
[----:B------:R-:W-:Y:S02]  /*fdb70*/  PRMT R37, R12, 0x3340, R8 ;  /* 0x000033400c257816 */ /* 0x000fe40000000008 */
[----:B------:R-:W-:-:S02]  /*fdb80*/  SHF.R.U32.HI R9, RZ, 0x8, R12 ;  /* 0x00000008ff097819 */ /* 0x000fc4000001160c */
[----:B------:R-:W-:Y:S02]  /*fdb90*/  SHF.R.U32.HI R8, RZ, 0x8, R8 ;  /* 0x00000008ff087819 */ /* 0x000fe40000011608 */
[----:B------:R-:W-:Y:S02]  /*fdba0*/  LOP3.LUT R15, R19, 0xffff, RZ, 0xc0, !PT ;  /* 0x0000ffff130f7812 */ /* 0x000fe400078ec0ff */
[----:B------:R-:W-:Y:S02]  /*fdbb0*/  LOP3.LUT R14, R16, 0xffff, RZ, 0xc0, !PT ;  /* 0x0000ffff100e7812 */ /* 0x000fe400078ec0ff */
[----:B------:R-:W-:Y:S02]  /*fdbc0*/  LOP3.LUT R13, R18, 0xffff, RZ, 0xc0, !PT ;  /* 0x0000ffff120d7812 */ /* 0x000fe400078ec0ff */
[----:B------:R-:W-:Y:S02]  /*fdbd0*/  LOP3.LUT R12, R11, 0xffff, RZ, 0xc0, !PT ;  /* 0x0000ffff0b0c7812 */ /* 0x000fe400078ec0ff */
[----:B------:R-:W-:-:S02]  /*fdbe0*/  LOP3.LUT R11, R17, 0xffff, RZ, 0xc0, !PT ;  /* 0x0000ffff110b7812 */ /* 0x000fc400078ec0ff */
[----:B------:R-:W-:Y:S02]  /*fdbf0*/  LOP3.LUT R10, R10, 0xffff, RZ, 0xc0, !PT ;  /* 0x0000ffff0a0a7812 */ /* 0x000fe400078ec0ff */
        /* <DEDUP_REMOVED lines=13> */
[----:B------:R-:W-:Y:S01]  /*fdcd0*/  STL [R1+0x4858], R59 ;  /* 0x0048583b01007387 */ /* 0x000fe20000100800 */
[----:B------:R-:W-:-:S03]  /*fdce0*/  LOP3.LUT R8, R3, 0xffff, RZ, 0xc0, !PT ;  /* 0x0000ffff03087812 */ /* 0x000fc600078ec0ff */
[----:B------:R-:W5:Y:S04]  /*fdcf0*/  LDL.LU R31, [R1+0x2c10] ;  /* 0x002c1000011f7983 */ /* 0x000f680000300800 */
[----:B------:R-:W5:Y:S01]  /*fdd00*/  LDL.LU R29, [R1+0x2c0c] ;  /* 0x002c0c00011d7983 */ /* 0x000f620000300800 */
[----:B--2---:R-:W-:Y:S02]  /*fdd10*/  LOP3.LUT R15, R30, 0xffff, RZ, 0xc0, !PT ;  /* 0x0000ffff1e0f7812 */ /* 0x004fe400078ec0ff */
[----:B---3--:R-:W-:Y:S02]  /*fdd20*/  LOP3.LUT R14, R28, 0xffff, RZ, 0xc0, !PT ;  /* 0x0000ffff1c0e7812 */ /* 0x008fe400078ec0ff */
[----:B----4-:R-:W-:Y:S01]  /*fdd30*/  LOP3.LUT R13, R7, 0xffff, RZ, 0xc0, !PT ;  /* 0x0000ffff070d7812 */ /* 0x010fe200078ec0ff */
[----:B------:R-:W2:Y:S01]  /*fdd40*/  LDL.LU R30, [R1+0x2b58] ;  /* 0x002b5800011e7983 */ /* 0x000ea20000300800 */
[----:B-----5:R-:W-:-:S02]  /*fdd50*/  LOP3.LUT R11, R36, 0xffff, RZ, 0xc0, !PT ;  /* 0x0000ffff240b7812 */ /* 0x020fc400078ec0ff */
[----:B------:R-:W-:Y:S02]  /*fdd60*/  LOP3.LUT R10, R5, 0xffff, RZ, 0xc0, !PT ;  /* 0x0000ffff050a7812 */ /* 0x000fe400078ec0ff */
[----:B------:R-:W-:Y:S02]  /*fdd70*/  LOP3.LUT R9, R4, 0xffff, RZ, 0xc0, !PT ;  /* 0x0000ffff04097812 */ /* 0x000fe400078ec0ff */
[----:B------:R-:W-:Y:S02]  /*fdd80*/  LOP3.LUT R12, R6, 0xffff, RZ, 0xc0, !PT ;  /* 0x0000ffff060c7812 */ /* 0x000fe400078ec0ff */
[----:B------:R-:W-:Y:S02]  /*fdd90*/  SHF.R.U32.HI R18, RZ, 0x8, R15 ;  /* 0x00000008ff127819 */ /* 0x000fe4000001160f */
[----:B------:R-:W-:Y:S02]  /*fdda0*/  PRMT R5, R15, 0x3340, R11 ;  /* 0x000033400f057816 */ /* 0x000fe4000000000b */
[----:B------:R-:W-:-:S02]  /*fddb0*/  SHF.R.U32.HI R15, RZ, 0x8, R14 ;  /* 0x00000008ff0f7819 */ /* 0x000fc4000001160e */
[--C-:B------:R-:W-:Y:S02]  /*fddc0*/  PRMT R36, R14, 0x3340, R10.reuse ;  /* 0x000033400e247816 */ /* 0x100fe4000000000a */
[----:B------:R-:W-:Y:S02]  /*fddd0*/  SHF.R.U32.HI R14, RZ, 0x8, R10 ;  /* 0x00000008ff0e7819 */ /* 0x000fe4000001160a */
[----:B------:R-:W-:Y:S02]  /*fdde0*/  PRMT R7, R13, 0x3340, R9 ;  /* 0x000033400d077816 */ /* 0x000fe40000000009 */
[----:B------:R-:W-:Y:S02]  /*fddf0*/  SHF.R.U32.HI R17, RZ, 0x8, R11 ;  /* 0x00000008ff117819 */ /* 0x000fe4000001160b */
[----:B------:R-:W-:Y:S02]  /*fde00*/  SHF.R.U32.HI R16, RZ, 0x8, R13 ;  /* 0x00000008ff107819 */ /* 0x000fe4000001160d */
[----:B------:R-:W-:Y:S01]  /*fde10*/  SHF.R.U32.HI R9, RZ, 0x8, R9 ;  /* 0x00000008ff097819 */ /* 0x000fe20000011609 */
[----:B------:R-:W3:Y:S01]  /*fde20*/  LDL.LU R28, [R1+0x2b54] ;  /* 0x002b5400011c7983 */ /* 0x000ee20000300800 */
[----:B------:R-:W-:-:S02]  /*fde30*/  SHF.R.U32.HI R11, RZ, 0x8, R12 ;  /* 0x00000008ff0b7819 */ /* 0x000fc4000001160c */
[--C-:B------:R-:W-:Y:S01]  /*fde40*/  SHF.R.U32.HI R10, RZ, 0x8, R8.reuse ;  /* 0x00000008ff0a7819 */ /* 0x100fe20000011608 */
[----:B------:R-:W4:Y:S04]  /*fde50*/  LDL.LU R3, [R1+0x2a84] ;  /* 0x002a840001037983 */ /* 0x000f280000300800 */
[----:B------:R-:W5:Y:S01]  /*fde60*/  LDL.LU R4, [R1+0x2a80] ;  /* 0x002a800001047983 */ /* 0x000f620000300800 */
[----:B------:R-:W-:Y:S02]  /*fde70*/  PRMT R6, R12, 0x3340, R8 ;  /* 0x000033400c067816 */ /* 0x000fe40000000008 */
[----:B------:R-:W-:Y:S02]  /*fde80*/  LOP3.LUT R15, R15, 0xffff, RZ, 0xc0, !PT ;  /* 0x0000ffff0f0f7812 */ /* 0x000fe400078ec0ff */
[----:B------:R-:W-:-:S02]  /*fde90*/  LOP3.LUT R14, R14, 0xffff, RZ, 0xc0, !PT ;  /* 0x0000ffff0e0e7812 */ /* 0x000fc400078ec0ff */
[----:B------:R-:W-:Y:S02]  /*fdea0*/  LOP3.LUT R13, R16, 0xffff, RZ, 0xc0, !PT ;  /* 0x0000ffff100d7812 */ /* 0x000fe400078ec0ff */
[----:B------:R-:W-:Y:S02]  /*fdeb0*/  LOP3.LUT R12, R9, 0xffff, RZ, 0xc0, !PT ;  /* 0x0000ffff090c7812 */ /* 0x000fe400078ec0ff */
[----:B------:R-:W-:Y:S02]  /*fdec0*/  LOP3.LUT R11, R11, 0xffff, RZ, 0xc0, !PT ;  /* 0x0000ffff0b0b7812 */ /* 0x000fe400078ec0ff */
[----:B------:R-:W-:Y:S02]  /*fded0*/  LOP3.LUT R10, R10, 0xffff, RZ, 0xc0, !PT ;  /* 0x0000ffff0a0a7812 */ /* 0x000fe400078ec0ff */
[----:B------:R-:W-:Y:S02]  /*fdee0*/  LOP3.LUT R9, R18, 0xffff, RZ, 0xc0, !PT ;  /* 0x0000ffff12097812 */ /* 0x000fe400078ec0ff */
[----:B------:R-:W-:-:S02]  /*fdef0*/  LOP3.LUT R8, R17, 0xffff, RZ, 0xc0, !PT ;  /* 0x0000ffff11087812 */ /* 0x000fc400078ec0ff */
        /* <DEDUP_REMOVED lines=20> */
[----:B------:R-:W-:-:S02]  /*fe040*/  LOP3.LUT R15, R31, 0xffff, RZ, 0xc0, !PT ;  /* 0x0000ffff1f0f7812 */ /* 0x000fc400078ec0ff */
[----:B------:R-:W-:Y:S02]  /*fe050*/  LOP3.LUT R9, R2, 0xffff, RZ, 0xc0, !PT ;  /* 0x0000ffff02097812 */ /* 0x000fe400078ec0ff */
[----:B------:R-:W-:Y:S02]  /*fe060*/  LOP3.LUT R14, R29, 0xffff, RZ, 0xc0, !PT ;  /* 0x0000ffff1d0e7812 */ /* 0x000fe400078ec0ff */
[----:B------:R-:W-:Y:S02]  /*fe070*/  LOP3.LUT R8, R0, 0xffff, RZ, 0xc0, !PT ;  /* 0x0000ffff00087812 */ /* 0x000fe400078ec0ff */
[----:B------:R-:W-:Y:S02]  /*fe080*/  SHF.R.U32.HI R17, RZ, 0x8, R15 ;  /* 0x00000008ff117819 */ /* 0x000fe4000001160f */
[----:B--2---:R-:W-:Y:S02]  /*fe090*/  LOP3.LUT R13, R30, 0xffff, RZ, 0xc0, !PT ;  /* 0x0000ffff1e0d7812 */ /* 0x004fe400078ec0ff */
[----:B---3--:R-:W-:-:S02]  /*fe0a0*/  LOP3.LUT R12, R28, 0xffff, RZ, 0xc0, !PT ;  /* 0x0000ffff1c0c7812 */ /* 0x008fc400078ec0ff */
[----:B----4-:R-:W-:Y:S02]  /*fe0b0*/  LOP3.LUT R11, R3, 0xffff, RZ, 0xc0, !PT ;  /* 0x0000ffff030b7812 */ /* 0x010fe400078ec0ff */
[----:B-----5:R-:W-:Y:S02]  /*fe0c0*/  LOP3.LUT R10, R4, 0xffff, RZ, 0xc0, !PT ;  /* 0x0000ffff040a7812 */ /* 0x020fe400078ec0ff */
[--C-:B------:R-:W-:Y:S02]  /*fe0d0*/  PRMT R3, R13, 0x3340, R9.reuse ;  /* 0x000033400d037816 */ /* 0x100fe40000000009 */
[----:B------:R-:W-:Y:S02]  /*fe0e0*/  SHF.R.U32.HI R9, RZ, 0x8, R9 ;  /* 0x00000008ff097819 */ /* 0x000fe40000011609 */
[--C-:B------:R-:W-:Y:S02]  /*fe0f0*/  PRMT R0, R15, 0x3340, R11.reuse ;  /* 0x000033400f007816 */ /* 0x100fe4000000000b */
[----:B------:R-:W-:-:S02]  /*fe100*/  SHF.R.U32.HI R18, RZ, 0x8, R11 ;  /* 0x00000008ff127819 */ /* 0x000fc4000001160b */
[----:B------:R-:W-:Y:S02]  /*fe110*/  PRMT R4, R14, 0x3340, R10 ;  /* 0x000033400e047816 */ /* 0x000fe4000000000a */
[----:B------:R-:W-:Y:S02]  /*fe120*/  SHF.R.U32.HI R15, RZ, 0x8, R13 ;  /* 0x00000008ff0f7819 */ /* 0x000fe4000001160d */
[----:B------:R-:W-:Y:S02]  /*fe130*/  SHF.R.U32.HI R11, RZ, 0x8, R14 ;  /* 0x00000008ff0b7819 */ /* 0x000fe4000001160e */
        /* <DEDUP_REMOVED lines=12> */
[----:B------:R0:W-:Y:S01]  /*fe200*/  STL [R1+0x487c], R0 ;  /* 0x00487c0001007387 */ /* 0x0001e20000100800 */
[----:B------:R-:W-:Y:S02]  /*fe210*/  PRMT R31, R14, 0x3340, R13 ;  /* 0x000033400e1f7816 */ /* 0x000fe4000000000d */
[----:B------:R-:W-:Y:S02]  /*fe220*/  LOP3.LUT R15, R27, 0xffff, RZ, 0xc0, !PT ;  /* 0x0000ffff1b0f7812 */ /* 0x000fe400078ec0ff */
[----:B------:R-:W-:Y:S01]  /*fe230*/  LOP3.LUT R14, R26, 0xffff, RZ, 0xc0, !PT ;  /* 0x0000ffff1a0e7812 */ /* 0x000fe200078ec0ff */
[----:B------:R-:W2:Y:S01]  /*fe240*/  LDL.LU R27, [R1+0x2c44] ;  /* 0x002c4400011b7983 */ /* 0x000ea20000300800 */
[----:B------:R-:W-:-:S03]  /*fe250*/  LOP3.LUT R13, R25, 0xffff, RZ, 0xc0, !PT ;  /* 0x0000ffff190d7812 */ /* 0x000fc600078ec0ff */
[----:B------:R-:W3:Y:S01]  /*fe260*/  LDL.LU R26, [R1+0x2c40] ;  /* 0x002c4000011a7983 */ /* 0x000ee20000300800 */
[----:B------:R-:W-:Y:S02]  /*fe270*/  PRMT R28, R11, 0x3340, R8 ;  /* 0x000033400b1c7816 */ /* 0x000fe40000000008 */
[----:B------:R-:W-:Y:S01]  /*fe280*/  LOP3.LUT R12, R24, 0xffff, RZ, 0xc0, !PT ;  /* 0x0000ffff180c7812 */ /* 0x000fe200078ec0ff */
[----:B------:R-:W4:Y:S01]  /*fe290*/  LDL.LU R25, [R1+0x2b8c] ;  /* 0x002b8c0001197983 */ /* 0x000f220000300800 */
[----:B------:R-:W-:-:S03]  /*fe2a0*/  LOP3.LUT R11, R35, 0xffff, RZ, 0xc0, !PT ;  /* 0x0000ffff230b7812 */ /* 0x000fc600078ec0ff */
[----:B------:R-:W5:Y:S01]  /*fe2b0*/  LDL.LU R24, [R1+0x2b88] ;  /* 0x002b880001187983 */ /* 0x000f620000300800 */
[----:B------:R-:W-:-:S03]  /*fe2c0*/  LOP3.LUT R10, R16, 0xffff, RZ, 0xc0, !PT ;  /* 0x0000ffff100a7812 */ /* 0x000fc600078ec0ff */
[----:B------:R-:W5:Y:S01]  /*fe2d0*/  LDL.LU R35, [R1+0x2ab8] ;  /* 0x002ab80001237983 */ /* 0x000f620000300800 */
[----:B------:R-:W-:Y:S02]  /*fe2e0*/  PRMT R29, R10, 0x3340, R9 ;  /* 0x000033400a1d7816 */ /* 0x000fe40000000009 */
[----:B------:R-:W-:Y:S02]  /*fe2f0*/  LOP3.LUT R10, R34, 0xffff, RZ, 0xc0, !PT ;  /* 0x0000ffff220a7812 */ /* 0x000fe400078ec0ff */
[----:B------:R-:W5:Y:S01]  /*fe300*/  LDL.LU R34, [R1+0x2ab4] ;  /* 0x002ab40001227983 */ /* 0x000f620000300800 */
[----:B------:R-:W-:-:S03]  /*fe310*/  LOP3.LUT R9, R33, 0xffff, RZ, 0xc0, !PT ;  /* 0x0000ffff21097812 */ /* 0x000fc600078ec0ff */
[----:B------:R-:W5:Y:S01]  /*fe320*/  LDL.LU R33, [R1+0x64] ;  /* 0x0000640001217983 */ /* 0x000f620000300800 */
[----:B------:R-:W-:-:S03]  /*fe330*/  LOP3.LUT R8, R32, 0xffff, RZ, 0xc0, !PT ;  /* 0x0000ffff20087812 */ /* 0x000fc600078ec0ff */
[----:B------:R-:W5:Y:S01]  /*fe340*/  LDL.LU R32, [R1+0x60] ;  /* 0x0000600001207983 */ /* 0x000f620000300800 */
[----:B0-----:R-:W-:-:S05]  /*fe350*/  PRMT R0, R15, 0x3340, R11 ;  /* 0x000033400f007816 */ /* 0x001fca000000000b */
[----:B------:R0:W-:Y:S01]  /*fe360*/  STL [R1+0x1440], R0 ;  /* 0x0014400001007387 */ /* 0x0001e20000100800 */
[----:B------:R-:W-:Y:S02]  /*fe370*/  SHF.R.U32.HI R18, RZ, 0x8, R14 ;  /* 0x00000008ff127819 */ /* 0x000fe4000001160e */
[----:B0-----:R-:W-:Y:S02]  /*fe380*/  PRMT R0, R14, 0x3340, R10 ;  /* 0x000033400e007816 */ /* 0x001fe4000000000a */
[----:B------:R-:W-:-:S03]  /*fe390*/  SHF.R.U32.HI R14, RZ, 0x8, R13 ;  /* 0x00000008ff0e7819 */ /* 0x000fc6000001160d */
[----:B------:R0:W-:Y:S01]  /*fe3a0*/  STL [R1+0x143c], R0 ;  /* 0x00143c0001007387 */ /* 0x0001e20000100800 */
[----:B------:R-:W-:Y:S02]  /*fe3b0*/  SHF.R.U32.HI R19, RZ, 0x8, R15 ;  /* 0x00000008ff137819 */ /* 0x000fe4000001160f */
[----:B------:R-:W-:Y:S02]  /*fe3c0*/  SHF.R.U32.HI R15, RZ, 0x8, R12 ;  /* 0x00000008ff0f7819 */ /* 0x000fe4000001160c */
[--C-:B0-----:R-:W-:Y:S02]  /*fe3d0*/  PRMT R0, R13, 0x3340, R9.reuse ;  /* 0x000033400d007816 */ /* 0x101fe40000000009 */
[----:B------:R-:W-:Y:S02]  /*fe3e0*/  SHF.R.U32.HI R13, RZ, 0x8, R9 ;  /* 0x00000008ff0d7819 */ /* 0x000fe40000011609 */
[----:B------:R-:W-:Y:S01]  /*fe3f0*/  LOP3.LUT R14, R14, 0xffff, RZ, 0xc0, !PT ;  /* 0x0000ffff0e0e7812 */ /* 0x000fe200078ec0ff */
[----:B------:R0:W-:Y:S01]  /*fe400*/  STL [R1+0x139c], R0 ;  /* 0x00139c0001007387 */ /* 0x0001e20000100800 */
[----:B------:R-:W-:-:S02]  /*fe410*/  LOP3.LUT R13, R13, 0xffff, RZ, 0xc0, !PT ;  /* 0x0000ffff0d0d7812 */ /* 0x000fc400078ec0ff */
[----:B------:R-:W-:Y:S02]  /*fe420*/  SHF.R.U32.HI R17, RZ, 0x8, R11 ;  /* 0x00000008ff117819 */ /* 0x000fe4000001160b */
[----:B------:R-:W-:Y:S02]  /*fe430*/  SHF.R.U32.HI R16, RZ, 0x8, R10 ;  /* 0x00000008ff107819 */ /* 0x000fe4000001160a */
[----:B------:R-:W-:Y:S02]  /*fe440*/  LOP3.LUT R15, R15, 0xffff, RZ, 0xc0, !PT ;  /* 0x0000ffff0f0f7812 */ /* 0x000fe400078ec0ff */
[--C-:B0-----:R-:W-:Y:S02]  /*fe450*/  PRMT R0, R12, 0x3340, R8.reuse ;  /* 0x000033400c007816 */ /* 0x101fe40000000008 */
        /* <DEDUP_REMOVED lines=9> */
[----:B0-----:R-:W-:-:S05]  /*fe4f0*/  PRMT R0, R14, 0x3340, R13 ;  /* 0x000033400e007816 */ /* 0x001fca000000000d */
[----:B------:R0:W-:Y:S04]  /*fe500*/  STL [R1+0x5e4], R0 ;  /* 0x0005e40001007387 */ /* 0x0001e80000100800 */
[----:B------:R-:W-:Y:S04]  /*fe510*/  STL [R1+0x5cc], R6 ;  /* 0x0005cc0601007387 */ /* 0x000fe80000100800 */
[----:B------:R-:W-:Y:S01]  /*fe520*/  STL [R1+0x1258], R5 ;  /* 0x0012580501007387 */ /* 0x000fe20000100800 */
[----:B0-----:R-:W-:-:S05]  /*fe530*/  PRMT R0, R9, 0x3340, R8 ;  /* 0x0000334009007816 */ /* 0x001fca0000000008 */
[----:B------:R0:W-:Y:S01]  /*fe540*/  STL [R1+0x1254], R0 ;  /* 0x0012540001007387 */ /* 0x0001e20000100800 */
[----:B--2---:R-:W-:Y:S02]  /*fe550*/  LOP3.LUT R15, R27, 0xffff, RZ, 0xc0, !PT ;  /* 0x0000ffff1b0f7812 */ /* 0x004fe400078ec0ff */
[----:B---3--:R-:W-:Y:S01]  /*fe560*/  LOP3.LUT R14, R26, 0xffff, RZ, 0xc0, !PT ;  /* 0x0000ffff1a0e7812 */ /* 0x008fe200078ec0ff */
[----:B------:R-:W2:Y:S04]  /*fe570*/  LDL.LU R27, [R1+0x2c5c] ;  /* 0x002c5c00011b7983 */ /* 0x000ea80000300800 */
[----:B------:R-:W3:Y:S01]  /*fe580*/  LDL.LU R26, [R1+0x2c58] ;  /* 0x002c5800011a7983 */ /* 0x000ee20000300800 */
[----:B----4-:R-:W-:Y:S02]  /*fe590*/  LOP3.LUT R13, R25, 0xffff, RZ, 0xc0, !PT ;  /* 0x0000ffff190d7812 */ /* 0x010fe400078ec0ff */
[----:B-----5:R-:W-:Y:S01]  /*fe5a0*/  LOP3.LUT R12, R24, 0xffff, RZ, 0xc0, !PT ;  /* 0x0000ffff180c7812 */ /* 0x020fe200078ec0ff */
[----:B------:R-:W4:Y:S01]  /*fe5b0*/  LDL.LU R25, [R1+0x2ba4] ;  /* 0x002ba40001197983 */ /* 0x000f220000300800 */
[----:B------:R-:W-:-:S03]  /*fe5c0*/  LOP3.LUT R11, R35, 0xffff, RZ, 0xc0, !PT ;  /* 0x0000ffff230b7812 */ /* 0x000fc600078ec0ff */
[----:B------:R-:W5:Y:S04]  /*fe5d0*/  LDL.LU R24, [R1+0x2ba0] ;  /* 0x002ba00001187983 */ /* 0x000f680000300800 */
[----:B------:R-:W5:Y:S01]  /*fe5e0*/  LDL.LU R35, [R1+0x2ad4] ;  /* 0x002ad40001237983 */ /* 0x000f620000300800 */
[----:B------:R-:W-:-:S03]  /*fe5f0*/  LOP3.LUT R10, R34, 0xffff, RZ, 0xc0, !PT ;  /* 0x0000ffff220a7812 */ /* 0x000fc600078ec0ff */
        /* <DEDUP_REMOVED lines=12> */
[--C-:B------:R-:W-:Y:S02]  /*fe6c0*/  SHF.R.U32.HI R14, RZ, 0x8, R9.reuse ;  /* 0x00000008ff0e7819 */ /* 0x100fe40000011609 */
[----:B0-----:R-:W-:Y:S02]  /*fe6d0*/  PRMT R0, R13, 0x3340, R9 ;  /* 0x000033400d007816 */ /* 0x001fe40000000009 */
        /* <DEDUP_REMOVED lines=54> */
[--C-:B------:R-:W-:Y:S02]  /*fea40*/  SHF.R.U32.HI R8, RZ, 0x8, R9.reuse ;  /* 0x00000008ff087819 */ /* 0x100fe40000011609 */
[----:B0-----:R-:W-:Y:S02]  /*fea50*/  PRMT R0, R13, 0x3340, R9 ;  /* 0x000033400d007816 */ /* 0x001fe40000000009 */
[----:B------:R-:W-:Y:S02]  /*fea60*/  LOP3.LUT R13, R18, 0xffff, RZ, 0xc0, !PT ;  /* 0x0000ffff120d7812 */ /* 0x000fe400078ec0ff */
        /* <DEDUP_REMOVED lines=33> */
[----:B0-----:R-:W-:-:S05]  /*fec80*/  PRMT R0, R14, 0x3340, R10 ;  /* 0x000033400e007816 */ /* 0x001fca000000000a */
[----:B------:R0:W-:Y:S01]  /*fec90*/  STL [R1+0x13f0], R0 ;  /* 0x0013f00001007387 */ /* 0x0001e20000100800 */
[----:B------:R-:W-:Y:S02]  /*feca0*/  SHF.R.U32.HI R14, RZ, 0x8, R12 ;  /* 0x00000008ff0e7819 */ /* 0x000fe4000001160c */
[----:B------:R-:W-:Y:S02]  /*fecb0*/  SHF.R.U32.HI R18, RZ, 0x8, R11 ;  /* 0x00000008ff127819 */ /* 0x000fe4000001160b */
[----:B------:R-:W-:Y:S02]  /*fecc0*/  SHF.R.U32.HI R11, RZ, 0x8, R13 ;  /* 0x00000008ff0b7819 */ /* 0x000fe4000001160d */
[--C-:B0-----:R-:W-:Y:S02]  /*fecd0*/  PRMT R0, R12, 0x3340, R8.reuse ;  /* 0x000033400c007816 */ /* 0x101fe40000000008 */
[----:B------:R-:W-:Y:S02]  /*fece0*/  SHF.R.U32.HI R8, RZ, 0x8, R8 ;  /* 0x00000008ff087819 */ /* 0x000fe40000011608 */
[----:B------:R-:W-:Y:S01]  /*fecf0*/  SHF.R.U32.HI R17, RZ, 0x8, R15 ;  /* 0x00000008ff117819 */ /* 0x000fe2000001160f */
[----:B------:R0:W-:Y:S01]  /*fed00*/  STL [R1+0x13f8], R0 ;  /* 0x0013f80001007387 */ /* 0x0001e20000100800 */
[----:B------:R-:W-:-:S02]  /*fed10*/  LOP3.LUT R14, R14, 0xffff, RZ, 0xc0, !PT ;  /* 0x0000ffff0e0e7812 */ /* 0x000fc400078ec0ff */
[----:B------:R-:W-:Y:S02]  /*fed20*/  SHF.R.U32.HI R19, RZ, 0x8, R10 ;  /* 0x00000008ff137819 */ /* 0x000fe4000001160a */
[--C-:B------:R-:W-:Y:S02]  /*fed30*/  SHF.R.U32.HI R16, RZ, 0x8, R9.reuse ;  /* 0x00000008ff107819 */ /* 0x100fe40000011609 */
[----:B------:R-:W-:Y:S02]  /*fed40*/  LOP3.LUT R15, R17, 0xffff, RZ, 0xc0, !PT ;  /* 0x0000ffff110f7812 */ /* 0x000fe400078ec0ff */
        /* <DEDUP_REMOVED lines=33> */
[----:B------:R0:W-:Y:S02]  /*fef60*/  STL [R1+0x13d8], R0 ;  /* 0x0013d80001007387 */ /* 0x0001e40000100800 */
[----:B0-----:R-:W-:-:S05]  /*fef70*/  PRMT R0, R14, 0x3340, R10 ;  /* 0x000033400e007816 */ /* 0x001fca000000000a */
[----:B------:R0:W-:Y:S01]  /*fef80*/  STL [R1+0x13d4], R0 ;  /* 0x0013d40001007387 */ /* 0x0001e20000100800 */
[----:B------:R-:W-:Y:S02]  /*fef90*/  SHF.R.U32.HI R19, RZ, 0x8, R15 ;  /* 0x00000008ff137819 */ /* 0x000fe4000001160f */
[----:B------:R-:W-:Y:S02]  /*fefa0*/  SHF.R.U32.HI R16, RZ, 0x8, R11 ;  /* 0x00000008ff107819 */ /* 0x000fe4000001160b */
[----:B------:R-:W-:Y:S02]  /*fefb0*/  SHF.R.U32.HI R18, RZ, 0x8, R14 ;  /* 0x00000008ff127819 */ /* 0x000fe4000001160e */
[----:B0-----:R-:W-:Y:S02]  /*fefc0*/  PRMT R0, R13, 0x3340, R9 ;  /* 0x000033400d007816 */ /* 0x001fe40000000009 */
[----:B------:R-:W-:Y:S02]  /*fefd0*/  SHF.R.U32.HI R11, RZ, 0x8, R10 ;  /* 0x00000008ff0b7819 */ /* 0x000fe4000001160a */
[----:B------:R-:W-:Y:S01]  /*fefe0*/  LOP3.LUT R15, R19, 0xffff, RZ, 0xc0, !PT ;  /* 0x0000ffff130f7812 */ /* 0x000fe200078ec0ff */
[----:B------:R0:W-:Y:S01]  /*feff0*/  STL [R1+0x13d0], R0 ;  /* 0x0013d00001007387 */ /* 0x0001e20000100800 */
[----:B------:R-:W-:-:S02]  /*ff000*/  LOP3.LUT R14, R16, 0xffff, RZ, 0xc0, !PT ;  /* 0x0000ffff100e7812 */ /* 0x000fc400078ec0ff */
[----:B------:R-:W-:Y:S02]  /*ff010*/  SHF.R.U32.HI R17, RZ, 0x8, R13 ;  /* 0x00000008ff117819 */ /* 0x000fe4000001160d */
[----:B------:R-:W-:Y:S02]  /*ff020*/  SHF.R.U32.HI R10, RZ, 0x8, R9 ;  /* 0x00000008ff0a7819 */ /* 0x000fe40000011609 */
[----:B------:R-:W-:Y:S02]  /*ff030*/  SHF.R.U32.HI R9, RZ, 0x8, R12 ;  /* 0x00000008ff097819 */ /* 0x000fe4000001160c */
        /* <DEDUP_REMOVED lines=8> */
[----:B------:R-:W-:Y:S02]  /*ff0c0*/  LOP3.LUT R8, R8, 0xffff, RZ, 0xc0, !PT ;  /* 0x0000ffff08087812 */ /* 0x000fe400078ec0ff */
[----:B------:R-:W-:-:S02]  /*ff0d0*/  PRMT R6, R13, 0x3340, R12 ;  /* 0x000033400d067816 */ /* 0x000fc4000000000c */
[----:B0-----:R-:W-:Y:S02]  /*ff0e0*/  PRMT R0, R15, 0x3340, R14 ;  /* 0x000033400f007816 */ /* 0x001fe4000000000e */
[----:B------:R-:W-:-:S03]  /*ff0f0*/  PRMT R5, R11, 0x3340, R10 ;  /* 0x000033400b057816 */ /* 0x000fc6000000000a */
        /* <DEDUP_REMOVED lines=29> */
[----:B0-----:R-:W-:Y:S02]  /*ff2d0*/  PRMT R0, R13, 0x3340, R9 ;  /* 0x000033400d007816 */ /* 0x001fe40000000009 */
[----:B------:R-:W-:Y:S02]  /*ff2e0*/  SHF.R.U32.HI R16, RZ, 0x8, R13 ;  /* 0x00000008ff107819 */ /* 0x000fe4000001160d */
[----:B------:R-:W-:Y:S01]  /*ff2f0*/  SHF.R.U32.HI R9, RZ, 0x8, R9 ;  /* 0x00000008ff097819 */ /* 0x000fe20000011609 */
[----:B------:R0:W-:Y:S01]  /*ff300*/  STL [R1+0x13b8], R0 ;  /* 0x0013b80001007387 */ /* 0x0001e20000100800 */
[----:B------:R-:W-:-:S02]  /*ff310*/  LOP3.LUT R15, R15, 0xffff, RZ, 0xc0, !PT ;  /* 0x0000ffff0f0f7812 */ /* 0x000fc400078ec0ff */
[----:B------:R-:W-:Y:S02]  /*ff320*/  LOP3.LUT R14, R14, 0xffff, RZ, 0xc0, !PT ;  /* 0x0000ffff0e0e7812 */ /* 0x000fe400078ec0ff */
        /* <DEDUP_REMOVED lines=186> */
[--C-:B------:R-:W-:Y:S02]  /*ffed0*/  SHF.R.U32.HI R14, RZ, 0x8, R8.reuse ;  /* 0x00000008ff0e7819 */ /* 0x100fe40000011608 */
[----:B0-----:R-:W-:Y:S02]  /*ffee0*/  PRMT R0, R12, 0x3340, R8 ;  /* 0x000033400c007816 */ /* 0x001fe40000000008 */
[----:B------:R-:W-:Y:S02]  /*ffef0*/  LOP3.LUT R15, R15, 0xffff, RZ, 0xc0, !PT ;  /* 0x0000ffff0f0f7812 */ /* 0x000fe400078ec0ff */
[----:B------:R-:W-:Y:S01]  /*fff00*/  LOP3.LUT R14, R14, 0xffff, RZ, 0xc0, !PT ;  /* 0x0000ffff0e0e7812 */ /* 0x000fe200078ec0ff */
[----:B------:R0:W-:Y:S01]  /*fff10*/  STL [R1+0x1324], R0 ;  /* 0x0013240001007387 */ /* 0x0001e20000100800 */
[----:B------:R-:W-:-:S02]  /*fff20*/  SHF.R.U32.HI R10, RZ, 0x8, R10 ;  /* 0x00000008ff0a7819 */ /* 0x000fc4000001160a */
        /* <DEDUP_REMOVED lines=10> */
[----:B------:R-:W-:Y:S02]  /*fffd0*/  PRMT R6, R12, 0x3340, R11 ;  /* 0x000033400c067816 */ /* 0x000fe4000000000b */
[----:B------:R-:W-:Y:S02]  /*fffe0*/  PRMT R5, R13, 0x3340, R10 ;  /* 0x000033400d057816 */ /* 0x000fe4000000000a */
        /* <DEDUP_REMOVED lines=229> */
[----:B------:R-:W-:Y:S02]  /*100e40*/  LOP3.LUT R15, R15, 0xffff, RZ, 0xc0, !PT ;  /* 0x0000ffff0f0f7812 */ /* 0x000fe400078ec0ff */
[--C-:B0-----:R-:W-:Y:S02]  /*100e50*/  PRMT R0, R12, 0x3340, R8.reuse ;  /* 0x000033400c007816 */ /* 0x101fe40000000008 */
[----:B------:R-:W-:Y:S02]  /*100e60*/  SHF.R.U32.HI R12, RZ, 0x8, R8 ;  /* 0x00000008ff0c7819 */ /* 0x000fe40000011608 */
[----:B------:R-:W-:Y:S02]  /*100e70*/  LOP3.LUT R10, R18, 0xffff, RZ, 0xc0, !PT ;  /* 0x0000ffff120a7812 */ /* 0x000fe400078ec0ff */
[----:B------:R-:W-:Y:S01]  /*100e80*/  LOP3.LUT R9, R17, 0xffff, RZ, 0xc0, !PT ;  /* 0x0000ffff11097812 */ /* 0x000fe200078ec0ff */
[----:B------:R0:W-:Y:S01]  /*100e90*/  STL [R1+0x12b4], R0 ;  /* 0x0012b40001007387 */ /* 0x0001e20000100800 */
[----:B------:R-:W-:-:S02]  /*100ea0*/  LOP3.LUT R12, R12, 0xffff, RZ, 0xc0, !PT ;  /* 0x0000ffff0c0c7812 */ /* 0x000fc400078ec0ff */
        /* <DEDUP_REMOVED lines=259> */
[----:B------:R-:W4:Y:S01]  /*101ee0*/  LDL.LU R35, [R1+0x2cdc] ;  /* 0x002cdc0001237983 */ /* 0x000f220000300800 */
        /* <DEDUP_REMOVED lines=14> */
[----:B------:R-:W-:Y:S02]  /*101fd0*/  SHF.R.U32.HI R15, RZ, 0x8, R13 ;  /* 0x00000008ff0f7819 */ /* 0x000fe4000001160d */
[----:B0-----:R-:W-:Y:S02]  /*101fe0*/  PRMT R0, R13, 0x3340, R9 ;  /* 0x000033400d007816 */ /* 0x001fe40000000009 */
[----:B------:R-:W-:-:S02]  /*101ff0*/  SHF.R.U32.HI R13, RZ, 0x8, R12 ;  /* 0x00000008ff0d7819 */ /* 0x000fc4000001160c */
[----:B------:R-:W-:Y:S01]  /*102000*/  SHF.R.U32.HI R14, RZ, 0x8, R9 ;  /* 0x00000008ff0e7819 */ /* 0x000fe20000011609 */
[----:B------:R0:W-:Y:S01]  /*102010*/  STL [R1+0xae8], R0 ;  /* 0x000ae80001007387 */ /* 0x0001e20000100800 */
[----:B------:R-:W-:Y:S02]  /*102020*/  LOP3.LUT R9, R11, 0xffff, RZ, 0xc0, !PT ;  /* 0x0000ffff0b097812 */ /* 0x000fe400078ec0ff */
[----:B------:R-:W-:Y:S02]  /*102030*/  LOP3.LUT R11, R15, 0xffff, RZ, 0xc0, !PT ;  /* 0x0000ffff0f0b7812 */ /* 0x000fe400078ec0ff */
[----:B------:R-:W-:Y:S02]  /*102040*/  LOP3.LUT R13, R13, 0xffff, RZ, 0xc0, !PT ;  /* 0x0000ffff0d0d7812 */ /* 0x000fe400078ec0ff */
[--C-:B0-----:R-:W-:Y:S02]  /*102050*/  PRMT R0, R12, 0x3340, R8.reuse ;  /* 0x000033400c007816 */ /* 0x101fe40000000008 */
        /* <DEDUP_REMOVED lines=16> */
[----:B---3--:R-:W-:Y:S02]  /*102160*/  LOP3.LUT R14, R26, 0xffff, RZ, 0xc0, !PT ;  /* 0x0000ffff1a0e7812 */ /* 0x008fe400078ec0ff */
[----:B----4-:R-:W-:-:S04]  /*102170*/  LOP3.LUT R11, R35, 0xffff, RZ, 0xc0, !PT ;  /* 0x0000ffff230b7812 */ /* 0x010fc800078ec0ff */
[----:B0-----:R-:W-:Y:S02]  /*102180*/  PRMT R0, R15, 0x3340, R11 ;  /* 0x000033400f007816 */ /* 0x001fe4000000000b */
[----:B-----5:R-:W-:-:S03]  /*102190*/  LOP3.LUT R10, R34, 0xffff, RZ, 0xc0, !PT ;  /* 0x0000ffff220a7812 */ /* 0x020fc600078ec0ff */
[----:B------:R0:W-:Y:S04]  /*1021a0*/  STL [R1+0xa84], R0 ;  /* 0x000a840001007387 */ /* 0x0001e80000100800 */
[----:B------:R-:W2:Y:S04]  /*1021b0*/  LDL.LU R22, [R1+0x31c] ;  /* 0x00031c0001167983 */ /* 0x000ea80000300800 */
[----:B------:R-:W2:Y:S01]  /*1021c0*/  LDL.LU R21, [R1+0x404] ;  /* 0x0004040001157983 */ /* 0x000ea20000300800 */
[----:B0-----:R-:W-:-:S05]  /*1021d0*/  PRMT R0, R14, 0x3340, R10 ;  /* 0x000033400e007816 */ /* 0x001fca000000000a */
[----:B------:R0:W-:Y:S04]  /*1021e0*/  STL [R1+0xa80], R0 ;  /* 0x000a800001007387 */ /* 0x0001e80000100800 */
[----:B------:R-:W3:Y:S04]  /*1021f0*/  LDL.LU R46, [R1+0x318] ;  /* 0x00031800012e7983 */ /* 0x000ee80000300800 */
[----:B------:R-:W3:Y:S04]  /*102200*/  LDL.LU R43, [R1+0x400] ;  /* 0x00040000012b7983 */ /* 0x000ee80000300800 */
[----:B------:R-:W4:Y:S04]  /*102210*/  LDL.LU R50, [R1+0x2fc] ;  /* 0x0002fc0001327983 */ /* 0x000f280000300800 */
[----:B------:R-:W4:Y:S04]  /*102220*/  LDL.LU R51, [R1+0x3e0] ;  /* 0x0003e00001337983 */ /* 0x000f280000300800 */
[----:B------:R-:W5:Y:S04]  /*102230*/  LDL.LU R48, [R1+0x2f8] ;  /* 0x0002f80001307983 */ /* 0x000f680000300800 */
[----:B------:R-:W5:Y:S04]  /*102240*/  LDL.LU R47, [R1+0x3c8] ;  /* 0x0003c800012f7983 */ /* 0x000f680000300800 */
[----:B------:R-:W5:Y:S01]  /*102250*/  LDL.LU R27, [R1+0x2d64] ;  /* 0x002d6400011b7983 */ /* 0x000f620000300800 */
[----:B------:R-:W-:-:S03]  /*102260*/  LOP3.LUT R13, R25, 0xffff, RZ, 0xc0, !PT ;  /* 0x0000ffff190d7812 */ /* 0x000fc600078ec0ff */
[----:B------:R-:W5:Y:S01]  /*102270*/  LDL.LU R26, [R1+0x2d5c] ;  /* 0x002d5c00011a7983 */ /* 0x000f620000300800 */
[----:B------:R-:W-:-:S03]  /*102280*/  LOP3.LUT R12, R24, 0xffff, RZ, 0xc0, !PT ;  /* 0x0000ffff180c7812 */ /* 0x000fc600078ec0ff */
[----:B------:R-:W5:Y:S04]  /*102290*/  LDL.LU R25, [R1+0x2d54] ;  /* 0x002d540001197983 */ /* 0x000f680000300800 */
[----:B------:R-:W5:Y:S04]  /*1022a0*/  LDL.LU R24, [R1+0x2d50] ;  /* 0x002d500001187983 */ /* 0x000f680000300800 */
[----:B------:R-:W5:Y:S04]  /*1022b0*/  LDL.LU R35, [R1+0x22c] ;  /* 0x00022c0001237983 */ /* 0x000f680000300800 */
[----:B------:R-:W5:Y:S01]  /*1022c0*/  LDL.LU R34, [R1+0x214] ;  /* 0x0002140001227983 */ /* 0x000f620000300800 */
[----:B------:R-:W-:-:S03]  /*1022d0*/  LOP3.LUT R9, R33, 0xffff, RZ, 0xc0, !PT ;  /* 0x0000ffff21097812 */ /* 0x000fc600078ec0ff */
[----:B------:R-:W5:Y:S01]  /*1022e0*/  LDL.LU R33, [R1+0x20c] ;  /* 0x00020c0001217983 */ /* 0x000f620000300800 */
[----:B------:R-:W-:-:S03]  /*1022f0*/  LOP3.LUT R8, R32, 0xffff, RZ, 0xc0, !PT ;  /* 0x0000ffff20087812 */ /* 0x000fc600078ec0ff */
[----:B------:R-:W5:Y:S01]  /*102300*/  LDL.LU R32, [R1+0x204] ;  /* 0x0002040001207983 */ /* 0x000f620000300800 */
[----:B0-----:R-:W-:Y:S02]  /*102310*/  PRMT R0, R13, 0x3340, R9 ;  /* 0x000033400d007816 */ /* 0x001fe40000000009 */
[----:B------:R-:W-:Y:S02]  /*102320*/  SHF.R.U32.HI R18, RZ, 0x8, R15 ;  /* 0x00000008ff127819 */ /* 0x000fe4000001160f */
[----:B------:R-:W-:Y:S02]  /*102330*/  SHF.R.U32.HI R17, RZ, 0x8, R11 ;  /* 0x00000008ff117819 */ /* 0x000fe4000001160b */
[----:B------:R-:W-:Y:S02]  /*102340*/  SHF.R.U32.HI R15, RZ, 0x8, R14 ;  /* 0x00000008ff0f7819 */ /* 0x000fe4000001160e */
[----:B------:R-:W-:Y:S02]  /*102350*/  SHF.R.U32.HI R16, RZ, 0x8, R10 ;  /* 0x00000008ff107819 */ /* 0x000fe4000001160a */
[----:B------:R-:W-:-:S02]  /*102360*/  SHF.R.U32.HI R14, RZ, 0x8, R13 ;  /* 0x00000008ff0e7819 */ /* 0x000fc4000001160d */
[----:B------:R-:W-:Y:S02]  /*102370*/  SHF.R.U32.HI R11, RZ, 0x8, R9 ;  /* 0x00000008ff0b7819 */ /* 0x000fe40000011609 */
[----:B------:R-:W-:Y:S02]  /*102380*/  SHF.R.U32.HI R13, RZ, 0x8, R12 ;  /* 0x00000008ff0d7819 */ /* 0x000fe4000001160c */
[--C-:B------:R-:W-:Y:S01]  /*102390*/  SHF.R.U32.HI R10, RZ, 0x8, R8.reuse ;  /* 0x00000008ff0a7819 */ /* 0x100fe20000011608 */
[----:B------:R0:W-:Y:S01]  /*1023a0*/  STL [R1+0xab8], R0 ;  /* 0x000ab80001007387 */ /* 0x0001e20000100800 */
[----:B------:R-:W-:Y:S02]  /*1023b0*/  LOP3.LUT R9, R14, 0xffff, RZ, 0xc0, !PT ;  /* 0x0000ffff0e097812 */ /* 0x000fe400078ec0ff */
[----:B------:R-:W-:Y:S02]  /*1023c0*/  LOP3.LUT R10, R10, 0xffff, RZ, 0xc0, !PT ;  /* 0x0000ffff0a0a7812 */ /* 0x000fe400078ec0ff */
[----:B0-----:R-:W-:-:S02]  /*1023d0*/  PRMT R0, R12, 0x3340, R8 ;  /* 0x000033400c007816 */ /* 0x001fc40000000008 */
[----:B------:R-:W-:Y:S02]  /*1023e0*/  LOP3.LUT R8, R11, 0xffff, RZ, 0xc0, !PT ;  /* 0x0000ffff0b087812 */ /* 0x000fe400078ec0ff */
[----:B------:R-:W-:Y:S02]  /*1023f0*/  LOP3.LUT R11, R13, 0xffff, RZ, 0xc0, !PT ;  /* 0x0000ffff0d0b7812 */ /* 0x000fe400078ec0ff */
[----:B------:R-:W-:Y:S02]  /*102400*/  LOP3.LUT R13, R18, 0xffff, RZ, 0xc0, !PT ;  /* 0x0000ffff120d7812 */ /* 0x000fe400078ec0ff */
[----:B------:R-:W-:Y:S01]  /*102410*/  LOP3.LUT R12, R17, 0xffff, RZ, 0xc0, !PT ;  /* 0x0000ffff110c7812 */ /* 0x000fe200078ec0ff */
[----:B------:R0:W-:Y:S01]  /*102420*/  STL [R1+0xab4], R0 ;  /* 0x000ab40001007387 */ /* 0x0001e20000100800 */
[----:B------:R-:W-:Y:S02]  /*102430*/  PRMT R5, R9, 0x3340, R8 ;  /* 0x0000334009057816 */ /* 0x000fe40000000008 */
[----:B------:R-:W-:-:S02]  /*102440*/  LOP3.LUT R15, R15, 0xffff, RZ, 0xc0, !PT ;  /* 0x0000ffff0f0f7812 */ /* 0x000fc400078ec0ff */
[----:B------:R-:W-:Y:S02]  /*102450*/  LOP3.LUT R14, R16, 0xffff, RZ, 0xc0, !PT ;  /* 0x0000ffff100e7812 */ /* 0x000fe400078ec0ff */
[----:B------:R-:W-:Y:S01]  /*102460*/  PRMT R6, R13, 0x3340, R12 ;  /* 0x000033400d067816 */ /* 0x000fe2000000000c */
[----:B------:R1:W-:Y:S01]  /*102470*/  STL [R1+0x524], R5 ;  /* 0x0005240501007387 */ /* 0x0003e20000100800 */
[----:B0-----:R-:W-:-:S05]  /*102480*/  PRMT R0, R11, 0x3340, R10 ;  /* 0x000033400b007816 */ /* 0x001fca000000000a */
[----:B------:R2:W-:Y:S01]  /*102490*/  STL [R1+0x528], R0 ;  /* 0x0005280001007387 */ /* 0x0005e20000100800 */
[----:B-1----:R-:W-:-:S03]  /*1024a0*/  PRMT R5, R15, 0x3340, R14 ;  /* 0x000033400f057816 */ /* 0x002fc6000000000e */
[----:B------:R3:W-:Y:S04]  /*1024b0*/  STL [R1+0x43c], R6 ;  /* 0x00043c0601007387 */ /* 0x0007e80000100800 */
[----:B------:R4:W-:Y:S01]  /*1024c0*/  STL [R1+0x44c], R5 ;  /* 0x00044c0501007387 */ /* 0x0009e20000100800 */
[----:B--2---:R-:W-:-:S05]  /*1024d0*/  PRMT R0, R21, 0x5410, R22 ;  /* 0x0000541015007816 */ /* 0x004fca0000000016 */
[----:B------:R5:W-:Y:S01]  /*1024e0*/  STL [R1+0x450], R0 ;  /* 0x0004500001007387 */ /* 0x000be20000100800 */
[----:B---3--:R-:W-:Y:S02]  /*1024f0*/  PRMT R6, R43, 0x5410, R46 ;  /* 0x000054102b067816 */ /* 0x008fe4000000002e */
[----:B----4-:R-:W-:Y:S02]  /*102500*/  PRMT R5, R51, 0x5410, R50 ;  /* 0x0000541033057816 */ /* 0x010fe40000000032 */
[----:B-----5:R-:W-:Y:S02]  /*102510*/  PRMT R0, R47, 0x5410, R48 ;  /* 0x000054102f007816 */ /* 0x020fe40000000030 */
[----:B------:R-:W-:Y:S01]  /*102520*/  LOP3.LUT R15, R27, 0xffff, RZ, 0xc0, !PT ;  /* 0x0000ffff1b0f7812 */ /* 0x000fe200078ec0ff */
[----:B------:R-:W-:Y:S04]  /*102530*/  STL [R1+0x454], R6 ;  /* 0x0004540601007387 */ /* 0x000fe80000100800 */
[----:B------:R-:W-:Y:S04]  /*102540*/  STL [R1+0x400], R5 ;  /* 0x0004000501007387 */ /* 0x000fe80000100800 */
[----:B------:R0:W-:Y:S01]  /*102550*/  STL [R1+0x404], R0 ;  /* 0x0004040001007387 */ /* 0x0001e20000100800 */
[----:B------:R-:W-:-:S02]  /*102560*/  LOP3.LUT R11, R35, 0xffff, RZ, 0xc0, !PT ;  /* 0x0000ffff230b7812 */ /* 0x000fc400078ec0ff */
[----:B------:R-:W-:Y:S02]  /*102570*/  LOP3.LUT R14, R26, 0xffff, RZ, 0xc0, !PT ;  /* 0x0000ffff1a0e7812 */ /* 0x000fe400078ec0ff */
[----:B------:R-:W-:Y:S02]  /*102580*/  LOP3.LUT R10, R34, 0xffff, RZ, 0xc0, !PT ;  /* 0x0000ffff220a7812 */ /* 0x000fe400078ec0ff */
[----:B0-----:R-:W-:Y:S02]  /*102590*/  PRMT R0, R15, 0x3340, R11 ;  /* 0x000033400f007816 */ /* 0x001fe4000000000b */
[----:B------:R-:W-:Y:S02]  /*1025a0*/  LOP3.LUT R13, R25, 0xffff, RZ, 0xc0, !PT ;  /* 0x0000ffff190d7812 */ /* 0x000fe400078ec0ff */
[----:B------:R-:W-:Y:S01]  /*1025b0*/  LOP3.LUT R9, R33, 0xffff, RZ, 0xc0, !PT ;  /* 0x0000ffff21097812 */ /* 0x000fe200078ec0ff */
[----:B------:R0:W-:Y:S02]  /*1025c0*/  STL [R1+0xa1c], R0 ;  /* 0x000a1c0001007387 */ /* 0x0001e40000100800 */
[----:B0-----:R-:W-:-:S05]  /*1025d0*/  PRMT R0, R14, 0x3340, R10 ;  /* 0x000033400e007816 */ /* 0x001fca000000000a */
        /* <DEDUP_REMOVED lines=21> */
[----:B------:R-:W-:-:S03]  /*102730*/  LOP3.LUT R12, R24, 0xffff, RZ, 0xc0, !PT ;  /* 0x0000ffff180c7812 */ /* 0x000fc600078ec0ff */
[----:B------:R-:W5:Y:S04]  /*102740*/  LDL.LU R25, [R1+0x2d6c] ;  /* 0x002d6c0001197983 */ /* 0x000f680000300800 */
[----:B------:R-:W5:Y:S04]  /*102750*/  LDL.LU R24, [R1+0x2d58] ;  /* 0x002d580001187983 */ /* 0x000f680000300800 */
[----:B------:R-:W5:Y:S04]  /*102760*/  LDL.LU R35, [R1+0x290] ;  /* 0x0002900001237983 */ /* 0x000f680000300800 */
[----:B------:R-:W5:Y:S04]  /*102770*/  LDL.LU R34, [R1+0x258] ;  /* 0x0002580001227983 */ /* 0x000f680000300800 */
[----:B------:R-:W5:Y:S01]  /*102780*/  LDL.LU R33, [R1+0x228] ;  /* 0x0002280001217983 */ /* 0x000f620000300800 */
[----:B------:R-:W-:-:S03]  /*102790*/  LOP3.LUT R8, R32, 0xffff, RZ, 0xc0, !PT ;  /* 0x0000ffff20087812 */ /* 0x000fc600078ec0ff */
[----:B------:R-:W5:Y:S01]  /*1027a0*/  LDL.LU R32, [R1+0x208] ;  /* 0x0002080001207983 */ /* 0x000f620000300800 */
[----:B------:R-:W-:Y:S02]  /*1027b0*/  SHF.R.U32.HI R19, RZ, 0x8, R15 ;  /* 0x00000008ff137819 */ /* 0x000fe4000001160f */
[----:B------:R-:W-:Y:S02]  /*1027c0*/  SHF.R.U32.HI R11, RZ, 0x8, R11 ;  /* 0x00000008ff0b7819 */ /* 0x000fe4000001160b */
[----:B------:R-:W-:Y:S02]  /*1027d0*/  SHF.R.U32.HI R18, RZ, 0x8, R14 ;  /* 0x00000008ff127819 */ /* 0x000fe4000001160e */
[----:B------:R-:W-:Y:S02]  /*1027e0*/  SHF.R.U32.HI R10, RZ, 0x8, R10 ;  /* 0x00000008ff0a7819 */ /* 0x000fe4000001160a */
[----:B------:R-:W-:Y:S02]  /*1027f0*/  SHF.R.U32.HI R17, RZ, 0x8, R13 ;  /* 0x00000008ff117819 */ /* 0x000fe4000001160d */
[----:B------:R-:W-:-:S02]  /*102800*/  SHF.R.U32.HI R15, RZ, 0x8, R9 ;  /* 0x00000008ff0f7819 */ /* 0x000fc40000011609 */
[--C-:B0-----:R-:W-:Y:S02]  /*102810*/  PRMT R0, R12, 0x3340, R8.reuse ;  /* 0x000033400c007816 */ /* 0x101fe40000000008 */
[----:B------:R-:W-:Y:S02]  /*102820*/  SHF.R.U32.HI R14, RZ, 0x8, R8 ;  /* 0x00000008ff0e7819 */ /* 0x000fe40000011608 */
[----:B------:R-:W-:Y:S02]  /*102830*/  LOP3.LUT R9, R19, 0xffff, RZ, 0xc0, !PT ;  /* 0x0000ffff13097812 */ /* 0x000fe400078ec0ff */
[----:B------:R-:W-:Y:S02]  /*102840*/  LOP3.LUT R8, R11, 0xffff, RZ, 0xc0, !PT ;  /* 0x0000ffff0b087812 */ /* 0x000fe400078ec0ff */
[----:B------:R-:W-:Y:S02]  /*102850*/  SHF.R.U32.HI R16, RZ, 0x8, R12 ;  /* 0x00000008ff107819 */ /* 0x000fe4000001160c */
[----:B------:R-:W-:-:S02]  /*102860*/  LOP3.LUT R11, R18, 0xffff, RZ, 0xc0, !PT ;  /* 0x0000ffff120b7812 */ /* 0x000fc400078ec0ff */
[----:B------:R-:W-:Y:S02]  /*102870*/  LOP3.LUT R10, R10, 0xffff, RZ, 0xc0, !PT ;  /* 0x0000ffff0a0a7812 */ /* 0x000fe400078ec0ff */
[----:B------:R-:W-:Y:S02]  /*102880*/  LOP3.LUT R13, R17, 0xffff, RZ, 0xc0, !PT ;  /* 0x0000ffff110d7812 */ /* 0x000fe400078ec0ff */
[----:B------:R-:W-:Y:S02]  /*102890*/  LOP3.LUT R12, R15, 0xffff, RZ, 0xc0, !PT ;  /* 0x0000ffff0f0c7812 */ /* 0x000fe400078ec0ff */
[----:B------:R-:W-:Y:S01]  /*1028a0*/  PRMT R6, R9, 0x3340, R8 ;  /* 0x0000334009067816 */ /* 0x000fe20000000008 */
[----:B------:R0:W-:Y:S01]  /*1028b0*/  STL [R1+0xaa4], R0 ;  /* 0x000aa40001007387 */ /* 0x0001e20000100800 */
[----:B------:R-:W-:Y:S02]  /*1028c0*/  PRMT R5, R11, 0x3340, R10 ;  /* 0x000033400b057816 */ /* 0x000fe4000000000a */
[----:B------:R-:W-:-:S02]  /*1028d0*/  LOP3.LUT R15, R16, 0xffff, RZ, 0xc0, !PT ;  /* 0x0000ffff100f7812 */ /* 0x000fc400078ec0ff */
[----:B------:R-:W-:Y:S01]  /*1028e0*/  LOP3.LUT R14, R14, 0xffff, RZ, 0xc0, !PT ;  /* 0x0000ffff0e0e7812 */ /* 0x000fe200078ec0ff */
[----:B------:R1:W-:Y:S04]  /*1028f0*/  STL [R1+0x458], R6 ;  /* 0x0004580601007387 */ /* 0x0003e80000100800 */
[----:B------:R2:W-:Y:S01]  /*102900*/  STL [R1+0x45c], R5 ;  /* 0x00045c0501007387 */ /* 0x0005e20000100800 */
[----:B0-----:R-:W-:Y:S02]  /*102910*/  PRMT R0, R13, 0x3340, R12 ;  /* 0x000033400d007816 */ /* 0x001fe4000000000c */
[----:B-1----:R-:W-:-:S03]  /*102920*/  PRMT R6, R15, 0x3340, R14 ;  /* 0x000033400f067816 */ /* 0x002fc6000000000e */
[----:B------:R3:W-:Y:S04]  /*102930*/  STL [R1+0x52c], R0 ;  /* 0x00052c0001007387 */ /* 0x0007e80000100800 */
[----:B------:R4:W-:Y:S01]  /*102940*/  STL [R1+0x5c0], R6 ;  /* 0x0005c00601007387 */ /* 0x0009e20000100800 */
[----:B--2---:R-:W-:-:S05]  /*102950*/  PRMT R5, R54, 0x5410, R52 ;  /* 0x0000541036057816 */ /* 0x004fca0000000034 */
[----:B------:R5:W-:Y:S01]  /*102960*/  STL [R1+0x408], R5 ;  /* 0x0004080501007387 */ /* 0x000be20000100800 */
[----:B---3--:R-:W-:Y:S02]  /*102970*/  PRMT R0, R23, 0x5410, R61 ;  /* 0x0000541017007816 */ /* 0x008fe4000000003d */
[----:B----4-:R-:W-:Y:S02]  /*102980*/  PRMT R6, R49, 0x5410, R45 ;  /* 0x0000541031067816 */ /* 0x010fe4000000002d */
[----:B-----5:R-:W-:Y:S01]  /*102990*/  PRMT R5, R60, 0x5410, R53 ;  /* 0x000054103c057816 */ /* 0x020fe20000000035 */
[----:B------:R0:W-:Y:S04]  /*1029a0*/  STL [R1+0x40c], R0 ;  /* 0x00040c0001007387 */ /* 0x0001e80000100800 */
[----:B------:R1:W-:Y:S04]  /*1029b0*/  STL [R1+0x440], R6 ;  /* 0x0004400601007387 */ /* 0x0003e80000100800 */
[----:B------:R2:W-:Y:S01]  /*1029c0*/  STL [R1+0x444], R5 ;  /* 0x0004440501007387 */ /* 0x0005e20000100800 */
[----:B0-----:R-:W-:-:S02]  /*1029d0*/  PRMT R0, R21, 0x5410, R22 ;  /* 0x0000541015007816 */ /* 0x001fc40000000016 */
[----:B-1----:R-:W-:Y:S02]  /*1029e0*/  PRMT R6, R43, 0x5410, R46 ;  /* 0x000054102b067816 */ /* 0x002fe4000000002e */
[----:B--2---:R-:W-:Y:S01]  /*1029f0*/  PRMT R5, R51, 0x5410, R50 ;  /* 0x0000541033057816 */ /* 0x004fe20000000032 */
[----:B------:R0:W-:Y:S01]  /*102a00*/  STL [R1+0x448], R0 ;  /* 0x0004480001007387 */ /* 0x0001e20000100800 */
[----:B------:R-:W-:Y:S02]  /*102a10*/  LOP3.LUT R15, R27, 0xffff, RZ, 0xc0, !PT ;  /* 0x0000ffff1b0f7812 */ /* 0x000fe400078ec0ff */
[----:B------:R-:W-:Y:S01]  /*102a20*/  LOP3.LUT R11, R35, 0xffff, RZ, 0xc0, !PT ;  /* 0x0000ffff230b7812 */ /* 0x000fe200078ec0ff */
[----:B------:R-:W-:Y:S04]  /*102a30*/  STL [R1+0x3e0], R6 ;  /* 0x0003e00601007387 */ /* 0x000fe80000100800 */
[----:B------:R-:W-:Y:S01]  /*102a40*/  STL [R1+0x3e4], R5 ;  /* 0x0003e40501007387 */ /* 0x000fe20000100800 */
[----:B0-----:R-:W-:-:S02]  /*102a50*/  PRMT R0, R47, 0x5410, R48 ;  /* 0x000054102f007816 */ /* 0x001fc40000000030 */
[----:B------:R-:W-:Y:S02]  /*102a60*/  LOP3.LUT R14, R26, 0xffff, RZ, 0xc0, !PT ;  /* 0x0000ffff1a0e7812 */ /* 0x000fe400078ec0ff */
[----:B------:R-:W-:Y:S01]  /*102a70*/  LOP3.LUT R10, R34, 0xffff, RZ, 0xc0, !PT ;  /* 0x0000ffff220a7812 */ /* 0x000fe200078ec0ff */
[----:B------:R0:W-:Y:S01]  /*102a80*/  STL [R1+0x3e8], R0 ;  /* 0x0003e80001007387 */ /* 0x0001e20000100800 */
[----:B------:R-:W-:Y:S02]  /*102a90*/  LOP3.LUT R13, R25, 0xffff, RZ, 0xc0, !PT ;  /* 0x0000ffff190d7812 */ /* 0x000fe400078ec0ff */
[----:B------:R-:W-:Y:S02]  /*102aa0*/  LOP3.LUT R9, R33, 0xffff, RZ, 0xc0, !PT ;  /* 0x0000ffff21097812 */ /* 0x000fe400078ec0ff */
[----:B0-----:R-:W-:-:S05]  /*102ab0*/  PRMT R0, R15, 0x3340, R11 ;  /* 0x000033400f007816 */ /* 0x001fca000000000b */
        /* <DEDUP_REMOVED lines=105> */
[----:B------:R-:W5:Y:S01]  /*103150*/  LDL.LU R34, [R1+0x27c] ;  /* 0x00027c0001227983 */ /* 0x000f620000300800 */
[----:B------:R-:W-:-:S03]  /*103160*/  LOP3.LUT R8, R32, 0xffff, RZ, 0xc0, !PT ;  /* 0x0000ffff20087812 */ /* 0x000fc600078ec0ff */
[----:B------:R-:W5:Y:S04]  /*103170*/  LDL.LU R33, [R1+0x254] ;  /* 0x0002540001217983 */ /* 0x000f680000300800 */
[----:B------:R-:W5:Y:S01]  /*103180*/  LDL.LU R32, [R1+0x224] ;  /* 0x0002240001207983 */ /* 0x000f620000300800 */
[----:B------:R-:W-:Y:S02]  /*103190*/  SHF.R.U32.HI R19, RZ, 0x8, R15 ;  /* 0x00000008ff137819 */ /* 0x000fe4000001160f */
[----:B------:R-:W-:Y:S02]  /*1031a0*/  SHF.R.U32.HI R16, RZ, 0x8, R11 ;  /* 0x00000008ff107819 */ /* 0x000fe4000001160b */
[----:B------:R-:W-:Y:S02]  /*1031b0*/  SHF.R.U32.HI R18, RZ, 0x8, R14 ;  /* 0x00000008ff127819 */ /* 0x000fe4000001160e */
[----:B------:R-:W-:-:S02]  /*1031c0*/  SHF.R.U32.HI R11, RZ, 0x8, R10 ;  /* 0x00000008ff0b7819 */ /* 0x000fc4000001160a */
[----:B------:R-:W-:Y:S02]  /*1031d0*/  SHF.R.U32.HI R10, RZ, 0x8, R9 ;  /* 0x00000008ff0a7819 */ /* 0x000fe40000011609 */
[----:B0-----:R-:W-:Y:S02]  /*1031e0*/  PRMT R0, R12, 0x3340, R8 ;  /* 0x000033400c007816 */ /* 0x001fe40000000008 */
[----:B------:R-:W-:Y:S02]  /*1031f0*/  SHF.R.U32.HI R17, RZ, 0x8, R13 ;  /* 0x00000008ff117819 */ /* 0x000fe4000001160d */
[----:B------:R-:W-:Y:S02]  /*103200*/  SHF.R.U32.HI R9, RZ, 0x8, R12 ;  /* 0x00000008ff097819 */ /* 0x000fe4000001160c */
[----:B------:R-:W-:Y:S02]  /*103210*/  LOP3.LUT R15, R19, 0xffff, RZ, 0xc0, !PT ;  /* 0x0000ffff130f7812 */ /* 0x000fe400078ec0ff */
[----:B------:R-:W-:-:S02]  /*103220*/  LOP3.LUT R14, R16, 0xffff, RZ, 0xc0, !PT ;  /* 0x0000ffff100e7812 */ /* 0x000fc400078ec0ff */
[----:B------:R-:W-:Y:S02]  /*103230*/  LOP3.LUT R13, R18, 0xffff, RZ, 0xc0, !PT ;  /* 0x0000ffff120d7812 */ /* 0x000fe400078ec0ff */
[----:B------:R-:W-:Y:S02]  /*103240*/  LOP3.LUT R12, R11, 0xffff, RZ, 0xc0, !PT ;  /* 0x0000ffff0b0c7812 */ /* 0x000fe400078ec0ff */
[----:B------:R-:W-:Y:S01]  /*103250*/  SHF.R.U32.HI R8, RZ, 0x8, R8 ;  /* 0x00000008ff087819 */ /* 0x000fe20000011608 */
[----:B------:R0:W-:Y:S01]  /*103260*/  STL [R1+0xb0c], R0 ;  /* 0x000b0c0001007387 */ /* 0x0001e20000100800 */
[----:B------:R-:W-:Y:S02]  /*103270*/  PRMT R5, R15, 0x3340, R14 ;  /* 0x000033400f057816 */ /* 0x000fe4000000000e */
[----:B------:R-:W-:Y:S02]  /*103280*/  LOP3.LUT R11, R17, 0xffff, RZ, 0xc0, !PT ;  /* 0x0000ffff110b7812 */ /* 0x000fe400078ec0ff */
[----:B------:R-:W-:-:S02]  /*103290*/  LOP3.LUT R10, R10, 0xffff, RZ, 0xc0, !PT ;  /* 0x0000ffff0a0a7812 */ /* 0x000fc400078ec0ff */
[----:B------:R-:W-:Y:S02]  /*1032a0*/  LOP3.LUT R9, R9, 0xffff, RZ, 0xc0, !PT ;  /* 0x0000ffff09097812 */ /* 0x000fe400078ec0ff */
[----:B------:R-:W-:Y:S01]  /*1032b0*/  LOP3.LUT R8, R8, 0xffff, RZ, 0xc0, !PT ;  /* 0x0000ffff08087812 */ /* 0x000fe200078ec0ff */
[----:B------:R1:W-:Y:S01]  /*1032c0*/  STL [R1+0x788], R5 ;  /* 0x0007880501007387 */ /* 0x0003e20000100800 */
[----:B0-----:R-:W-:Y:S02]  /*1032d0*/  PRMT R0, R13, 0x3340, R12 ;  /* 0x000033400d007816 */ /* 0x001fe4000000000c */
[----:B------:R-:W-:-:S03]  /*1032e0*/  PRMT R6, R11, 0x3340, R10 ;  /* 0x000033400b067816 */ /* 0x000fc6000000000a */
        /* <DEDUP_REMOVED lines=12> */
[----:B------:R-:W-:-:S02]  /*1033b0*/  LOP3.LUT R15, R27, 0xffff, RZ, 0xc0, !PT ;  /* 0x0000ffff1b0f7812 */ /* 0x000fc400078ec0ff */
[----:B0-----:R-:W-:Y:S02]  /*1033c0*/  PRMT R6, R43, 0x5410, R46 ;  /* 0x000054102b067816 */ /* 0x001fe4000000002e */
[----:B-1----:R-:W-:Y:S02]  /*1033d0*/  PRMT R5, R51, 0x5410, R50 ;  /* 0x0000541033057816 */ /* 0x002fe40000000032 */
[----:B------:R-:W-:Y:S02]  /*1033e0*/  LOP3.LUT R11, R35, 0xffff, RZ, 0xc0, !PT ;  /* 0x0000ffff230b7812 */ /* 0x000fe400078ec0ff */
[----:B--2---:R-:W-:Y:S01]  /*1033f0*/  PRMT R0, R47, 0x5410, R48 ;  /* 0x000054102f007816 */ /* 0x004fe20000000030 */
[----:B------:R-:W-:Y:S04]  /*103400*/  STL [R1+0x3a4], R6 ;  /* 0x0003a40601007387 */ /* 0x000fe80000100800 */
[----:B------:R-:W-:Y:S04]  /*103410*/  STL [R1+0x3a8], R5 ;  /* 0x0003a80501007387 */ /* 0x000fe80000100800 */
[----:B------:R0:W-:Y:S01]  /*103420*/  STL [R1+0x3ac], R0 ;  /* 0x0003ac0001007387 */ /* 0x0001e20000100800 */
[----:B------:R-:W-:-:S02]  /*103430*/  LOP3.LUT R14, R26, 0xffff, RZ, 0xc0, !PT ;  /* 0x0000ffff1a0e7812 */ /* 0x000fc400078ec0ff */
[----:B------:R-:W-:Y:S02]  /*103440*/  LOP3.LUT R10, R34, 0xffff, RZ, 0xc0, !PT ;  /* 0x0000ffff220a7812 */ /* 0x000fe400078ec0ff */
        /* <DEDUP_REMOVED lines=20> */
[----:B------:R-:W-:-:S02]  /*103590*/  LOP3.LUT R9, R33, 0xffff, RZ, 0xc0, !PT ;  /* 0x0000ffff21097812 */ /* 0x000fc400078ec0ff */
[----:B------:R-:W-:Y:S01]  /*1035a0*/  LOP3.LUT R8, R32, 0xffff, RZ, 0xc0, !PT ;  /* 0x0000ffff20087812 */ /* 0x000fe200078ec0ff */
[----:B------:R-:W5:Y:S04]  /*1035b0*/  LDL.LU R33, [R1+0x250] ;  /* 0x0002500001217983 */ /* 0x000f680000300800 */
[----:B------:R-:W5:Y:S01]  /*1035c0*/  LDL.LU R32, [R1+0x220] ;  /* 0x0002200001207983 */ /* 0x000f620000300800 */
[----:B0-----:R-:W-:Y:S02]  /*1035d0*/  PRMT R0, R13, 0x3340, R9 ;  /* 0x000033400d007816 */ /* 0x001fe40000000009 */
[----:B------:R-:W-:Y:S02]  /*1035e0*/  SHF.R.U32.HI R19, RZ, 0x8, R15 ;  /* 0x00000008ff137819 */ /* 0x000fe4000001160f */
[----:B------:R-:W-:-:S02]  /*1035f0*/  SHF.R.U32.HI R16, RZ, 0x8, R11 ;  /* 0x00000008ff107819 */ /* 0x000fc4000001160b */
[----:B------:R-:W-:Y:S02]  /*103600*/  SHF.R.U32.HI R18, RZ, 0x8, R14 ;  /* 0x00000008ff127819 */ /* 0x000fe4000001160e */
[----:B------:R-:W-:Y:S01]  /*103610*/  SHF.R.U32.HI R11, RZ, 0x8, R10 ;  /* 0x00000008ff0b7819 */ /* 0x000fe2000001160a */
[----:B------:R0:W-:Y:S01]  /*103620*/  STL [R1+0xb3c], R0 ;  /* 0x000b3c0001007387 */ /* 0x0001e20000100800 */
[----:B------:R-:W-:Y:S02]  /*103630*/  SHF.R.U32.HI R10, RZ, 0x8, R9 ;  /* 0x00000008ff0a7819 */ /* 0x000fe40000011609 */
[----:B------:R-:W-:Y:S02]  /*103640*/  SHF.R.U32.HI R17, RZ, 0x8, R13 ;  /* 0x00000008ff117819 */ /* 0x000fe4000001160d */
[----:B------:R-:W-:Y:S02]  /*103650*/  SHF.R.U32.HI R9, RZ, 0x8, R12 ;  /* 0x00000008ff097819 */ /* 0x000fe4000001160c */
[----:B------:R-:W-:-:S02]  /*103660*/  LOP3.LUT R15, R19, 0xffff, RZ, 0xc0, !PT ;  /* 0x0000ffff130f7812 */ /* 0x000fc400078ec0ff */
[----:B------:R-:W-:Y:S02]  /*103670*/  LOP3.LUT R14, R16, 0xffff, RZ, 0xc0, !PT ;  /* 0x0000ffff100e7812 */ /* 0x000fe400078ec0ff */
[----:B------:R-:W-:Y:S02]  /*103680*/  LOP3.LUT R13, R18, 0xffff, RZ, 0xc0, !PT ;  /* 0x0000ffff120d7812 */ /* 0x000fe400078ec0ff */
[--C-:B0-----:R-:W-:Y:S02]  /*103690*/  PRMT R0, R12, 0x3340, R8.reuse ;  /* 0x000033400c007816 */ /* 0x101fe40000000008 */
[----:B------:R-:W-:Y:S02]  /*1036a0*/  LOP3.LUT R12, R11, 0xffff, RZ, 0xc0, !PT ;  /* 0x0000ffff0b0c7812 */ /* 0x000fe400078ec0ff */
[----:B------:R-:W-:Y:S02]  /*1036b0*/  SHF.R.U32.HI R8, RZ, 0x8, R8 ;  /* 0x00000008ff087819 */ /* 0x000fe40000011608 */
[----:B------:R-:W-:-:S02]  /*1036c0*/  PRMT R5, R15, 0x3340, R14 ;  /* 0x000033400f057816 */ /* 0x000fc4000000000e */
[----:B------:R-:W-:Y:S01]  /*1036d0*/  LOP3.LUT R11, R17, 0xffff, RZ, 0xc0, !PT ;  /* 0x0000ffff110b7812 */ /* 0x000fe200078ec0ff */
[----:B------:R0:W-:Y:S01]  /*1036e0*/  STL [R1+0x1240], R0 ;  /* 0x0012400001007387 */ /* 0x0001e20000100800 */
[----:B------:R-:W-:Y:S02]  /*1036f0*/  LOP3.LUT R10, R10, 0xffff, RZ, 0xc0, !PT ;  /* 0x0000ffff0a0a7812 */ /* 0x000fe400078ec0ff */
[----:B------:R-:W-:Y:S02]  /*103700*/  LOP3.LUT R9, R9, 0xffff, RZ, 0xc0, !PT ;  /* 0x0000ffff09097812 */ /* 0x000fe400078ec0ff */
[----:B------:R-:W-:Y:S01]  /*103710*/  LOP3.LUT R8, R8, 0xffff, RZ, 0xc0, !PT ;  /* 0x0000ffff08087812 */ /* 0x000fe200078ec0ff */
[----:B------:R1:W-:Y:S01]  /*103720*/  STL [R1+0x828], R5 ;  /* 0x0008280501007387 */ /* 0x0003e20000100800 */
[----:B------:R-:W-:Y:S02]  /*103730*/  PRMT R6, R11, 0x3340, R10 ;  /* 0x000033400b067816 */ /* 0x000fe4000000000a */
[----:B0-----:R-:W-:-:S02]  /*103740*/  PRMT R0, R13, 0x3340, R12 ;  /* 0x000033400d007816 */ /* 0x001fc4000000000c */
[----:B-1----:R-:W-:-:S03]  /*103750*/  PRMT R5, R9, 0x3340, R8 ;  /* 0x0000334009057816 */ /* 0x002fc60000000008 */
[----:B------:R2:W-:Y:S04]  /*103760*/  STL [R1+0x82c], R0 ;  /* 0x00082c0001007387 */ /* 0x0005e80000100800 */
        /* <DEDUP_REMOVED lines=153> */
[----:B------:R-:W5:Y:S01]  /*104100*/  LDL.LU R27, [R1+0x3b0] ;  /* 0x0003b000011b7983 */ /* 0x000f620000300800 */
[----:B------:R-:W-:-:S03]  /*104110*/  LOP3.LUT R13, R25, 0xffff, RZ, 0xc0, !PT ;  /* 0x0000ffff190d7812 */ /* 0x000fc600078ec0ff */
[----:B------:R-:W5:Y:S01]  /*104120*/  LDL.LU R26, [R1+0x2ddc] ;  /* 0x002ddc00011a7983 */ /* 0x000f620000300800 */
[----:B------:R-:W-:-:S03]  /*104130*/  LOP3.LUT R12, R24, 0xffff, RZ, 0xc0, !PT ;  /* 0x0000ffff180c7812 */ /* 0x000fc600078ec0ff */
[----:B------:R-:W5:Y:S04]  /*104140*/  LDL.LU R25, [R1+0x2dd4] ;  /* 0x002dd40001197983 */ /* 0x000f680000300800 */
[----:B------:R-:W5:Y:S04]  /*104150*/  LDL.LU R24, [R1+0x2dbc] ;  /* 0x002dbc0001187983 */ /* 0x000f680000300800 */
[----:B------:R-:W5:Y:S01]  /*104160*/  LDL.LU R35, [R1+0x2da8] ;  /* 0x002da80001237983 */ /* 0x000f620000300800 */
[----:B------:R-:W-:-:S03]  /*104170*/  LOP3.LUT R9, R33, 0xffff, RZ, 0xc0, !PT ;  /* 0x0000ffff21097812 */ /* 0x000fc600078ec0ff */
[----:B------:R-:W5:Y:S01]  /*104180*/  LDL.LU R34, [R1+0x280] ;  /* 0x0002800001227983 */ /* 0x000f620000300800 */
[----:B------:R-:W-:-:S03]  /*104190*/  LOP3.LUT R8, R32, 0xffff, RZ, 0xc0, !PT ;  /* 0x0000ffff20087812 */ /* 0x000fc600078ec0ff */
[----:B------:R-:W5:Y:S04]  /*1041a0*/  LDL.LU R33, [R1+0x240] ;  /* 0x0002400001217983 */ /* 0x000f680000300800 */
[----:B------:R-:W5:Y:S01]  /*1041b0*/  LDL.LU R32, [R1+0x234] ;  /* 0x0002340001207983 */ /* 0x000f620000300800 */
[----:B0-----:R-:W-:Y:S02]  /*1041c0*/  PRMT R0, R13, 0x3340, R9 ;  /* 0x000033400d007816 */ /* 0x001fe40000000009 */
[----:B------:R-:W-:Y:S02]  /*1041d0*/  SHF.R.U32.HI R19, RZ, 0x8, R15 ;  /* 0x00000008ff137819 */ /* 0x000fe4000001160f */
[----:B------:R-:W-:Y:S02]  /*1041e0*/  SHF.R.U32.HI R16, RZ, 0x8, R11 ;  /* 0x00000008ff107819 */ /* 0x000fe4000001160b */
[----:B------:R-:W-:-:S02]  /*1041f0*/  SHF.R.U32.HI R18, RZ, 0x8, R14 ;  /* 0x00000008ff127819 */ /* 0x000fc4000001160e */
[----:B------:R-:W-:Y:S01]  /*104200*/  SHF.R.U32.HI R11, RZ, 0x8, R10 ;  /* 0x00000008ff0b7819 */ /* 0x000fe2000001160a */
[----:B------:R0:W-:Y:S01]  /*104210*/  STL [R1+0x1250], R0 ;  /* 0x0012500001007387 */ /* 0x0001e20000100800 */
[----:B------:R-:W-:Y:S02]  /*104220*/  SHF.R.U32.HI R10, RZ, 0x8, R9 ;  /* 0x00000008ff0a7819 */ /* 0x000fe40000011609 */
[----:B------:R-:W-:Y:S02]  /*104230*/  SHF.R.U32.HI R17, RZ, 0x8, R13 ;  /* 0x00000008ff117819 */ /* 0x000fe4000001160d */
[----:B------:R-:W-:Y:S02]  /*104240*/  SHF.R.U32.HI R9, RZ, 0x8, R12 ;  /* 0x00000008ff097819 */ /* 0x000fe4000001160c */
[----:B------:R-:W-:Y:S02]  /*104250*/  LOP3.LUT R15, R19, 0xffff, RZ, 0xc0, !PT ;  /* 0x0000ffff130f7812 */ /* 0x000fe400078ec0ff */
[----:B------:R-:W-:-:S02]  /*104260*/  LOP3.LUT R14, R16, 0xffff, RZ, 0xc0, !PT ;  /* 0x0000ffff100e7812 */ /* 0x000fc400078ec0ff */
[----:B------:R-:W-:Y:S01]  /*104270*/  LOP3.LUT R13, R18, 0xffff, RZ, 0xc0, !PT ;  /* 0x0000ffff120d7812 */ /* 0x000fe200078ec0ff */
[----:B------:R-:W5:Y:S01]  /*104280*/  LDL.LU R43, [R1+0x1d0] ;  /* 0x0001d000012b7983 */ /* 0x000f620000300800 */
[--C-:B0-----:R-:W-:Y:S02]  /*104290*/  PRMT R0, R12, 0x3340, R8.reuse ;  /* 0x000033400c007816 */ /* 0x101fe40000000008 */
[----:B------:R-:W-:Y:S02]  /*1042a0*/  LOP3.LUT R12, R11, 0xffff, RZ, 0xc0, !PT ;  /* 0x0000ffff0b0c7812 */ /* 0x000fe400078ec0ff */
[----:B------:R-:W-:Y:S02]  /*1042b0*/  SHF.R.U32.HI R8, RZ, 0x8, R8 ;  /* 0x00000008ff087819 */ /* 0x000fe40000011608 */
[----:B------:R-:W-:Y:S02]  /*1042c0*/  PRMT R5, R15, 0x3340, R14 ;  /* 0x000033400f057816 */ /* 0x000fe4000000000e */
[----:B------:R-:W-:Y:S01]  /*1042d0*/  LOP3.LUT R11, R17, 0xffff, RZ, 0xc0, !PT ;  /* 0x0000ffff110b7812 */ /* 0x000fe200078ec0ff */
[----:B------:R0:W-:Y:S01]  /*1042e0*/  STL [R1+0x1264], R0 ;  /* 0x0012640001007387 */ /* 0x0001e20000100800 */
[----:B------:R-:W-:-:S02]  /*1042f0*/  LOP3.LUT R10, R10, 0xffff, RZ, 0xc0, !PT ;  /* 0x0000ffff0a0a7812 */ /* 0x000fc400078ec0ff */
[----:B------:R-:W-:Y:S02]  /*104300*/  LOP3.LUT R9, R9, 0xffff, RZ, 0xc0, !PT ;  /* 0x0000ffff09097812 */ /* 0x000fe400078ec0ff */
[----:B------:R-:W-:Y:S01]  /*104310*/  LOP3.LUT R8, R8, 0xffff, RZ, 0xc0, !PT ;  /* 0x0000ffff08087812 */ /* 0x000fe200078ec0ff */
[----:B------:R1:W-:Y:S01]  /*104320*/  STL [R1+0x8c0], R5 ;  /* 0x0008c00501007387 */ /* 0x0003e20000100800 */
[----:B------:R-:W-:Y:S02]  /*104330*/  PRMT R6, R11, 0x3340, R10 ;  /* 0x000033400b067816 */ /* 0x000fe4000000000a */
[----:B0-----:R-:W-:Y:S02]  /*104340*/  PRMT R0, R13, 0x3340, R12 ;  /* 0x000033400d007816 */ /* 0x001fe4000000000c */
        /* <DEDUP_REMOVED lines=8> */
[----:B-----5:R-:W-:Y:S01]  /*1043d0*/  PRMT R0, R27, 0x5410, R47 ;  /* 0x000054101b007816 */ /* 0x020fe2000000002f */
[----:B------:R-:W-:Y:S04]  /*1043e0*/  STL [R1+0x36c], R6 ;  /* 0x00036c0601007387 */ /* 0x000fe80000100800 */
[----:B------:R-:W-:Y:S04]  /*1043f0*/  STL [R1+0x3d0], R5 ;  /* 0x0003d00501007387 */ /* 0x000fe80000100800 */
[----:B------:R0:W-:Y:S04]  /*104400*/  STL [R1+0x3d4], R0 ;  /* 0x0003d40001007387 */ /* 0x0001e80000100800 */
[----:B------:R-:W2:Y:S04]  /*104410*/  LDL.LU R50, [R1+0x2d4] ;  /* 0x0002d40001327983 */ /* 0x000ea80000300800 */
[----:B------:R-:W2:Y:S04]  /*104420*/  LDL.LU R51, [R1+0x1458] ;  /* 0x0014580001337983 */ /* 0x000ea80000300800 */
[----:B------:R-:W3:Y:S04]  /*104430*/  LDL.LU R48, [R1+0x2d0] ;  /* 0x0002d00001307983 */ /* 0x000ee80000300800 */
[----:B------:R-:W3:Y:S01]  /*104440*/  LDL.LU R47, [R1+0x26b8] ;  /* 0x0026b800012f7983 */ /* 0x000ee20000300800 */
[----:B------:R-:W-:-:S03]  /*104450*/  LOP3.LUT R15, R26, 0xffff, RZ, 0xc0, !PT ;  /* 0x0000ffff1a0f7812 */ /* 0x000fc600078ec0ff */
[----:B------:R-:W4:Y:S01]  /*104460*/  LDL.LU R27, [R1+0x2cc] ;  /* 0x0002cc00011b7983 */ /* 0x000f220000300800 */
[----:B------:R-:W-:-:S03]  /*104470*/  LOP3.LUT R14, R25, 0xffff, RZ, 0xc0, !PT ;  /* 0x0000ffff190e7812 */ /* 0x000fc600078ec0ff */
[----:B------:R-:W4:Y:S01]  /*104480*/  LDL.LU R26, [R1+0x145c] ;  /* 0x00145c00011a7983 */ /* 0x000f220000300800 */
[----:B------:R-:W-:-:S03]  /*104490*/  LOP3.LUT R13, R24, 0xffff, RZ, 0xc0, !PT ;  /* 0x0000ffff180d7812 */ /* 0x000fc600078ec0ff */
[----:B------:R-:W5:Y:S01]  /*1044a0*/  LDL.LU R25, [R1+0x244] ;  /* 0x0002440001197983 */ /* 0x000f620000300800 */
[----:B------:R-:W-:-:S03]  /*1044b0*/  LOP3.LUT R12, R35, 0xffff, RZ, 0xc0, !PT ;  /* 0x0000ffff230c7812 */ /* 0x000fc600078ec0ff */
[----:B------:R-:W5:Y:S01]  /*1044c0*/  LDL.LU R24, [R1+0x3b8] ;  /* 0x0003b80001187983 */ /* 0x000f620000300800 */
[----:B------:R-:W-:-:S03]  /*1044d0*/  LOP3.LUT R11, R34, 0xffff, RZ, 0xc0, !PT ;  /* 0x0000ffff220b7812 */ /* 0x000fc600078ec0ff */
[----:B------:R-:W5:Y:S01]  /*1044e0*/  LDL.LU R35, [R1+0x1fc] ;  /* 0x0001fc0001237983 */ /* 0x000f620000300800 */
[----:B------:R-:W-:-:S03]  /*1044f0*/  LOP3.LUT R10, R33, 0xffff, RZ, 0xc0, !PT ;  /* 0x0000ffff210a7812 */ /* 0x000fc600078ec0ff */
[----:B------:R-:W5:Y:S01]  /*104500*/  LDL.LU R34, [R1+0x3b4] ;  /* 0x0003b40001227983 */ /* 0x000f620000300800 */
[----:B------:R-:W-:-:S03]  /*104510*/  LOP3.LUT R9, R32, 0xffff, RZ, 0xc0, !PT ;  /* 0x0000ffff20097812 */ /* 0x000fc600078ec0ff */
[----:B------:R-:W5:Y:S04]  /*104520*/  LDL.LU R33, [R1+0x1f4] ;  /* 0x0001f40001217983 */ /* 0x000f680000300800 */
[----:B------:R-:W5:Y:S01]  /*104530*/  LDL.LU R32, [R1+0x1454] ;  /* 0x0014540001207983 */ /* 0x000f620000300800 */
[----:B0-----:R-:W-:-:S05]  /*104540*/  PRMT R0, R15, 0x3340, R11 ;  /* 0x000033400f007816 */ /* 0x001fca000000000b */
[----:B------:R0:W-:Y:S01]  /*104550*/  STL [R1+0x11d4], R0 ;  /* 0x0011d40001007387 */ /* 0x0001e20000100800 */
[----:B------:R-:W-:Y:S02]  /*104560*/  LOP3.LUT R8, R43, 0xffff, RZ, 0xc0, !PT ;  /* 0x0000ffff2b087812 */ /* 0x000fe400078ec0ff */
[----:B------:R-:W-:Y:S02]  /*104570*/  SHF.R.U32.HI R19, RZ, 0x8, R15 ;  /* 0x00000008ff137819 */ /* 0x000fe4000001160f */
[----:B0-----:R-:W-:Y:S02]  /*104580*/  PRMT R0, R14, 0x3340, R10 ;  /* 0x000033400e007816 */ /* 0x001fe4000000000a */
[----:B------:R-:W-:-:S03]  /*104590*/  SHF.R.U32.HI R16, RZ, 0x8, R11 ;  /* 0x00000008ff107819 */ /* 0x000fc6000001160b */
[----:B------:R0:W-:Y:S01]  /*1045a0*/  STL [R1+0x1248], R0 ;  /* 0x0012480001007387 */ /* 0x0001e20000100800 */
[----:B------:R-:W-:Y:S02]  /*1045b0*/  SHF.R.U32.HI R18, RZ, 0x8, R14 ;  /* 0x00000008ff127819 */ /* 0x000fe4000001160e */
[----:B------:R-:W-:Y:S02]  /*1045c0*/  SHF.R.U32.HI R11, RZ, 0x8, R10 ;  /* 0x00000008ff0b7819 */ /* 0x000fe4000001160a */
[----:B------:R-:W-:Y:S02]  /*1045d0*/  SHF.R.U32.HI R17, RZ, 0x8, R13 ;  /* 0x00000008ff117819 */ /* 0x000fe4000001160d */
[--C-:B------:R-:W-:Y:S02]  /*1045e0*/  SHF.R.U32.HI R10, RZ, 0x8, R9.reuse ;  /* 0x00000008ff0a7819 */ /* 0x100fe40000011609 */
[----:B0-----:R-:W-:Y:S02]  /*1045f0*/  PRMT R0, R13, 0x3340, R9 ;  /* 0x000033400d007816 */ /* 0x001fe40000000009 */
[----:B------:R-:W-:-:S02]  /*104600*/  LOP3.LUT R15, R19, 0xffff, RZ, 0xc0, !PT ;  /* 0x0000ffff130f7812 */ /* 0x000fc400078ec0ff */
[----:B------:R-:W-:Y:S02]  /*104610*/  LOP3.LUT R14, R16, 0xffff, RZ, 0xc0, !PT ;  /* 0x0000ffff100e7812 */ /* 0x000fe400078ec0ff */
[----:B------:R-:W-:Y:S01]  /*104620*/  SHF.R.U32.HI R9, RZ, 0x8, R12 ;  /* 0x00000008ff097819 */ /* 0x000fe2000001160c */
[----:B------:R0:W-:Y:S01]  /*104630*/  STL [R1+0x1260], R0 ;  /* 0x0012600001007387 */ /* 0x0001e20000100800 */
[----:B------:R-:W-:Y:S02]  /*104640*/  LOP3.LUT R13, R18, 0xffff, RZ, 0xc0, !PT ;  /* 0x0000ffff120d7812 */ /* 0x000fe400078ec0ff */
[----:B------:R-:W-:Y:S02]  /*104650*/  LOP3.LUT R10, R10, 0xffff, RZ, 0xc0, !PT ;  /* 0x0000ffff0a0a7812 */ /* 0x000fe400078ec0ff */
[----:B------:R-:W-:Y:S02]  /*104660*/  PRMT R5, R15, 0x3340, R14 ;  /* 0x000033400f057816 */ /* 0x000fe4000000000e */
[----:B------:R-:W-:-:S02]  /*104670*/  LOP3.LUT R9, R9, 0xffff, RZ, 0xc0, !PT ;  /* 0x0000ffff09097812 */ /* 0x000fc400078ec0ff */
[--C-:B0-----:R-:W-:Y:S02]  /*104680*/  PRMT R0, R12, 0x3340, R8.reuse ;  /* 0x000033400c007816 */ /* 0x101fe40000000008 */
[----:B------:R-:W-:Y:S02]  /*104690*/  SHF.R.U32.HI R8, RZ, 0x8, R8 ;  /* 0x00000008ff087819 */ /* 0x000fe40000011608 */
[----:B------:R-:W-:Y:S02]  /*1046a0*/  LOP3.LUT R12, R11, 0xffff, RZ, 0xc0, !PT ;  /* 0x0000ffff0b0c7812 */ /* 0x000fe400078ec0ff */
[----:B------:R-:W-:Y:S01]  /*1046b0*/  LOP3.LUT R11, R17, 0xffff, RZ, 0xc0, !PT ;  /* 0x0000ffff110b7812 */ /* 0x000fe200078ec0ff */
[----:B------:R0:W-:Y:S01]  /*1046c0*/  STL [R1+0x1268], R0 ;  /* 0x0012680001007387 */ /* 0x0001e20000100800 */
[----:B------:R-:W-:Y:S02]  /*1046d0*/  LOP3.LUT R8, R8, 0xffff, RZ, 0xc0, !PT ;  /* 0x0000ffff08087812 */ /* 0x000fe400078ec0ff */
[----:B------:R-:W-:Y:S01]  /*1046e0*/  PRMT R6, R11, 0x3340, R10 ;  /* 0x000033400b067816 */ /* 0x000fe2000000000a */
[----:B------:R1:W-:Y:S01]  /*1046f0*/  STL [R1+0x8f0], R5 ;  /* 0x0008f00501007387 */ /* 0x0003e20000100800 */
[----:B0-----:R-:W-:-:S02]  /*104700*/  PRMT R0, R13, 0x3340, R12 ;  /* 0x000033400d007816 */ /* 0x001fc4000000000c */
[----:B-1----:R-:W-:-:S03]  /*104710*/  PRMT R5, R9, 0x3340, R8 ;  /* 0x0000334009057816 */ /* 0x002fc60000000008 */
[----:B------:R2:W-:Y:S04]  /*104720*/  STL [R1+0x8f4], R0 ;  /* 0x0008f40001007387 */ /* 0x0005e80000100800 */
[----:B------:R3:W-:Y:S04]  /*104730*/  STL [R1+0x8fc], R6 ;  /* 0x0008fc0601007387 */ /* 0x0007e80000100800 */
[----:B------:R4:W-:Y:S01]  /*104740*/  STL [R1+0x914], R5 ;  /* 0x0009140501007387 */ /* 0x0009e20000100800 */
[----:B--2---:R-:W-:Y:S02]  /*104750*/  PRMT R0, R51, 0x5410, R50 ;  /* 0x0000541033007816 */ /* 0x004fe40000000032 */
[----:B---3--:R-:W-:-:S03]  /*104760*/  PRMT R6, R47, 0x5410, R48 ;  /* 0x000054102f067816 */ /* 0x008fc60000000030 */
[----:B------:R5:W-:Y:S01]  /*104770*/  STL [R1+0x3d8], R0 ;  /* 0x0003d80001007387 */ /* 0x000be20000100800 */
[----:B----4-:R-:W-:-:S03]  /*104780*/  PRMT R5, R26, 0x5410, R27 ;  /* 0x000054101a057816 */ /* 0x010fc6000000001b */
[----:B------:R0:W-:Y:S04]  /*104790*/  STL [R1+0x340], R6 ;  /* 0x0003400601007387 */ /* 0x0001e80000100800 */
[----:B------:R1:W-:Y:S01]  /*1047a0*/  STL [R1+0x344], R5 ;  /* 0x0003440501007387 */ /* 0x0003e20000100800 */
[----:B-----5:R-:W-:Y:S02]  /*1047b0*/  PRMT R0, R24, 0x5410, R25 ;  /* 0x0000541018007816 */ /* 0x020fe40000000019 */
[----:B0-----:R-:W-:-:S03]  /*1047c0*/  PRMT R6, R34, 0x5410, R35 ;  /* 0x0000541022067816 */ /* 0x001fc60000000023 */
[----:B------:R0:W-:Y:S01]  /*1047d0*/  STL [R1+0x348], R0 ;  /* 0x0003480001007387 */ /* 0x0001e20000100800 */
[----:B-1----:R-:W-:-:S03]  /*1047e0*/  PRMT R5, R32, 0x5410, R33 ;  /* 0x0000541020057816 */ /* 0x002fc60000000021 */
[----:B0-----:R-:W2:Y:S04]  /*1047f0*/  LDL.LU R0, [R1+0x1f0] ;  /* 0x0001f00001007983 */ /* 0x001ea80000300800 */
[----:B------:R0:W-:Y:S04]  /*104800*/  STL [R1+0x34c], R6 ;  /* 0x00034c0601007387 */ /* 0x0001e80000100800 */
[----:B------:R-:W2:Y:S04]  /*104810*/  LDL.LU R55, [R1+0x1450] ;  /* 0x0014500001377983 */ /* 0x000ea80000300800 */
        /* <DEDUP_REMOVED lines=8> */
[----:B0-----:R-:W5:Y:S04]  /*1048a0*/  LDL.LU R6, [R1+0x1444] ;  /* 0x0014440001067983 */ /* 0x001f680000300800 */
[----:B------:R-:W5:Y:S04]  /*1048b0*/  LDL.LU R7, [R1+0x198] ;  /* 0x0001980001077983 */ /* 0x000f680000300800 */
        /* <DEDUP_REMOVED lines=43> */
[----:B--2---:R-:W-:-:S03]  /*104b70*/  PRMT R55, R55, 0x5410, R0 ;  /* 0x0000541037377816 */ /* 0x004fc60000000000 */
[----:B------:R-:W2:Y:S01]  /*104b80*/  LDL.LU R0, [R1+0x487c] ;  /* 0x00487c0001007983 */ /* 0x000ea20000300800 */
[----:B---3--:R-:W-:-:S03]  /*104b90*/  PRMT R57, R57, 0x5410, R58 ;  /* 0x0000541039397816 */ /* 0x008fc6000000003a */
[----:B------:R0:W-:Y:S01]  /*104ba0*/  STL [R1+0x3b4], R55 ;  /* 0x0003b43701007387 */ /* 0x0001e20000100800 */
[----:B----4-:R-:W-:Y:S02]  /*104bb0*/  PRMT R24, R24, 0x5410, R25 ;  /* 0x0000541018187816 */ /* 0x010fe40000000019 */
[----:B-----5:R-:W-:Y:S01]  /*104bc0*/  PRMT R32, R32, 0x5410, R33 ;  /* 0x0000541020207816 */ /* 0x020fe20000000021 */
[----:B0-----:R-:W3:Y:S04]  /*104bd0*/  LDL.LU R55, [R1+0x4878] ;  /* 0x0048780001377983 */ /* 0x001ee80000300800 */
[----:B------:R-:W4:Y:S04]  /*104be0*/  LDL.LU R58, [R1+0x4874] ;  /* 0x00487400013a7983 */ /* 0x000f280000300800 */
[----:B------:R0:W-:Y:S04]  /*104bf0*/  STL [R1+0x3b8], R57 ;  /* 0x0003b83901007387 */ /* 0x0001e80000100800 */
[----:B0-----:R-:W5:Y:S04]  /*104c00*/  LDL.LU R57, [R1+0x4870] ;  /* 0x0048700001397983 */ /* 0x001f680000300800 */
[----:B------:R-:W2:Y:S04]  /*104c10*/  LDL.LU R25, [R1+0x130] ;  /* 0x0001300001197983 */ /* 0x000ea80000300800 */
[----:B------:R0:W-:Y:S04]  /*104c20*/  STL [R1+0x320], R24 ;  /* 0x0003201801007387 */ /* 0x0001e80000100800 */
[----:B0-----:R-:W2:Y:S04]  /*104c30*/  LDL.LU R24, [R1+0x13e0] ;  /* 0x0013e00001187983 */ /* 0x001ea80000300800 */
[----:B------:R0:W-:Y:S04]  /*104c40*/  STL [R1+0x324], R32 ;  /* 0x0003242001007387 */ /* 0x0001e80000100800 */
[----:B------:R-:W3:Y:S04]  /*104c50*/  LDL.LU R33, [R1+0x12c] ;  /* 0x00012c0001217983 */ /* 0x000ee80000300800 */
[----:B0-----:R-:W3:Y:S01]  /*104c60*/  LDL.LU R32, [R1+0x13dc] ;  /* 0x0013dc0001207983 */ /* 0x001ee20000300800 */
[----:B------:R-:W-:-:S02]  /*104c70*/  PRMT R6, R6, 0x5410, R56 ;  /* 0x0000541006067816 */ /* 0x000fc40000000038 */
[----:B------:R-:W-:Y:S01]  /*104c80*/  PRMT R36, R36, 0x5410, R7 ;  /* 0x0000541024247816 */ /* 0x000fe20000000007 */
[----:B------:R-:W4:Y:S01]  /*104c90*/  LDL.LU R56, [R1+0x486c] ;  /* 0x00486c0001387983 */ /* 0x000f220000300800 */
[----:B------:R-:W-:-:S03]  /*104ca0*/  PRMT R59, R59, 0x5410, R5 ;  /* 0x000054103b3b7816 */ /* 0x000fc60000000005 */
[----:B------:R0:W-:Y:S01]  /*104cb0*/  STL [R1+0x328], R6 ;  /* 0x0003280601007387 */ /* 0x0001e20000100800 */
[----:B------:R-:W-:Y:S02]  /*104cc0*/  PRMT R41, R41, 0x5410, R39 ;  /* 0x0000541029297816 */ /* 0x000fe40000000027 */
[----:B------:R-:W-:Y:S01]  /*104cd0*/  PRMT R37, R37, 0x5410, R44 ;  /* 0x0000541025257816 */ /* 0x000fe2000000002c */
[----:B0-----:R-:W5:Y:S04]  /*104ce0*/  LDL.LU R6, [R1+0x4868] ;  /* 0x0048680001067983 */ /* 0x001f680000300800 */
[----:B------:R-:W5:Y:S04]  /*104cf0*/  LDL.LU R7, [R1+0x4864] ;  /* 0x0048640001077983 */ /* 0x000f680000300800 */
[----:B------:R0:W-:Y:S01]  /*104d00*/  STL [R1+0x32c], R36 ;  /* 0x00032c2401007387 */ /* 0x0001e20000100800 */
[----:B------:R-:W-:-:S03]  /*104d10*/  PRMT R40, R40, 0x5410, R38 ;  /* 0x0000541028287816 */ /* 0x000fc60000000026 */
[----:B0-----:R-:W4:Y:S04]  /*104d20*/  LDL.LU R36, [R1+0x4860] ;  /* 0x0048600001247983 */ /* 0x001f280000300800 */
[----:B------:R-:W5:Y:S04]  /*104d30*/  LDL.LU R5, [R1+0x485c] ;  /* 0x00485c0001057983 */ /* 0x000f680000300800 */
[----:B------:R0:W-:Y:S01]  /*104d40*/  STL [R1+0x390], R59 ;  /* 0x0003903b01007387 */ /* 0x0001e20000100800 */
[----:B------:R-:W-:Y:S02]  /*104d50*/  PRMT R52, R52, 0x5410, R42 ;  /* 0x0000541034347816 */ /* 0x000fe4000000002a */
[----:B------:R-:W-:Y:S01]  /*104d60*/  PRMT R8, R8, 0x5410, R9 ;  /* 0x0000541008087816 */ /* 0x000fe20000000009 */
[----:B0-----:R-:W4:Y:S04]  /*104d70*/  LDL.LU R59, [R1+0x4858] ;  /* 0x00485800013b7983 */ /* 0x001f280000300800 */
[----:B------:R-:W5:Y:S04]  /*104d80*/  LDL.LU R39, [R1+0x4854] ;  /* 0x0048540001277983 */ /* 0x000f680000300800 */
[----:B------:R0:W-:Y:S01]  /*104d90*/  STL [R1+0x394], R41 ;  /* 0x0003942901007387 */ /* 0x0001e20000100800 */
[----:B------:R-:W-:-:S03]  /*104da0*/  PRMT R10, R10, 0x5410, R11 ;  /* 0x000054100a0a7816 */ /* 0x000fc6000000000b */
[----:B0-----:R-:W4:Y:S04]  /*104db0*/  LDL.LU R41, [R1+0x4850] ;  /* 0x0048500001297983 */ /* 0x001f280000300800 */
[----:B------:R-:W5:Y:S04]  /*104dc0*/  LDL.LU R44, [R1+0x484c] ;  /* 0x00484c00012c7983 */ /* 0x000f680000300800 */
[----:B------:R0:W-:Y:S01]  /*104dd0*/  STL [R1+0x398], R37 ;  /* 0x0003982501007387 */ /* 0x0001e20000100800 */
[----:B------:R-:W-:-:S03]  /*104de0*/  PRMT R9, R12, 0x5410, R13 ;  /* 0x000054100c097816 */ /* 0x000fc6000000000d */
[----:B0-----:R-:W4:Y:S04]  /*104df0*/  LDL.LU R37, [R1+0x4848] ;  /* 0x0048480001257983 */ /* 0x001f280000300800 */
[----:B------:R-:W4:Y:S04]  /*104e00*/  LDL.LU R38, [R1+0x4844] ;  /* 0x0048440001267983 */ /* 0x000f280000300800 */
[----:B------:R0:W-:Y:S04]  /*104e10*/  STL [R1+0x310], R40 ;  /* 0x0003102801007387 */ /* 0x0001e80000100800 */
[----:B0-----:R-:W4:Y:S04]  /*104e20*/  LDL.LU R40, [R1+0x4840] ;  /* 0x0048400001287983 */ /* 0x001f280000300800 */
[----:B------:R-:W5:Y:S04]  /*104e30*/  LDL.LU R42, [R1+0x483c] ;  /* 0x00483c00012a7983 */ /* 0x000f680000300800 */
[----:B------:R0:W-:Y:S04]  /*104e40*/  STL [R1+0x314], R52 ;  /* 0x0003143401007387 */ /* 0x0001e80000100800 */
[----:B0-----:R-:W4:Y:S04]  /*104e50*/  LDL.LU R52, [R1+0x4838] ;  /* 0x0048380001347983 */ /* 0x001f280000300800 */
[----:B------:R0:W-:Y:S04]  /*104e60*/  STL [R1+0x318], R8 ;  /* 0x0003180801007387 */ /* 0x0001e80000100800 */
[----:B------:R1:W-:Y:S04]  /*104e70*/  STL [R1+0x31c], R10 ;  /* 0x00031c0a01007387 */ /* 0x0003e80000100800 */
[----:B------:R1:W-:Y:S01]  /*104e80*/  STL [R1+0x370], R9 ;  /* 0x0003700901007387 */ /* 0x0003e20000100800 */
[----:B0-----:R-:W-:-:S02]  /*104e90*/  PRMT R8, R14, 0x5410, R15 ;  /* 0x000054100e087816 */ /* 0x001fc4000000000f */
[----:B-1----:R-:W-:Y:S02]  /*104ea0*/  PRMT R10, R18, 0x5410, R17 ;  /* 0x00005410120a7816 */ /* 0x002fe40000000011 */
[----:B------:R-:W-:Y:S01]  /*104eb0*/  PRMT R9, R19, 0x5410, R16 ;  /* 0x0000541013097816 */ /* 0x000fe20000000010 */
        /* <DEDUP_REMOVED lines=19> */
[----:B------:R-:W-:Y:S04]  /*104ff0*/  STL [R1+0x44], R10 ;  /* 0x0000440a01007387 */ /* 0x000fe80000100800 */
[----:B------:R-:W5:Y:S04]  /*105000*/  LDL.LU R12, [R1+0x11c] ;  /* 0x00011c00010c7983 */ /* 0x000f680000300800 */
[----:B------:R2:W-:Y:S04]  /*105010*/  STL [R1+0x48], R9 ;  /* 0x0000480901007387 */ /* 0x0005e80000100800 */
[----:B------:R-:W5:Y:S01]  /*105020*/  LDL.LU R15, [R1+0x338] ;  /* 0x00033800010f7983 */ /* 0x000f620000300800 */
[----:B0-----:R-:W-:-:S05]  /*105030*/  PRMT R8, R34, 0x5410, R35 ;  /* 0x0000541022087816 */ /* 0x001fca0000000023 */
[----:B------:R3:W-:Y:S04]  /*105040*/  STL [R1+0x4c], R8 ;  /* 0x00004c0801007387 */ /* 0x0007e80000100800 */
[----:B------:R-:W4:Y:S04]  /*105050*/  LDL.LU R14, [R1+0x118] ;  /* 0x00011800010e7983 */ /* 0x000f280000300800 */
[----:B------:R-:W4:Y:S04]  /*105060*/  LDL.LU R34, [R1+0x13c8] ;  /* 0x0013c80001227983 */ /* 0x000f280000300800 */
[----:B------:R-:W4:Y:S04]  /*105070*/  LDL.LU R17, [R1+0x114] ;  /* 0x0001140001117983 */ /* 0x000f280000300800 */
[----:B------:R-:W4:Y:S04]  /*105080*/  LDL.LU R35, [R1+0x13c4] ;  /* 0x0013c40001237983 */ /* 0x000f280000300800 */
[----:B------:R-:W4:Y:S01]  /*105090*/  LDL.LU R18, [R1+0x110] ;  /* 0x0001100001127983 */ /* 0x000f220000300800 */
[----:B--2---:R-:W-:-:S05]  /*1050a0*/  PRMT R9, R24, 0x5410, R25 ;  /* 0x0000541018097816 */ /* 0x004fca0000000019 */
[----:B------:R-:W-:Y:S04]  /*1050b0*/  STL [R1+0x330], R9 ;  /* 0x0003300901007387 */ /* 0x000fe80000100800 */
[----:B------:R-:W2:Y:S01]  /*1050c0*/  LDL.LU R16, [R1+0x13c0] ;  /* 0x0013c00001107983 */ /* 0x000ea20000300800 */
[----:B---3--:R-:W-:-:S05]  /*1050d0*/  PRMT R8, R32, 0x5410, R33 ;  /* 0x0000541020087816 */ /* 0x008fca0000000021 */
        /* <DEDUP_REMOVED lines=9> */
[----:B------:R-:W3:Y:S04]  /*105170*/  LDL.LU R60, [R1] ;  /* 0x00000000013c7983 */ /* 0x000ee80000300800 */
        /* <DEDUP_REMOVED lines=14> */
[----:B-----5:R-:W-:-:S02]  /*105260*/  PRMT R8, R15, 0x5410, R12 ;  /* 0x000054100f087816 */ /* 0x020fc4000000000c */
[----:B----4-:R-:W-:Y:S02]  /*105270*/  PRMT R9, R34, 0x5410, R14 ;  /* 0x0000541022097816 */ /* 0x010fe4000000000e */
[----:B------:R-:W4:Y:S04]  /*105280*/  LDL.LU R34, [R1+0x1330] ;  /* 0x0013300001227983 */ /* 0x000f280000300800 */
[----:B------:R0:W-:Y:S04]  /*105290*/  STL [R1+0x338], R8 ;  /* 0x0003380801007387 */ /* 0x0001e80000100800 */
[----:B------:R1:W-:Y:S01]  /*1052a0*/  STL [R1+0x20], R9 ;  /* 0x0000200901007387 */ /* 0x0003e20000100800 */
[----:B0-----:R-:W-:-:S03]  /*1052b0*/  PRMT R8, R35, 0x5410, R17 ;  /* 0x0000541023087816 */ /* 0x001fc60000000011 */
[----:B------:R-:W5:Y:S04]  /*1052c0*/  LDL.LU R35, [R1+0x132c] ;  /* 0x00132c0001237983 */ /* 0x000f680000300800 */
[----:B-1----:R-:W5:Y:S04]  /*1052d0*/  LDL.LU R9, [R1+0x1334] ;  /* 0x0013340001097983 */ /* 0x002f680000300800 */
[----:B------:R0:W-:Y:S04]  /*1052e0*/  STL [R1+0x24], R8 ;  /* 0x0000240801007387 */ /* 0x0001e80000100800 */
[----:B0-----:R-:W5:Y:S04]  /*1052f0*/  LDL.LU R8, [R1+0xec] ;  /* 0x0000ec0001087983 */ /* 0x001f680000300800 */
[----:B------:R-:W5:Y:S04]  /*105300*/  LDL.LU R11, [R1+0x130c] ;  /* 0x00130c00010b7983 */ /* 0x000f680000300800 */
[----:B------:R-:W5:Y:S04]  /*105310*/  LDL.LU R10, [R1+0xe8] ;  /* 0x0000e800010a7983 */ /* 0x000f680000300800 */
[----:B------:R-:W5:Y:S04]  /*105320*/  LDL.LU R13, [R1+0x1308] ;  /* 0x00130800010d7983 */ /* 0x000f680000300800 */
[----:B------:R-:W5:Y:S04]  /*105330*/  LDL.LU R12, [R1+0x131c] ;  /* 0x00131c00010c7983 */ /* 0x000f680000300800 */
[----:B------:R-:W5:Y:S01]  /*105340*/  LDL.LU R15, [R1+0x1314] ;  /* 0x00131400010f7983 */ /* 0x000f620000300800 */
[----:B--2---:R-:W-:-:S05]  /*105350*/  PRMT R14, R16, 0x5410, R18 ;  /* 0x00005410100e7816 */ /* 0x004fca0000000012 */
[----:B------:R0:W-:Y:S01]  /*105360*/  STL [R1+0x28], R14 ;  /* 0x0000280e01007387 */ /* 0x0001e20000100800 */
[----:B---3--:R-:W-:-:S03]  /*105370*/  PRMT R16, R20, 0x5410, R19 ;  /* 0x0000541014107816 */ /* 0x008fc60000000013 */
[----:B0-----:R-:W2:Y:S04]  /*105380*/  LDL.LU R14, [R1+0x12ec] ;  /* 0x0012ec00010e7983 */ /* 0x001ea80000300800 */
[----:B------:R-:W3:Y:S04]  /*105390*/  LDL.LU R17, [R1+0x42c] ;  /* 0x00042c0001117983 */ /* 0x000ee80000300800 */
[----:B------:R0:W-:Y:S04]  /*1053a0*/  STL [R1+0x2c], R16 ;  /* 0x00002c1001007387 */ /* 0x0001e80000100800 */
[----:B------:R-:W3:Y:S01]  /*1053b0*/  LDL.LU R18, [R1+0x30] ;  /* 0x0000300001127983 */ /* 0x000ee20000300800 */
[----:B------:R-:W-:-:S02]  /*1053c0*/  PRMT R61, R61, 0x5410, R54 ;  /* 0x000054103d3d7816 */ /* 0x000fc40000000036 */
[----:B------:R-:W-:Y:S02]  /*1053d0*/  PRMT R45, R45, 0x5410, R23 ;  /* 0x000054102d2d7816 */ /* 0x000fe40000000017 */
[----:B------:R-:W-:Y:S01]  /*1053e0*/  PRMT R53, R53, 0x5410, R49 ;  /* 0x0000541035357816 */ /* 0x000fe20000000031 */
[----:B0-----:R-:W3:Y:S04]  /*1053f0*/  LDL.LU R16, [R1+0x12f8] ;  /* 0x0012f80001107983 */ /* 0x001ee80000300800 */
[----:B------:R-:W3:Y:S04]  /*105400*/  LDL.LU R19, [R1+0x34] ;  /* 0x0000340001137983 */ /* 0x000ee80000300800 */
[----:B------:R-:W3:Y:S04]  /*105410*/  LDL.LU R20, [R1+0x12f4] ;  /* 0x0012f40001147983 */ /* 0x000ee80000300800 */
[----:B------:R-:W3:Y:S04]  /*105420*/  LDL.LU R54, [R1+0x4834] ;  /* 0x0048340001367983 */ /* 0x000ee80000300800 */
[----:B------:R0:W-:Y:S01]  /*105430*/  STL [R1+0x70], R61 ;  /* 0x0000703d01007387 */ /* 0x0001e20000100800 */
[----:B------:R-:W-:-:S02]  /*105440*/  PRMT R22, R22, 0x5410, R60 ;  /* 0x0000541016167816 */ /* 0x000fc4000000003c */
[----:B------:R-:W-:Y:S01]  /*105450*/  PRMT R46, R46, 0x5410, R21 ;  /* 0x000054102e2e7816 */ /* 0x000fe20000000015 */
[----:B0-----:R-:W3:Y:S04]  /*105460*/  LDL.LU R61, [R1+0x4830] ;  /* 0x00483000013d7983 */ /* 0x001ee80000300800 */
[----:B------:R-:W3:Y:S04]  /*105470*/  LDL.LU R23, [R1+0x482c] ;  /* 0x00482c0001177983 */ /* 0x000ee80000300800 */
[----:B------:R0:W-:Y:S01]  /*105480*/  STL [R1+0x74], R45 ;  /* 0x0000742d01007387 */ /* 0x0001e20000100800 */
[----:B------:R-:W-:-:S03]  /*105490*/  PRMT R50, R50, 0x5410, R43 ;  /* 0x0000541032327816 */ /* 0x000fc6000000002b */
[----:B0-----:R-:W3:Y:S04]  /*1054a0*/  LDL.LU R45, [R1+0x4828] ;  /* 0x00482800012d7983 */ /* 0x001ee80000300800 */
[----:B------:R-:W3:Y:S04]  /*1054b0*/  LDL.LU R49, [R1+0x4824] ;  /* 0x0048240001317983 */ /* 0x000ee80000300800 */
[----:B------:R0:W-:Y:S01]  /*1054c0*/  STL [R1+0x78], R53 ;  /* 0x0000783501007387 */ /* 0x0001e20000100800 */
[----:B------:R-:W-:-:S03]  /*1054d0*/  PRMT R48, R48, 0x5410, R51 ;  /* 0x0000541030307816 */ /* 0x000fc60000000033 */
[----:B0-----:R-:W3:Y:S04]  /*1054e0*/  LDL.LU R53, [R1+0x4820] ;  /* 0x0048200001357983 */ /* 0x001ee80000300800 */
[----:B------:R-:W3:Y:S04]  /*1054f0*/  LDL.LU R60, [R1+0x481c] ;  /* 0x00481c00013c7983 */ /* 0x000ee80000300800 */
[----:B------:R0:W-:Y:S01]  /*105500*/  STL [R1], R22 ;  /* 0x0000001601007387 */ /* 0x0001e20000100800 */
[----:B------:R-:W-:-:S03]  /*105510*/  PRMT R27, R27, 0x5410, R47 ;  /* 0x000054101b1b7816 */ /* 0x000fc6000000002f */
        /* <DEDUP_REMOVED lines=10> */
[----:B------:R0:W-:Y:S04]  /*1055c0*/  STL [R1+0xc], R48 ;  /* 0x00000c3001007387 */ /* 0x0001e80000100800 */
[----:B0-----:R-:W3:Y:S04]  /*1055d0*/  LDL.LU R48, [R1+0x4800] ;  /* 0x0048000001307983 */ /* 0x001ee80000300800 */
[----:B------:R-:W3:Y:S04]  /*1055e0*/  LDL.LU R47, [R1+0x47fc] ;  /* 0x0047fc00012f7983 */ /* 0x000ee80000300800 */
[----:B------:R0:W-:Y:S04]  /*1055f0*/  STL [R1+0x60], R27 ;  /* 0x0000601b01007387 */ /* 0x0001e80000100800 */
[----:B0-----:R-:W3:Y:S04]  /*105600*/  LDL.LU R27, [R1+0x47f8] ;  /* 0x0047f800011b7983 */ /* 0x001ee80000300800 */
[----:B------:R-:W2:Y:S04]  /*105610*/  LDL.LU R26, [R1+0x47f4] ;  /* 0x0047f400011a7983 */ /* 0x000ea80000300800 */
[----:B------:R0:W-:Y:S04]  /*105620*/  STL [R1+0x64], R25 ;  /* 0x0000641901007387 */ /* 0x0001e80000100800 */
[----:B0-----:R-:W3:Y:S04]  /*105630*/  LDL.LU R25, [R1+0x47f0] ;  /* 0x0047f00001197983 */ /* 0x001ee80000300800 */
[----:B------:R-:W2:Y:S04]  /*105640*/  LDL.LU R24, [R1+0x47ec] ;  /* 0x0047ec0001187983 */ /* 0x000ea80000300800 */
[----:B------:R0:W-:Y:S04]  /*105650*/  STL [R1+0x68], R32 ;  /* 0x0000682001007387 */ /* 0x0001e80000100800 */
[----:B0-----:R-:W4:Y:S02]  /*105660*/  LDL.LU R32, [R1+0x47e8] ;  /* 0x0047e80001207983 */ /* 0x001f240000300800 */
[----:B----4-:R-:W-:-:S02]  /*105670*/  PRMT R32, R33, 0x5410, R32 ;  /* 0x0000541021207816 */ /* 0x010fc40000000020 */
[----:B------:R-:W4:Y:S04]  /*105680*/  LDL.LU R33, [R1+0x47e4] ;  /* 0x0047e40001217983 */ /* 0x000f280000300800 */
[----:B------:R0:W-:Y:S04]  /*105690*/  STL [R1+0x460c], R32 ;  /* 0x00460c2001007387 */ /* 0x0001e80000100800 */
[----:B0-----:R-:W3:Y:S01]  /*1056a0*/  LDL.LU R32, [R1+0xf0] ;  /* 0x0000f00001207983 */ /* 0x001ee20000300800 */
[----:B----4-:R-:W-:-:S03]  /*1056b0*/  PRMT R33, R34, 0x5410, R33 ;  /* 0x0000541022217816 */ /* 0x010fc60000000021 */
[----:B------:R-:W5:Y:S04]  /*1056c0*/  LDL.LU R34, [R1+0x47e0] ;  /* 0x0047e00001227983 */ /* 0x000f680000300800 */
[----:B------:R0:W-:Y:S04]  /*1056d0*/  STL [R1+0x4610], R33 ;  /* 0x0046102101007387 */ /* 0x0001e80000100800 */
[----:B0-----:R-:W4:Y:S01]  /*1056e0*/  LDL.LU R33, [R1+0x1328] ;  /* 0x0013280001217983 */ /* 0x001f220000300800 */
[----:B-----5:R-:W-:-:S03]  /*1056f0*/  PRMT R34, R35, 0x5410, R34 ;  /* 0x0000541023227816 */ /* 0x020fc60000000022 */
[----:B------:R-:W4:Y:S01]  /*105700*/  LDL.LU R35, [R1+0x47dc] ;  /* 0x0047dc0001237983 */ /* 0x000f220000300800 */
[----:B---3--:R-:W-:Y:S02]  /*105710*/  PRMT R32, R9, 0x5410, R32 ;  /* 0x0000541009207816 */ /* 0x008fe40000000020 */
[----:B------:R-:W-:Y:S02]  /*105720*/  PRMT R9, R11, 0x5410, R8 ;  /* 0x000054100b097816 */ /* 0x000fe40000000008 */
[----:B--2---:R-:W-:Y:S01]  /*105730*/  PRMT R24, R12, 0x5410, R24 ;  /* 0x000054100c187816 */ /* 0x004fe20000000018 */
[----:B------:R-:W-:Y:S01]  /*105740*/  STL [R1+0x4614], R34 ;  /* 0x0046142201007387 */ /* 0x000fe20000100800 */
[----:B------:R-:W-:Y:S02]  /*105750*/  PRMT R8, R13, 0x5410, R10 ;  /* 0x000054100d087816 */ /* 0x000fe4000000000a */
[----:B------:R-:W-:Y:S02]  /*105760*/  PRMT R25, R15, 0x5410, R25 ;  /* 0x000054100f197816 */ /* 0x000fe40000000019 */
[----:B------:R-:W-:-:S02]  /*105770*/  PRMT R26, R14, 0x5410, R26 ;  /* 0x000054100e1a7816 */ /* 0x000fc4000000001a */
[----:B------:R-:W-:Y:S02]  /*105780*/  PRMT R27, R17, 0x5410, R27 ;  /* 0x00005410111b7816 */ /* 0x000fe4000000001b */
[----:B------:R-:W-:Y:S02]  /*105790*/  PRMT R10, R16, 0x5410, R18 ;  /* 0x00005410100a7816 */ /* 0x000fe40000000012 */
[----:B----4-:R-:W-:-:S05]  /*1057a0*/  PRMT R35, R33, 0x5410, R35 ;  /* 0x0000541021237816 */ /* 0x010fca0000000023 */
[----:B------:R-:W-:Y:S04]  /*1057b0*/  STL [R1+0x4618], R35 ;  /* 0x0046182301007387 */ /* 0x000fe80000100800 */
[----:B------:R-:W-:Y:S04]  /*1057c0*/  STL [R1+0x50], R32 ;  /* 0x0000502001007387 */ /* 0x000fe80000100800 */
[----:B------:R0:W-:Y:S04]  /*1057d0*/  STL [R1+0x54], R9 ;  /* 0x0000540901007387 */ /* 0x0001e80000100800 */
[----:B------:R-:W-:Y:S04]  /*1057e0*/  STL [R1+0x461c], R24 ;  /* 0x00461c1801007387 */ /* 0x000fe80000100800 */
[----:B------:R1:W-:Y:S04]  /*1057f0*/  STL [R1+0x58], R8 ;  /* 0x0000580801007387 */ /* 0x0003e80000100800 */
[----:B------:R-:W-:Y:S04]  /*105800*/  STL [R1+0x4620], R25 ;  /* 0x0046201901007387 */ /* 0x000fe80000100800 */
[----:B------:R-:W-:Y:S04]  /*105810*/  STL [R1+0x4624], R26 ;  /* 0x0046241a01007387 */ /* 0x000fe80000100800 */
[----:B------:R-:W-:Y:S04]  /*105820*/  STL [R1+0x4628], R27 ;  /* 0x0046281b01007387 */ /* 0x000fe80000100800 */
[----:B------:R2:W-:Y:S01]  /*105830*/  STL [R1+0x30], R10 ;  /* 0x0000300a01007387 */ /* 0x0005e20000100800 */
[----:B0-----:R-:W-:-:S02]  /*105840*/  PRMT R9, R20, 0x5410, R19 ;  /* 0x0000541014097816 */ /* 0x001fc40000000013 */
[----:B-1----:R-:W-:Y:S02]  /*105850*/  PRMT R8, R51, 0x5410, R43 ;  /* 0x0000541033087816 */ /* 0x002fe4000000002b */
[----:B------:R-:W3:Y:S04]  /*105860*/  LDL.LU R43, [R1+0x47d8] ;  /* 0x0047d800012b7983 */ /* 0x000ee80000300800 */
[----:B------:R0:W-:Y:S04]  /*105870*/  STL [R1+0x34], R9 ;  /* 0x0000340901007387 */ /* 0x0001e80000100800 */
[----:B------:R-:W4:Y:S01]  /*105880*/  LDL.LU R51, [R1+0x47d4] ;  /* 0x0047d40001337983 */ /* 0x000f220000300800 */
[----:B------:R-:W-:-:S02]  /*105890*/  PRMT R20, R47, 0x5410, R46 ;  /* 0x000054102f147816 */ /* 0x000fc4000000002e */
[----:B------:R-:W-:Y:S01]  /*1058a0*/  PRMT R21, R48, 0x5410, R21 ;  /* 0x0000541030157816 */ /* 0x000fe20000000015 */
[----:B------:R-:W5:Y:S04]  /*1058b0*/  LDL.LU R46, [R1+0x47d0] ;  /* 0x0047d000012e7983 */ /* 0x000f680000300800 */
[----:B------:R1:W-:Y:S04]  /*1058c0*/  STL [R1+0x38], R8 ;  /* 0x0000380801007387 */ /* 0x0003e80000100800 */
[----:B------:R-:W5:Y:S01]  /*1058d0*/  LDL.LU R47, [R1+0x47cc] ;  /* 0x0047cc00012f7983 */ /* 0x000f620000300800 */
[----:B------:R-:W-:-:S03]  /*1058e0*/  PRMT R22, R50, 0x5410, R22 ;  /* 0x0000541032167816 */ /* 0x000fc60000000016 */
[----:B------:R-:W-:Y:S04]  /*1058f0*/  STL [R1+0x462c], R20 ;  /* 0x00462c1401007387 */ /* 0x000fe80000100800 */
[----:B------:R-:W5:Y:S01]  /*105900*/  LDL.LU R48, [R1+0x47c8] ;  /* 0x0047c80001307983 */ /* 0x000f620000300800 */
[----:B------:R-:W-:-:S03]  /*105910*/  PRMT R23, R49, 0x5410, R23 ;  /* 0x0000541031177816 */ /* 0x000fc60000000017 */
[----:B------:R-:W-:Y:S01]  /*105920*/  STL [R1+0x4630], R21 ;  /* 0x0046301501007387 */ /* 0x000fe20000100800 */
[----:B--2---:R-:W-:-:S03]  /*105930*/  PRMT R10, R60, 0x5410, R61 ;  /* 0x000054103c0a7816 */ /* 0x004fc6000000003d */
[----:B------:R-:W2:Y:S01]  /*105940*/  LDL.LU R50, [R1+0x47c4] ;  /* 0x0047c40001327983 */ /* 0x000ea20000300800 */
[----:B0-----:R-:W-:-:S03]  /*105950*/  PRMT R9, R53, 0x5410, R54 ;  /* 0x0000541035097816 */ /* 0x001fc60000000036 */
[----:B------:R-:W-:Y:S01]  /*105960*/  STL [R1+0x4634], R22 ;  /* 0x0046341601007387 */ /* 0x000fe20000100800 */
[----:B------:R-:W-:-:S03]  /*105970*/  PRMT R16, R42, 0x5410, R44 ;  /* 0x000054102a107816 */ /* 0x000fc6000000002c */
[----:B------:R-:W2:Y:S01]  /*105980*/  LDL.LU R49, [R1+0x47c0] ;  /* 0x0047c00001317983 */ /* 0x000ea20000300800 */
[----:B-1----:R-:W-:-:S03]  /*105990*/  PRMT R8, R45, 0x5410, R52 ;  /* 0x000054102d087816 */ /* 0x002fc60000000034 */
[----:B------:R-:W-:Y:S01]  /*1059a0*/  STL [R1+0x4638], R23 ;  /* 0x0046381701007387 */ /* 0x000fe20000100800 */
[----:B------:R-:W-:-:S03]  /*1059b0*/  PRMT R17, R40, 0x5410, R41 ;  /* 0x0000541028117816 */ /* 0x000fc60000000029 */
        /* <DEDUP_REMOVED lines=25> */
[----:B----4-:R-:W-:-:S02]  /*105b50*/  VIADD R0, R51, 0x7 ;  /* 0x0000000733007836 */ /* 0x010fc40000000000 */
[C---:B------:R-:W-:Y:S02]  /*105b60*/  VIADD R3, R51.reuse, 0x8 ;  /* 0x0000000833037836 */ /* 0x040fe40000000000 */
[C---:B------:R-:W-:Y:S01]  /*105b70*/  VIADD R2, R51.reuse, 0x9 ;  /* 0x0000000933027836 */ /* 0x040fe20000000000 */
[----:B------:R0:W-:Y:S04]  /*105b80*/  STL [R1+0x42c], R0 ;  /* 0x00042c0001007387 */ /* 0x0001e80000100800 */
[----:B------:R1:W-:Y:S04]  /*105b90*/  STL [R1+0x41c], R3 ;  /* 0x00041c0301007387 */ /* 0x0003e80000100800 */
[----:B------:R4:W-:Y:S01]  /*105ba0*/  STL [R1+0x3fc], R2 ;  /* 0x0003fc0201007387 */ /* 0x0009e20000100800 */
[----:B0-----:R-:W-:-:S02]  /*105bb0*/  VIADD R0, R51, 0xa ;  /* 0x0000000a33007836 */ /* 0x001fc40000000000 */
[C---:B-1----:R-:W-:Y:S02]  /*105bc0*/  VIADD R3, R51.reuse, 0xb ;  /* 0x0000000b33037836 */ /* 0x042fe40000000000 */
[C---:B----4-:R-:W-:Y:S01]  /*105bd0*/  VIADD R2, R51.reuse, 0xc ;  /* 0x0000000c33027836 */ /* 0x050fe20000000000 */
[----:B------:R0:W-:Y:S04]  /*105be0*/  STL [R1+0x3dc], R0 ;  /* 0x0003dc0001007387 */ /* 0x0001e80000100800 */
[----:B------:R1:W-:Y:S04]  /*105bf0*/  STL [R1+0x3bc], R3 ;  /* 0x0003bc0301007387 */ /* 0x0003e80000100800 */
[----:B------:R4:W-:Y:S01]  /*105c00*/  STL [R1+0x39c], R2 ;  /* 0x00039c0201007387 */ /* 0x0009e20000100800 */
[----:B------:R-:W-:-:S02]  /*105c10*/  VIADD R37, R51, 0x11 ;  /* 0x0000001133257836 */ /* 0x000fc40000000000 */
[C---:B0-----:R-:W-:Y:S02]  /*105c20*/  VIADD R0, R51.reuse, 0xd ;  /* 0x0000000d33007836 */ /* 0x041fe40000000000 */
[C---:B-1----:R-:W-:Y:S02]  /*105c30*/  VIADD R3, R51.reuse, 0xe ;  /* 0x0000000e33037836 */ /* 0x042fe40000000000 */
[C---:B----4-:R-:W-:Y:S01]  /*105c40*/  VIADD R2, R51.reuse, 0xf ;  /* 0x0000000f33027836 */ /* 0x050fe20000000000 */
[----:B------:R0:W-:Y:S04]  /*105c50*/  STL [R1+0x37c], R0 ;  /* 0x00037c0001007387 */ /* 0x0001e80000100800 */
[----:B------:R-:W-:Y:S04]  /*105c60*/  STL [R1+0x35c], R3 ;  /* 0x00035c0301007387 */ /* 0x000fe80000100800 */
[----:B------:R-:W-:Y:S04]  /*105c70*/  STL [R1+0x33c], R2 ;  /* 0x00033c0201007387 */ /* 0x000fe80000100800 */
[----:B------:R1:W-:Y:S01]  /*105c80*/  STL [R1+0x46b4], R37 ;  /* 0x0046b42501007387 */ /* 0x0003e20000100800 */
[----:B0-----:R-:W-:-:S02]  /*105c90*/  VIADD R0, R51, 0x10 ;  /* 0x0000001033007836 */ /* 0x001fc40000000000 */
[----:B-1----:R-:W-:-:S03]  /*105ca0*/  VIADD R37, R51, 0x13 ;  /* 0x0000001333257836 */ /* 0x002fc60000000000 */
[----:B------:R0:W-:Y:S04]  /*105cb0*/  STL [R1+0x2fc], R0 ;  /* 0x0002fc0001007387 */ /* 0x0001e80000100800 */
        /* <DEDUP_REMOVED lines=8> */
[----:B------:R1:W-:Y:S01]  /*105d40*/  STL [R1+0x46c4], R37 ;  /* 0x0046c42501007387 */ /* 0x0003e20000100800 */
[C---:B------:R-:W-:Y:S02]  /*105d50*/  VIADD R36, R51.reuse, 0x19 ;  /* 0x0000001933247836 */ /* 0x040fe40000000000 */
[----:B0-----:R-:W-:-:S05]  /*105d60*/  VIADD R0, R51, 0x16 ;  /* 0x0000001633007836 */ /* 0x001fca0000000000 */
[----:B------:R0:W-:Y:S04]  /*105d70*/  STL [R1+0x2e4], R0 ;  /* 0x0002e40001007387 */ /* 0x0001e80000100800 */
[----:B------:R4:W-:Y:S01]  /*105d80*/  STL [R1+0x46c8], R36 ;  /* 0x0046c82401007387 */ /* 0x0009e20000100800 */
[C---:B-1----:R-:W-:Y:S02]  /*105d90*/  VIADD R37, R51.reuse, 0x1a ;  /* 0x0000001a33257836 */ /* 0x042fe40000000000 */
[C---:B0-----:R-:W-:Y:S02]  /*105da0*/  VIADD R0, R51.reuse, 0x18 ;  /* 0x0000001833007836 */ /* 0x041fe40000000000 */
[----:B----4-:R-:W-:-:S03]  /*105db0*/  VIADD R36, R51, 0x1c ;  /* 0x0000001c33247836 */ /* 0x010fc60000000000 */
[----:B------:R0:W-:Y:S04]  /*105dc0*/  STL [R1+0x2dc], R0 ;  /* 0x0002dc0001007387 */ /* 0x0001e80000100800 */
[----:B------:R1:W-:Y:S04]  /*105dd0*/  STL [R1+0x46cc], R37 ;  /* 0x0046cc2501007387 */ /* 0x0003e80000100800 */
[----:B------:R4:W-:Y:S01]  /*105de0*/  STL [R1+0x46d0], R36 ;  /* 0x0046d02401007387 */ /* 0x0009e20000100800 */
[C---:B0-----:R-:W-:Y:S02]  /*105df0*/  VIADD R0, R51.reuse, 0x1b ;  /* 0x0000001b33007836 */ /* 0x041fe40000000000 */
[----:B-1----:R-:W-:-:S02]  /*105e00*/  VIADD R37, R51, 0x1d ;  /* 0x0000001d33257836 */ /* 0x002fc40000000000 */
[C---:B----4-:R-:W-:Y:S01]  /*105e10*/  VIADD R36, R51.reuse, 0x1f ;  /* 0x0000001f33247836 */ /* 0x050fe20000000000 */
[----:B------:R0:W-:Y:S04]  /*105e20*/  STL [R1+0x2d0], R0 ;  /* 0x0002d00001007387 */ /* 0x0001e80000100800 */
[----:B------:R1:W-:Y:S04]  /*105e30*/  STL [R1+0x46d4], R37 ;  /* 0x0046d42501007387 */ /* 0x0003e80000100800 */
[----:B------:R4:W-:Y:S01]  /*105e40*/  STL [R1+0x46dc], R36 ;  /* 0x0046dc2401007387 */ /* 0x0009e20000100800 */
[----:B------:R-:W-:-:S02]  /*105e50*/  VIADD R7, R51, 0x22 ;  /* 0x0000002233077836 */ /* 0x000fc40000000000 */
[C---:B0-----:R-:W-:Y:S02]  /*105e60*/  VIADD R0, R51.reuse, 0x1e ;  /* 0x0000001e33007836 */ /* 0x041fe40000000000 */
[----:B-1----:R-:W-:-:S03]  /*105e70*/  VIADD R37, R51, 0x20 ;  /* 0x0000002033257836 */ /* 0x002fc60000000000 */
[----:B------:R0:W-:Y:S04]  /*105e80*/  STL [R1+0x2c4], R0 ;  /* 0x0002c40001007387 */ /* 0x0001e80000100800 */
[----:B------:R1:W-:Y:S01]  /*105e90*/  STL [R1+0x46e0], R37 ;  /* 0x0046e02501007387 */ /* 0x0003e20000100800 */
[----:B----4-:R-:W-:-:S03]  /*105ea0*/  VIADD R36, R51, 0x23 ;  /* 0x0000002333247836 */ /* 0x010fc60000000000 */
[----:B------:R4:W-:Y:S01]  /*105eb0*/  STL [R1+0x46e4], R7 ;  /* 0x0046e40701007387 */ /* 0x0009e20000100800 */
[C---:B0-----:R-:W-:Y:S02]  /*105ec0*/  VIADD R0, R51.reuse, 0x21 ;  /* 0x0000002133007836 */ /* 0x041fe40000000000 */
[C---:B-1----:R-:W-:Y:S02]  /*105ed0*/  VIADD R37, R51.reuse, 0x24 ;  /* 0x0000002433257836 */ /* 0x042fe40000000000 */
[C---:B----4-:R-:W-:Y:S01]  /*105ee0*/  VIADD R7, R51.reuse, 0x26 ;  /* 0x0000002633077836 */ /* 0x050fe20000000000 */
[----:B------:R0:W-:Y:S04]  /*105ef0*/  STL [R1+0x2b8], R0 ;  /* 0x0002b80001007387 */ /* 0x0001e80000100800 */
[----:B------:R1:W-:Y:S04]  /*105f00*/  STL [R1+0x46e8], R36 ;  /* 0x0046e82401007387 */ /* 0x0003e80000100800 */
[----:B------:R4:W-:Y:S04]  /*105f10*/  STL [R1+0x46ec], R37 ;  /* 0x0046ec2501007387 */ /* 0x0009e80000100800 */
[----:B------:R3:W-:Y:S01]  /*105f20*/  STL [R1+0x46f0], R7 ;  /* 0x0046f00701007387 */ /* 0x0007e20000100800 */
[----:B0-----:R-:W-:-:S02]  /*105f30*/  VIADD R0, R51, 0x25 ;  /* 0x0000002533007836 */ /* 0x001fc40000000000 */
[C---:B-1----:R-:W-:Y:S02]  /*105f40*/  VIADD R36, R51.reuse, 0x27 ;  /* 0x0000002733247836 */ /* 0x042fe40000000000 */
[C---:B----4-:R-:W-:Y:S02]  /*105f50*/  VIADD R37, R51.reuse, 0x28 ;  /* 0x0000002833257836 */ /* 0x050fe40000000000 */
[C---:B---3--:R-:W-:Y:S01]  /*105f60*/  VIADD R7, R51.reuse, 0x2a ;  /* 0x0000002a33077836 */ /* 0x048fe20000000000 */
[----:B------:R0:W-:Y:S01]  /*105f70*/  STL [R1+0x2a8], R0 ;  /* 0x0002a80001007387 */ /* 0x0001e20000100800 */
[----:B------:R-:W-:-:S03]  /*105f80*/  VIADD R6, R51, 0x2b ;  /* 0x0000002b33067836 */ /* 0x000fc60000000000 */
[----:B------:R-:W-:Y:S04]  /*105f90*/  STL [R1+0x46f8], R36 ;  /* 0x0046f82401007387 */ /* 0x000fe80000100800 */
[----:B------:R-:W-:Y:S04]  /*105fa0*/  STL [R1+0x46fc], R37 ;  /* 0x0046fc2501007387 */ /* 0x000fe80000100800 */
[----:B------:R-:W-:Y:S01]  /*105fb0*/  STL [R1+0x4700], R7 ;  /* 0x0047000701007387 */ /* 0x000fe20000100800 */
[----:B0-----:R-:W-:-:S05]  /*105fc0*/  VIADD R0, R51, 0x29 ;  /* 0x0000002933007836 */ /* 0x001fca0000000000 */
[----:B------:R-:W-:Y:S04]  /*105fd0*/  STL [R1+0x298], R0 ;  /* 0x0002980001007387 */ /* 0x000fe80000100800 */
[----:B------:R0:W-:Y:S04]  /*105fe0*/  STL [R1+0x4704], R6 ;  /* 0x0047040601007387 */ /* 0x0001e80000100800 */
[----:B0-----:R-:W3:Y:S02]  /*105ff0*/  LDL R6, [R1+0x128] ;  /* 0x0001280001067983 */ /* 0x001ee40000100800 */
[----:B---3--:R-:W-:-:S02]  /*106000*/  VIADD R36, R6, 0x2c ;  /* 0x0000002c06247836 */ /* 0x008fc40000000000 */
[C---:B------:R-:W-:Y:S02]  /*106010*/  VIADD R37, R6.reuse, 0x2d ;  /* 0x0000002d06257836 */ /* 0x040fe40000000000 */
[C---:B------:R-:W-:Y:S02]  /*106020*/  VIADD R7, R6.reuse, 0x2f ;  /* 0x0000002f06077836 */ /* 0x040fe40000000000 */
[C---:B------:R-:W-:Y:S01]  /*106030*/  VIADD R0, R6.reuse, 0x2e ;  /* 0x0000002e06007836 */ /* 0x040fe20000000000 */
[----:B------:R0:W-:Y:S04]  /*106040*/  STL [R1+0x4708], R36 ;  /* 0x0047082401007387 */ /* 0x0001e80000100800 */
[----:B------:R1:W-:Y:S04]  /*106050*/  STL [R1+0x470c], R37 ;  /* 0x00470c2501007387 */ /* 0x0003e80000100800 */
[----:B------:R3:W-:Y:S04]  /*106060*/  STL [R1+0x4710], R7 ;  /* 0x0047100701007387 */ /* 0x0007e80000100800 */
[----:B------:R-:W-:Y:S01]  /*106070*/  STL [R1+0x284], R0 ;  /* 0x0002840001007387 */ /* 0x000fe20000100800 */
[----:B------:R-:W-:-:S02]  /*106080*/  VIADD R5, R6, 0x34 ;  /* 0x0000003406057836 */ /* 0x000fc40000000000 */
[C---:B0-----:R-:W-:Y:S02]  /*106090*/  VIADD R36, R6.reuse, 0x30 ;  /* 0x0000003006247836 */ /* 0x041fe40000000000 */
[C---:B-1----:R-:W-:Y:S02]  /*1060a0*/  VIADD R37, R6.reuse, 0x31 ;  /* 0x0000003106257836 */ /* 0x042fe40000000000 */
[C---:B---3--:R-:W-:Y:S01]  /*1060b0*/  VIADD R7, R6.reuse, 0x33 ;  /* 0x0000003306077836 */ /* 0x048fe20000000000 */
[----:B------:R0:W-:Y:S04]  /*1060c0*/  STL [R1+0x4718], R36 ;  /* 0x0047182401007387 */ /* 0x0001e80000100800 */
[----:B------:R1:W-:Y:S04]  /*1060d0*/  STL [R1+0x471c], R37 ;  /* 0x00471c2501007387 */ /* 0x0003e80000100800 */
[----:B------:R3:W-:Y:S04]  /*1060e0*/  STL [R1+0x4720], R7 ;  /* 0x0047200701007387 */ /* 0x0007e80000100800 */
[----:B------:R-:W-:Y:S01]  /*1060f0*/  STL [R1+0x4730], R5 ;  /* 0x0047300501007387 */ /* 0x000fe20000100800 */
[----:B------:R-:W-:-:S02]  /*106100*/  VIADD R61, R6, 0x39 ;  /* 0x00000039063d7836 */ /* 0x000fc40000000000 */
[C---:B------:R-:W-:Y:S02]  /*106110*/  VIADD R60, R6.reuse, 0x3a ;  /* 0x0000003a063c7836 */ /* 0x040fe40000000000 */
[C---:B0-----:R-:W-:Y:S02]  /*106120*/  VIADD R36, R6.reuse, 0x35 ;  /* 0x0000003506247836 */ /* 0x041fe40000000000 */
[C---:B-1----:R-:W-:Y:S02]  /*106130*/  VIADD R37, R6.reuse, 0x36 ;  /* 0x0000003606257836 */ /* 0x042fe40000000000 */
[C---:B---3--:R-:W-:Y:S02]  /*106140*/  VIADD R7, R6.reuse, 0x38 ;  /* 0x0000003806077836 */ /* 0x048fe40000000000 */
[C---:B------:R-:W-:Y:S01]  /*106150*/  VIADD R0, R6.reuse, 0x3b ;  /* 0x0000003b06007836 */ /* 0x040fe20000000000 */
[----:B------:R0:W-:Y:S04]  /*106160*/  STL [R1+0x4734], R36 ;  /* 0x0047342401007387 */ /* 0x0001e80000100800 */
[----:B------:R-:W-:Y:S01]  /*106170*/  STL [R1+0x4738], R37 ;  /* 0x0047382501007387 */ /* 0x000fe20000100800 */
[----:B------:R-:W-:-:S02]  /*106180*/  VIADD R3, R6, 0x3c ;  /* 0x0000003c06037836 */ /* 0x000fc40000000000 */
[C---:B------:R-:W-:Y:S02]  /*106190*/  VIADD R40, R6.reuse, 0x3d ;  /* 0x0000003d06287836 */ /* 0x040fe40000000000 */
[C---:B------:R-:W-:Y:S02]  /*1061a0*/  VIADD R42, R6.reuse, 0x3e ;  /* 0x0000003e062a7836 */ /* 0x040fe40000000000 */
[C---:B------:R-:W-:Y:S02]  /*1061b0*/  VIADD R44, R6.reuse, 0x3f ;  /* 0x0000003f062c7836 */ /* 0x040fe40000000000 */
[C---:B------:R-:W-:Y:S01]  /*1061c0*/  VIADD R45, R6.reuse, 0x40 ;  /* 0x00000040062d7836 */ /* 0x040fe20000000000 */
[----:B0-----:R-:W3:Y:S04]  /*1061d0*/  LDL R36, [R1+0x1360] ;  /* 0x0013600001247983 */ /* 0x001ee80000100800 */
[----:B------:R0:W-:Y:S04]  /*1061e0*/  STL [R1+0x473c], R7 ;  /* 0x00473c0701007387 */ /* 0x0001e80000100800 */
[----:B------:R-:W-:Y:S04]  /*1061f0*/  STL [R1+0x4740], R61 ;  /* 0x0047403d01007387 */ /* 0x000fe80000100800 */
[----:B------:R-:W-:Y:S04]  /*106200*/  STL [R1+0x4744], R60 ;  /* 0x0047443c01007387 */ /* 0x000fe80000100800 */
[----:B------:R-:W-:Y:S04]  /*106210*/  STL [R1+0x4748], R0 ;  /* 0x0047480001007387 */ /* 0x000fe80000100800 */
[----:B------:R-:W-:Y:S01]  /*106220*/  STL [R1+0x474c], R3 ;  /* 0x00474c0301007387 */ /* 0x000fe20000100800 */
[----:B------:R-:W-:-:S03]  /*106230*/  VIADD R38, R6, 0x41 ;  /* 0x0000004106267836 */ /* 0x000fc60000000000 */
        /* <DEDUP_REMOVED lines=42> */
[----:B------:R-:W-:Y:S04]  /*1064e0*/  STL [R1+0x47ac], R17 ;  /* 0x0047ac1101007387 */ /* 0x000fe80000100800 */
[----:B------:R-:W-:Y:S04]  /*1064f0*/  STL [R1+0x47b0], R18 ;  /* 0x0047b01201007387 */ /* 0x000fe80000100800 */
[----:B------:R-:W-:Y:S04]  /*106500*/  STL [R1+0x47b4], R19 ;  /* 0x0047b41301007387 */ /* 0x000fe80000100800 */
[----:B------:R-:W-:Y:S04]  /*106510*/  STL [R1+0x47b8], R56 ;  /* 0x0047b83801007387 */ /* 0x000fe80000100800 */
[----:B------:R1:W-:Y:S04]  /*106520*/  STL [R1+0x47bc], R57 ;  /* 0x0047bc3901007387 */ /* 0x0003e80000100800 */
[----:B0-----:R-:W4:Y:S01]  /*106530*/  LDL R7, [R1+0x1364] ;  /* 0x0013640001077983 */ /* 0x001f220000100800 */
[----:B------:R-:W-:-:S05]  /*106540*/  VIADD R8, R6, 0xfb ;  /* 0x000000fb06087836 */ /* 0x000fca0000000000 */
[----:B------:R-:W-:Y:S02]  /*106550*/  ISETP.GE.AND P0, PT, R8, UR34, PT ;  /* 0x0000002208007c0c */ /* 0x000fe4000bf06270 */
[----:B------:R-:W-:Y:S01]  /*106560*/  LOP3.LUT R43, R43, 0xefffffff, RZ, 0xc0, !PT ;  /* 0xefffffff2b2b7812 */ /* 0x000fe200078ec0ff */
[C---:B------:R-:W-:Y:S02]  /*106570*/  VIADD R9, R6.reuse, 0xf9 ;  /* 0x000000f906097836 */ /* 0x040fe40000000000 */
[----:B------:R-:W-:Y:S01]  /*106580*/  VIADD R8, R6, 0xf7 ;  /* 0x000000f706087836 */ /* 0x000fe20000000000 */
[----:B------:R-:W-:Y:S01]  /*106590*/  UMOV UR34, UR30 ;  /* 0x0000001e00227c82 */ /* 0x000fe20008000000 */
[----:B------:R-:W-:Y:S01]  /*1065a0*/  UMOV UR30, UR26 ;  /* 0x0000001a001e7c82 */ /* 0x000fe20008000000 */
[----:B------:R-:W-:Y:S01]  /*1065b0*/  UMOV UR26, UR24 ;  /* 0x00000018001a7c82 */ /* 0x000fe20008000000 */
[----:B------:R-:W-:Y:S01]  /*1065c0*/  UMOV UR24, UR14 ;  /* 0x0000000e00187c82 */ /* 0x000fe20008000000 */
[----:B------:R-:W-:Y:S01]  /*1065d0*/  UMOV UR14, UR10 ;  /* 0x0000000a000e7c82 */ /* 0x000fe20008000000 */
[----:B------:R-:W-:Y:S01]  /*1065e0*/  ULDC UR10, c[0x0][0x228] ;  /* 0x00008a00000a7ab9 */ /* 0x000fe20000000800 */
[----:B---3--:R-:W-:Y:S01]  /*1065f0*/  ISETP.LT.AND P1, PT, R36, UR6, !P0 ;  /* 0x0000000624007c0c */ /* 0x008fe2000c721270 */
[----:B------:R-:W-:-:S12]  /*106600*/  ULDC UR6, c[0x0][0x228] ;  /* 0x00008a0000067ab9 */ /* 0x000fd80000000800 */
[----:B------:R-:W-:-:S04]  /*106610*/  @P1 LOP3.LUT R43, R43, 0x10000000, RZ, 0xfc, !PT ;  /* 0x100000002b2b1812 */ /* 0x000fc800078efcff */
[----:B------:R-:W-:Y:S02]  /*106620*/  LOP3.LUT R43, R43, 0xf7ffffff, RZ, 0xc0, !PT ;  /* 0xf7ffffff2b2b7812 */ /* 0x000fe400078ec0ff */
[----:B----4-:R-:W-:Y:S01]  /*106630*/  ISETP.LT.AND P0, PT, R7, UR4, !P0 ;  /* 0x0000000407007c0c */ /* 0x010fe2000c701270 */
[----:B------:R-:W-:-:S12]  /*106640*/  ULDC UR4, c[0x0][0x228] ;  /* 0x00008a0000047ab9 */ /* 0x000fd80000000800 */
[----:B------:R-:W-:Y:S02]  /*106650*/  @P0 LOP3.LUT R43, R43, 0x8000000, RZ, 0xfc, !PT ;  /* 0x080000002b2b0812 */ /* 0x000fe400078efcff */
[----:B------:R-:W-:-:S04]  /*106660*/  ISETP.GE.AND P0, PT, R9, UR36, PT ;  /* 0x0000002409007c0c */ /* 0x000fc8000bf06270 */
[----:B------:R-:W-:Y:S02]  /*106670*/  ISETP.LT.AND P1, PT, R36, UR6, !P0 ;  /* 0x0000000624007c0c */ /* 0x000fe4000c721270 */
[----:B------:R-:W-:Y:S02]  /*106680*/  ISETP.LT.AND P0, PT, R7, UR4, !P0 ;  /* 0x0000000407007c0c */ /* 0x000fe4000c701270 */
[----:B------:R-:W-:Y:S01]  /*106690*/  LOP3.LUT R43, R43, 0xfbffffff, RZ, 0xc0, !PT ;  /* 0xfbffffff2b2b7812 */ /* 0x000fe200078ec0ff */
[----:B------:R-:W-:Y:S01]  /*1066a0*/  VIADD R9, R6, 0xf5 ;  /* 0x000000f506097836 */ /* 0x000fe20000000000 */
[----:B------:R-:W-:Y:S01]  /*1066b0*/  ULDC UR4, c[0x0][0x228] ;  /* 0x00008a0000047ab9 */ /* 0x000fe20000000800 */
[----:B------:R-:W-:-:S06]  /*1066c0*/  ULDC UR6, c[0x0][0x228] ;  /* 0x00008a0000067ab9 */ /* 0x000fcc0000000800 */
[----:B------:R-:W-:-:S04]  /*1066d0*/  @P1 LOP3.LUT R43, R43, 0x4000000, RZ, 0xfc, !PT ;  /* 0x040000002b2b1812 */ /* 0x000fc800078efcff */
[----:B------:R-:W-:-:S04]  /*1066e0*/  LOP3.LUT R43, R43, 0xfdffffff, RZ, 0xc0, !PT ;  /* 0xfdffffff2b2b7812 */ /* 0x000fc800078ec0ff */
[----:B------:R-:W-:Y:S02]  /*1066f0*/  @P0 LOP3.LUT R43, R43, 0x2000000, RZ, 0xfc, !PT ;  /* 0x020000002b2b0812 */ /* 0x000fe400078efcff */
[----:B------:R-:W-:-:S04]  /*106700*/  ISETP.GE.AND P0, PT, R8, UR34, PT ;  /* 0x0000002208007c0c */ /* 0x000fc8000bf06270 */
[----:B------:R-:W-:Y:S02]  /*106710*/  ISETP.LT.AND P1, PT, R36, UR10, !P0 ;  /* 0x0000000a24007c0c */ /* 0x000fe4000c721270 */
[----:B------:R-:W-:Y:S02]  /*106720*/  ISETP.LT.AND P0, PT, R7, UR8, !P0 ;  /* 0x0000000807007c0c */ /* 0x000fe4000c701270 */
[----:B------:R-:W-:Y:S01]  /*106730*/  LOP3.LUT R43, R43, 0xfeffffff, RZ, 0xc0, !PT ;  /* 0xfeffffff2b2b7812 */ /* 0x000fe200078ec0ff */
[----:B------:R-:W-:Y:S01]  /*106740*/  VIADD R8, R6, 0xf3 ;  /* 0x000000f306087836 */ /* 0x000fe20000000000 */
[----:B------:R-:W-:Y:S01]  /*106750*/  UMOV UR36, UR30 ;  /* 0x0000001e00247c82 */ /* 0x000fe20008000000 */
[----:B------:R-:W-:Y:S01]  /*106760*/  UMOV UR34, UR26 ;  /* 0x0000001a00227c82 */ /* 0x000fe20008000000 */
[----:B------:R-:W-:Y:S01]  /*106770*/  ULDC UR8, c[0x0][0x228] ;  /* 0x00008a0000087ab9 */ /* 0x000fe20000000800 */
[----:B------:R-:W-:-:S04]  /*106780*/  ULDC UR10, c[0x0][0x228] ;  /* 0x00008a00000a7ab9 */ /* 0x000fc80000000800 */
[----:B------:R-:W-:-:S04]  /*106790*/  @P1 LOP3.LUT R43, R43, 0x1000000, RZ, 0xfc, !PT ;  /* 0x010000002b2b1812 */ /* 0x000fc800078efcff */
[----:B------:R-:W-:-:S04]  /*1067a0*/  LOP3.LUT R43, R43, 0xff7fffff, RZ, 0xc0, !PT ;  /* 0xff7fffff2b2b7812 */ /* 0x000fc800078ec0ff */
[----:B------:R-:W-:Y:S02]  /*1067b0*/  @P0 LOP3.LUT R43, R43, 0x800000, RZ, 0xfc, !PT ;  /* 0x008000002b2b0812 */ /* 0x000fe400078efcff */
[----:B------:R-:W-:-:S04]  /*1067c0*/  ISETP.GE.AND P0, PT, R9, UR38, PT ;  /* 0x0000002609007c0c */ /* 0x000fc8000bf06270 */
[----:B------:R-:W-:Y:S02]  /*1067d0*/  ISETP.LT.AND P1, PT, R36, UR4, !P0 ;  /* 0x0000000424007c0c */ /* 0x000fe4000c721270 */
[----:B------:R-:W-:Y:S02]  /*1067e0*/  ISETP.LT.AND P0, PT, R7, UR6, !P0 ;  /* 0x0000000607007c0c */ /* 0x000fe4000c701270 */
[----:B------:R-:W-:Y:S01]  /*1067f0*/  LOP3.LUT R43, R43, 0xffbfffff, RZ, 0xc0, !PT ;  /* 0xffbfffff2b2b7812 */ /* 0x000fe200078ec0ff */
[----:B------:R-:W-:Y:S01]  /*106800*/  UMOV UR26, UR24 ;  /* 0x00000018001a7c82 */ /* 0x000fe20008000000 */
[----:B------:R-:W-:Y:S01]  /*106810*/  VIADD R9, R6, 0xf1 ;  /* 0x000000f106097836 */ /* 0x000fe20000000000 */
[----:B------:R-:W-:Y:S01]  /*106820*/  UMOV UR30, UR14 ;  /* 0x0000000e001e7c82 */ /* 0x000fe20008000000 */
[----:B------:R-:W-:Y:S01]  /*106830*/  ULDC UR4, c[0x0][0x228] ;  /* 0x00008a0000047ab9 */ /* 0x000fe20000000800 */
[----:B------:R-:W-:-:S04]  /*106840*/  ULDC UR6, c[0x0][0x228] ;  /* 0x00008a0000067ab9 */ /* 0x000fc80000000800 */
[----:B------:R-:W-:Y:S01]  /*106850*/  @P1 LOP3.LUT R43, R43, 0x400000, RZ, 0xfc, !PT ;  /* 0x004000002b2b1812 */ /* 0x000fe200078efcff */
[----:B------:R-:W-:Y:S01]  /*106860*/  UMOV UR24, UR12 ;  /* 0x0000000c00187c82 */ /* 0x000fe20008000000 */
[----:B------:R-:W-:Y:S01]  /*106870*/  ULDC UR12, c[0x0][0x228] ;  /* 0x00008a00000c7ab9 */ /* 0x000fe20000000800 */
[----:B------:R-:W-:Y:S01]  /*106880*/  ULDC UR14, c[0x0][0x228] ;  /* 0x00008a00000e7ab9 */ /* 0x000fe20000000800 */
        /* <DEDUP_REMOVED lines=8> */
[----:B------:R-:W-:Y:S01]  /*106910*/  ULDC UR8, c[0x0][0x228] ;  /* 0x00008a0000087ab9 */ /* 0x000fe20000000800 */
        /* <DEDUP_REMOVED lines=12> */
[----:B------:R-:W-:-:S05]  /*1069e0*/  ULDC UR14, c[0x0][0x228] ;  /* 0x00008a00000e7ab9 */ /* 0x000fca0000000800 */
        /* <DEDUP_REMOVED lines=10> */
[----:B------:R-:W-:Y:S01]  /*106a90*/  UMOV UR32, UR16 ;  /* 0x0000001000207c82 */ /* 0x000fe20008000000 */
[----:B------:R-:W-:Y:S01]  /*106aa0*/  ULDC UR10, c[0x0][0x228] ;  /* 0x00008a00000a7ab9 */ /* 0x000fe20000000800 */
[----:B------:R-:W-:-:S03]  /*106ab0*/  ULDC UR6, c[0x0][0x228] ;  /* 0x00008a0000067ab9 */ /* 0x000fc60000000800 */
[----:B------:R-:W-:Y:S01]  /*106ac0*/  @P1 LOP3.LUT R43, R43, 0x10000, RZ, 0xfc, !PT ;  /* 0x000100002b2b1812 */ /* 0x000fe200078efcff */
[----:B------:R-:W-:Y:S01]  /*106ad0*/  UMOV UR40, UR26 ;  /* 0x0000001a00287c82 */ /* 0x000fe20008000000 */
[----:B------:R-:W-:Y:S01]  /*106ae0*/  ULDC UR16, c[0x0][0x228] ;  /* 0x00008a0000107ab9 */ /* 0x000fe20000000800 */
[----:B------:R-:W-:Y:S01]  /*106af0*/  UMOV UR38, UR24 ;  /* 0x0000001800267c82 */ /* 0x000fe20008000000 */
[----:B------:R-:W-:Y:S01]  /*106b00*/  LOP3.LUT R43, R43, 0xffff7fff, RZ, 0xc0, !PT ;  /* 0xffff7fff2b2b7812 */ /* 0x000fe200078ec0ff */
[----:B------:R-:W-:Y:S01]  /*106b10*/  ULDC UR26, c[0x0][0x228] ;  /* 0x00008a00001a7ab9 */ /* 0x000fe20000000800 */
[----:B------:R-:W-:Y:S02]  /*106b20*/  ULDC UR24, c[0x0][0x228] ;  /* 0x00008a0000187ab9 */ /* 0x000fe40000000800 */
        /* <DEDUP_REMOVED lines=11> */
[----:B------:R-:W-:Y:S02]  /*106be0*/  ISETP.GE.AND P0, PT, R8, UR30, PT ;  /* 0x0000001e08007c0c */ /* 0x000fe4000bf06270 */
[----:B------:R-:W-:Y:S02]  /*106bf0*/  LOP3.LUT R43, R43, 0xffffefff, RZ, 0xc0, !PT ;  /* 0xffffefff2b2b7812 */ /* 0x000fe400078ec0ff */
[----:B------:R-:W-:Y:S02]  /*106c00*/  ISETP.LT.AND P1, PT, R36, UR22, !P0 ;  /* 0x0000001624007c0c */ /* 0x000fe4000c721270 */
[----:B------:R-:W-:Y:S01]  /*106c10*/  ISETP.LT.AND P0, PT, R7, UR20, !P0 ;  /* 0x0000001407007c0c */ /* 0x000fe2000c701270 */
[----:B------:R-:W-:Y:S01]  /*106c20*/  VIADD R8, R6, 0xe7 ;  /* 0x000000e706087836 */ /* 0x000fe20000000000 */
[----:B------:R-:W-:Y:S01]  /*106c30*/  UMOV UR36, UR34 ;  /* 0x0000002200247c82 */ /* 0x000fe20008000000 */
[----:B------:R-:W-:Y:S01]  /*106c40*/  ULDC UR30, c[0x0][0x228] ;  /* 0x00008a00001e7ab9 */ /* 0x000fe20000000800 */
[----:B-----5:R-:W-:Y:S01]  /*106c50*/  LOP3.LUT R46, R46, 0x7fffffff, RZ, 0xc0, !PT ;  /* 0x7fffffff2e2e7812 */ /* 0x020fe200078ec0ff */
[----:B------:R-:W-:Y:S01]  /*106c60*/  ULDC UR34, c[0x0][0x228] ;  /* 0x00008a0000227ab9 */ /* 0x000fe20000000800 */
[----:B------:R-:W-:Y:S01]  /*106c70*/  ULDC UR20, c[0x0][0x228] ;  /* 0x00008a0000147ab9 */ /* 0x000fe20000000800 */
[----:B------:R-:W-:-:S04]  /*106c80*/  ULDC UR22, c[0x0][0x228] ;  /* 0x00008a0000167ab9 */ /* 0x000fc80000000800 */
        /* <DEDUP_REMOVED lines=8> */
[----:B------:R-:W-:Y:S01]  /*106d10*/  ULDC UR4, c[0x0][0x228] ;  /* 0x00008a0000047ab9 */ /* 0x000fe20000000800 */
[----:B------:R-:W-:Y:S01]  /*106d20*/  ULDC UR32, c[0x0][0x228] ;  /* 0x00008a0000207ab9 */ /* 0x000fe20000000800 */
[----:B------:R-:W-:-:S07]  /*106d30*/  ULDC UR14, c[0x0][0x228] ;  /* 0x00008a00000e7ab9 */ /* 0x000fce0000000800 */
        /* <DEDUP_REMOVED lines=21> */
[----:B------:R-:W-:Y:S01]  /*106e90*/  UMOV UR40, UR58 ;  /* 0x0000003a00287c82 */ /* 0x000fe20008000000 */
[----:B------:R-:W-:Y:S01]  /*106ea0*/  ULDC UR60, c[0x0][0x228] ;  /* 0x00008a00003c7ab9 */ /* 0x000fe20000000800 */
[----:B------:R-:W-:-:S02]  /*106eb0*/  ULDC UR58, c[0x0][0x228] ;  /* 0x00008a00003a7ab9 */ /* 0x000fc40000000800 */
        /* <DEDUP_REMOVED lines=33> */
[----:B------:R-:W-:-:S06]  /*1070d0*/  ULDC UR4, c[0x0][0x228] ;  /* 0x00008a0000047ab9 */ /* 0x000fcc0000000800 */
[----:B------:R-:W-:Y:S02]  /*1070e0*/  @P0 LOP3.LUT R46, R46, 0x80000000, RZ, 0xfc, !PT ;  /* 0x800000002e2e0812 */ /* 0x000fe400078efcff */
[----:B------:R-:W-:Y:S02]  /*1070f0*/  ISETP.GE.AND P0, PT, R9, UR56, PT ;  /* 0x0000003809007c0c */ /* 0x000fe4000bf06270 */
[----:B------:R-:W-:Y:S02]  /*107100*/  @P1 LOP3.LUT R43, R43, 0x1, RZ, 0xfc, !PT ;  /* 0x000000012b2b1812 */ /* 0x000fe400078efcff */
[----:B------:R-:W-:Y:S02]  /*107110*/  LOP3.LUT R46, R46, 0xbfffffff, RZ, 0xc0, !PT ;  /* 0xbfffffff2e2e7812 */ /* 0x000fe400078ec0ff */
[----:B------:R-:W-:Y:S02]  /*107120*/  ISETP.LT.AND P1, PT, R36, UR34, !P0 ;  /* 0x0000002224007c0c */ /* 0x000fe4000c721270 */
[----:B------:R-:W-:Y:S01]  /*107130*/  ISETP.LT.AND P0, PT, R7, UR32, !P0 ;  /* 0x0000002007007c0c */ /* 0x000fe2000c701270 */
[----:B------:R-:W-:Y:S01]  /*107140*/  VIADD R9, R6, 0xd9 ;  /* 0x000000d906097836 */ /* 0x000fe20000000000 */
[----:B------:R-:W-:Y:S01]  /*107150*/  ULDC UR56, c[0x0][0x228] ;  /* 0x00008a0000387ab9 */ /* 0x000fe20000000800 */
[----:B------:R-:W-:Y:S01]  /*107160*/  ULDC UR34, c[0x0][0x228] ;  /* 0x00008a0000227ab9 */ /* 0x000fe20000000800 */
[----:B------:R-:W-:Y:S01]  /*107170*/  LOP3.LUT R47, R47, 0x7fffffff, RZ, 0xc0, !PT ;  /* 0x7fffffff2f2f7812 */ /* 0x000fe200078ec0ff */
        /* <DEDUP_REMOVED lines=142> */
[----:B------:R-:W-:-:S09]  /*107a60*/  ULDC UR61, c[0x0][0x228] ;  /* 0x00008a00003d7ab9 */ /* 0x000fd20000000800 */
        /* <DEDUP_REMOVED lines=8> */
[----:B------:R-:W-:-:S09]  /*107af0*/  ULDC.64 UR4, c[0x0][0x228] ;  /* 0x00008a0000047ab9 */ /* 0x000fd20000000a00 */
[----:B------:R-:W-:-:S04]  /*107b00*/  @P1 LOP3.LUT R46, R46, 0x4, RZ, 0xfc, !PT ;  /* 0x000000042e2e1812 */ /* 0x000fc800078efcff */
[----:B------:R-:W-:-:S04]  /*107b10*/  LOP3.LUT R46, R46, 0xfffffffd, RZ, 0xc0, !PT ;  /* 0xfffffffd2e2e7812 */ /* 0x000fc800078ec0ff */
[----:B------:R-:W-:Y:S02]  /*107b20*/  @P0 LOP3.LUT R46, R46, 0x2, RZ, 0xfc, !PT ;  /* 0x000000022e2e0812 */ /* 0x000fe400078efcff */
[----:B------:R-:W-:Y:S02]  /*107b30*/  ISETP.GE.AND P0, PT, R8, UR7, PT ;  /* 0x0000000708007c0c */ /* 0x000fe4000bf06270 */
[----:B------:R-:W-:Y:S02]  /*107b40*/  LOP3.LUT R46, R46, 0xfffffffe, RZ, 0xc0, !PT ;  /* 0xfffffffe2e2e7812 */ /* 0x000fe400078ec0ff */
[----:B------:R-:W-:Y:S02]  /*107b50*/  ISETP.LT.AND P2, PT, R36, UR16, !P0 ;  /* 0x0000001024007c0c */ /* 0x000fe4000c741270 */
[----:B------:R-:W-:Y:S02]  /*107b60*/  ISETP.LT.AND P1, PT, R7, UR14, !P0 ;  /* 0x0000000e07007c0c */ /* 0x000fe4000c721270 */
[----:B------:R-:W-:Y:S01]  /*107b70*/  ISETP.GE.AND P0, PT, R9, UR9, PT ;  /* 0x0000000909007c0c */ /* 0x000fe2000bf06270 */
[----:B------:R-:W-:Y:S01]  /*107b80*/  VIADD R8, R6, 0xbb ;  /* 0x000000bb06087836 */ /* 0x000fe20000000000 */
[----:B------:R-:W-:-:S07]  /*107b90*/  ULDC.64 UR6, c[0x0][0x228] ;  /* 0x00008a0000067ab9 */ /* 0x000fce0000000a00 */
[----:B------:R-:W-:Y:S02]  /*107ba0*/  @P2 LOP3.LUT R46, R46, 0x1, RZ, 0xfc, !PT ;  /* 0x000000012e2e2812 */ /* 0x000fe400078efcff */
[----:B------:R-:W-:Y:S02]  /*107bb0*/  ISETP.LT.AND P2, PT, R36, UR34, !P0 ;  /* 0x0000002224007c0c */ /* 0x000fe4000c741270 */
[----:B------:R-:W-:Y:S02]  /*107bc0*/  @P1 LOP3.LUT R47, R47, 0x80000000, RZ, 0xfc, !PT ;  /* 0x800000002f2f1812 */ /* 0x000fe400078efcff */
[----:B------:R-:W-:Y:S01]  /*107bd0*/  ISETP.LT.AND P1, PT, R7, UR32, !P0 ;  /* 0x0000002007007c0c */ /* 0x000fe2000c721270 */
[----:B------:R-:W-:Y:S01]  /*107be0*/  VIADD R9, R6, 0xb9 ;  /* 0x000000b906097836 */ /* 0x000fe20000000000 */
[----:B------:R-:W-:Y:S01]  /*107bf0*/  ULDC.64 UR8, c[0x0][0x228] ;  /* 0x00008a0000087ab9 */ /* 0x000fe20000000a00 */
[----:B------:R-:W-:Y:S02]  /*107c00*/  LOP3.LUT R47, R47, 0xbfffffff, RZ, 0xc0, !PT ;  /* 0xbfffffff2f2f7812 */ /* 0x000fe400078ec0ff */
[----:B------:R-:W-:Y:S01]  /*107c10*/  ISETP.GE.AND P0, PT, R8, UR11, PT ;  /* 0x0000000b08007c0c */ /* 0x000fe2000bf06270 */
[----:B------:R-:W-:Y:S01]  /*107c20*/  ULDC UR34, c[0x0][0x228] ;  /* 0x00008a0000227ab9 */ /* 0x000fe20000000800 */
[----:B--2---:R-:W-:-:S02]  /*107c30*/  LOP3.LUT R49, R49, 0x7fffffff, RZ, 0xc0, !PT ;  /* 0x7fffffff31317812 */ /* 0x004fc400078ec0ff */
[----:B------:R-:W-:Y:S01]  /*107c40*/  LOP3.LUT R50, R50, 0x7fffffff, RZ, 0xc0, !PT ;  /* 0x7fffffff32327812 */ /* 0x000fe200078ec0ff */
[----:B------:R-:W-:Y:S01]  /*107c50*/  VIADD R10, R6, 0x89 ;  /* 0x00000089060a7836 */ /* 0x000fe20000000000 */
[----:B------:R-:W-:Y:S01]  /*107c60*/  ULDC UR32, c[0x0][0x228] ;  /* 0x00008a0000207ab9 */ /* 0x000fe20000000800 */
[----:B------:R-:W-:Y:S02]  /*107c70*/  @P2 LOP3.LUT R47, R47, 0x40000000, RZ, 0xfc, !PT ;  /* 0x400000002f2f2812 */ /* 0x000fe400078efcff */
[----:B------:R-:W-:Y:S01]  /*107c80*/  ISETP.LT.AND P2, PT, R36, UR36, !P0 ;  /* 0x0000002424007c0c */ /* 0x000fe2000c741270 */
[----:B------:R-:W-:Y:S01]  /*107c90*/  VIADD R8, R6, 0xb8 ;  /* 0x000000b806087836 */ /* 0x000fe20000000000 */
[----:B------:R-:W-:Y:S01]  /*107ca0*/  ULDC.64 UR10, c[0x0][0x228] ;  /* 0x00008a00000a7ab9 */ /* 0x000fe20000000a00 */
[----:B------:R-:W-:Y:S01]  /*107cb0*/  LOP3.LUT R47, R47, 0xdfffffff, RZ, 0xc0, !PT ;  /* 0xdfffffff2f2f7812 */ /* 0x000fe200078ec0ff */
[----:B------:R-:W-:-:S03]  /*107cc0*/  ULDC UR36, c[0x0][0x228] ;  /* 0x00008a0000247ab9 */ /* 0x000fc60000000800 */
[----:B------:R-:W-:Y:S02]  /*107cd0*/  @P1 LOP3.LUT R47, R47, 0x20000000, RZ, 0xfc, !PT ;  /* 0x200000002f2f1812 */ /* 0x000fe400078efcff */
[----:B------:R-:W-:Y:S02]  /*107ce0*/  ISETP.LT.AND P1, PT, R7, UR42, !P0 ;  /* 0x0000002a07007c0c */ /* 0x000fe4000c721270 */
[----:B------:R-:W-:Y:S01]  /*107cf0*/  LOP3.LUT R47, R47, 0xefffffff, RZ, 0xc0, !PT ;  /* 0xefffffff2f2f7812 */ /* 0x000fe200078ec0ff */
[----:B------:R-:W-:-:S03]  /*107d00*/  ULDC UR42, c[0x0][0x228] ;  /* 0x00008a00002a7ab9 */ /* 0x000fc60000000800 */
[----:B------:R-:W-:Y:S02]  /*107d10*/  @P2 LOP3.LUT R47, R47, 0x10000000, RZ, 0xfc, !PT ;  /* 0x100000002f2f2812 */ /* 0x000fe400078efcff */
[----:B------:R-:W-:Y:S02]  /*107d20*/  ISETP.GE.AND P0, PT, R9, UR13, PT ;  /* 0x0000000d09007c0c */ /* 0x000fe4000bf06270 */
[----:B------:R-:W-:-:S04]  /*107d30*/  LOP3.LUT R47, R47, 0xf7ffffff, RZ, 0xc0, !PT ;  /* 0xf7ffffff2f2f7812 */ /* 0x000fc800078ec0ff */
[----:B------:R-:W-:Y:S02]  /*107d40*/  @P1 LOP3.LUT R47, R47, 0x8000000, RZ, 0xfc, !PT ;  /* 0x080000002f2f1812 */ /* 0x000fe400078efcff */
[----:B------:R-:W-:Y:S02]  /*107d50*/  ISETP.LT.AND P1, PT, R36, UR44, !P0 ;  /* 0x0000002c24007c0c */ /* 0x000fe4000c721270 */
[----:B------:R-:W-:Y:S01]  /*107d60*/  ISETP.LT.AND P0, PT, R7, UR48, !P0 ;  /* 0x0000003007007c0c */ /* 0x000fe2000c701270 */
[----:B------:R-:W-:Y:S01]  /*107d70*/  VIADD R9, R6, 0xb7 ;  /* 0x000000b706097836 */ /* 0x000fe20000000000 */
[----:B------:R-:W-:Y:S01]  /*107d80*/  LOP3.LUT R47, R47, 0xfbffffff, RZ, 0xc0, !PT ;  /* 0xfbffffff2f2f7812 */ /* 0x000fe200078ec0ff */
        /* <DEDUP_REMOVED lines=10> */
[----:B------:R-:W-:Y:S01]  /*107e30*/  ULDC.64 UR14, c[0x0][0x228] ;  /* 0x00008a00000e7ab9 */ /* 0x000fe20000000a00 */
[----:B------:R-:W-:-:S08]  /*107e40*/  ULDC UR40, c[0x0][0x228] ;  /* 0x00008a0000287ab9 */ /* 0x000fd00000000800 */
        /* <DEDUP_REMOVED lines=17> */
[C---:B------:R-:W-:Y:S02]  /*107f60*/  VIADD R8, R6.reuse, 0xb4 ;  /* 0x000000b406087836 */ /* 0x040fe40000000000 */
[C---:B------:R-:W-:Y:S01]  /*107f70*/  VIADD R11, R6.reuse, 0x88 ;  /* 0x00000088060b7836 */ /* 0x040fe20000000000 */
[----:B------:R-:W-:Y:S01]  /*107f80*/  ULDC UR30, c[0x0][0x228] ;  /* 0x00008a00001e7ab9 */ /* 0x000fe20000000800 */
[----:B------:R-:W-:-:S02]  /*107f90*/  VIADD R29, R6, 0x87 ;  /* 0x00000087061d7836 */ /* 0x000fc40000000000 */
[C---:B------:R-:W-:Y:S02]  /*107fa0*/  VIADD R30, R6.reuse, 0x86 ;  /* 0x00000086061e7836 */ /* 0x040fe40000000000 */
[C---:B------:R-:W-:Y:S02]  /*107fb0*/  VIADD R31, R6.reuse, 0x85 ;  /* 0x00000085061f7836 */ /* 0x040fe40000000000 */
[C---:B------:R-:W-:Y:S02]  /*107fc0*/  VIADD R55, R6.reuse, 0x84 ;  /* 0x0000008406377836 */ /* 0x040fe40000000000 */
[C---:B------:R-:W-:Y:S02]  /*107fd0*/  VIADD R59, R6.reuse, 0x83 ;  /* 0x00000083063b7836 */ /* 0x040fe40000000000 */
[----:B-1----:R-:W-:Y:S01]  /*107fe0*/  VIADD R57, R6, 0x82 ;  /* 0x0000008206397836 */ /* 0x002fe20000000000 */
[----:B------:R-:W-:Y:S01]  /*107ff0*/  ULDC UR19, c[0x0][0x228] ;  /* 0x00008a0000137ab9 */ /* 0x000fe20000000800 */
        /* <DEDUP_REMOVED lines=17> */
[----:B------:R-:W-:Y:S01]  /*108110*/  ULDC.64 UR12, c[0x0][0x228] ;  /* 0x00008a00000c7ab9 */ /* 0x000fe20000000a00 */
[----:B------:R-:W-:Y:S01]  /*108120*/  VIADD R8, R6, 0xb2 ;  /* 0x000000b206087836 */ /* 0x000fe20000000000 */
        /* <DEDUP_REMOVED lines=8> */
[C---:B------:R-:W-:Y:S01]  /*1081b0*/  VIADD R9, R6.reuse, 0xb1 ;  /* 0x000000b106097836 */ /* 0x040fe20000000000 */
[----:B------:R-:W-:Y:S01]  /*1081c0*/  ULDC UR25, c[0x0][0x228] ;  /* 0x00008a0000197ab9 */ /* 0x000fe20000000800 */
[----:B------:R-:W-:Y:S01]  /*1081d0*/  VIADD R56, R6, 0x81 ;  /* 0x0000008106387836 */ /* 0x000fe20000000000 */
[----:B------:R-:W-:-:S07]  /*1081e0*/  ULDC UR18, c[0x0][0x228] ;  /* 0x00008a0000127ab9 */ /* 0x000fce0000000800 */
[----:B------:R-:W-:-:S04]  /*1081f0*/  @P1 LOP3.LUT R47, R47, 0x4000, RZ, 0xfc, !PT ;  /* 0x000040002f2f1812 */ /* 0x000fc800078efcff */
[----:B------:R-:W-:-:S04]  /*108200*/  LOP3.LUT R47, R47, 0xffffdfff, RZ, 0xc0, !PT ;  /* 0xffffdfff2f2f7812 */ /* 0x000fc800078ec0ff */
[----:B------:R-:W-:Y:S02]  /*108210*/  @P0 LOP3.LUT R47, R47, 0x2000, RZ, 0xfc, !PT ;  /* 0x000020002f2f0812 */ /* 0x000fe400078efcff */
[----:B------:R-:W-:Y:S01]  /*108220*/  ISETP.GE.AND P0, PT, R8, UR5, PT ;  /* 0x0000000508007c0c */ /* 0x000fe2000bf06270 */
[----:B------:R-:W-:-:S03]  /*108230*/  ULDC.64 UR4, c[0x0][0x228] ;  /* 0x00008a0000047ab9 */ /* 0x000fc60000000a00 */
[----:B------:R-:W-:Y:S02]  /*108240*/  ISETP.LT.AND P1, PT, R36, UR16, !P0 ;  /* 0x0000001024007c0c */ /* 0x000fe4000c721270 */
[----:B------:R-:W-:Y:S02]  /*108250*/  ISETP.LT.AND P0, PT, R7, UR22, !P0 ;  /* 0x0000001607007c0c */ /* 0x000fe4000c701270 */
[----:B------:R-:W-:Y:S01]  /*108260*/  LOP3.LUT R47, R47, 0xffffefff, RZ, 0xc0, !PT ;  /* 0xffffefff2f2f7812 */ /* 0x000fe200078ec0ff */
        /* <DEDUP_REMOVED lines=10> */
[C---:B------:R-:W-:Y:S02]  /*108310*/  VIADD R9, R6.reuse, 0xaf ;  /* 0x000000af06097836 */ /* 0x040fe40000000000 */
[----:B------:R-:W-:Y:S01]  /*108320*/  VIADD R19, R6, 0x80 ;  /* 0x0000008006137836 */ /* 0x000fe20000000000 */
[----:B------:R0:W-:Y:S01]  /*108330*/  STL [R1+0x466c], R43 ;  /* 0x00466c2b01007387 */ /* 0x0001e20000100800 */
[----:B------:R-:W-:-:S04]  /*108340*/  ULDC UR24, c[0x0][0x228] ;  /* 0x00008a0000187ab9 */ /* 0x000fc80000000800 */
        /* <DEDUP_REMOVED lines=8> */
[C---:B------:R-:W-:Y:S01]  /*1083d0*/  VIADD R8, R6.reuse, 0xae ;  /* 0x000000ae06087836 */ /* 0x040fe20000000000 */
[----:B------:R-:W-:Y:S01]  /*1083e0*/  STL [R1+0x4670], R46 ;  /* 0x0046702e01007387 */ /* 0x000fe20000100800 */
[----:B------:R-:W-:Y:S01]  /*1083f0*/  VIADD R18, R6, 0x7f ;  /* 0x0000007f06127836 */ /* 0x000fe20000000000 */
[----:B------:R-:W-:-:S05]  /*108400*/  ULDC UR26, c[0x0][0x228] ;  /* 0x00008a00001a7ab9 */ /* 0x000fca0000000800 */
        /* <DEDUP_REMOVED lines=30> */
[C---:B------:R-:W-:Y:S02]  /*1085f0*/  VIADD R51, R6.reuse, 0x7d ;  /* 0x0000007d06337836 */ /* 0x040fe40000000000 */
[C---:B------:R-:W-:Y:S02]  /*108600*/  VIADD R16, R6.reuse, 0x7c ;  /* 0x0000007c06107836 */ /* 0x040fe40000000000 */
[----:B------:R-:W-:-:S02]  /*108610*/  VIADD R23, R6, 0x7b ;  /* 0x0000007b06177836 */ /* 0x000fc40000000000 */
[----:B------:R-:W-:Y:S01]  /*108620*/  VIADD R22, R6, 0x7a ;  /* 0x0000007a06167836 */ /* 0x000fe20000000000 */
[----:B------:R-:W-:Y:S01]  /*108630*/  ULDC UR51, c[0x0][0x228] ;  /* 0x00008a0000337ab9 */ /* 0x000fe20000000800 */
        /* <DEDUP_REMOVED lines=9> */
[----:B------:R-:W-:-:S09]  /*1086d0*/  ULDC UR50, c[0x0][0x228] ;  /* 0x00008a0000327ab9 */ /* 0x000fd20000000800 */
[----:B------:R-:W-:Y:S02]  /*1086e0*/  @P0 LOP3.LUT R48, R48, 0x80000000, RZ, 0xfc, !PT ;  /* 0x8000000030300812 */ /* 0x000fe400078efcff */
[----:B------:R-:W-:Y:S02]  /*1086f0*/  ISETP.GE.AND P0, PT, R9, UR5, PT ;  /* 0x0000000509007c0c */ /* 0x000fe4000bf06270 */
[----:B------:R-:W-:Y:S01]  /*108700*/  @P1 LOP3.LUT R47, R47, 0x1, RZ, 0xfc, !PT ;  /* 0x000000012f2f1812 */ /* 0x000fe200078efcff */
[----:B------:R-:W-:Y:S01]  /*108710*/  ULDC.64 UR4, c[0x0][0x228] ;  /* 0x00008a0000047ab9 */ /* 0x000fe20000000a00 */
[----:B------:R-:W-:Y:S02]  /*108720*/  ISETP.LT.AND P1, PT, R36, UR16, !P0 ;  /* 0x0000001024007c0c */ /* 0x000fe4000c721270 */
[----:B------:R-:W-:Y:S02]  /*108730*/  ISETP.LT.AND P0, PT, R7, UR52, !P0 ;  /* 0x0000003407007c0c */ /* 0x000fe4000c701270 */
[----:B------:R-:W-:Y:S01]  /*108740*/  LOP3.LUT R48, R48, 0xbfffffff, RZ, 0xc0, !PT ;  /* 0xbfffffff30307812 */ /* 0x000fe200078ec0ff */
[C---:B------:R-:W-:Y:S01]  /*108750*/  VIADD R9, R6.reuse, 0xa9 ;  /* 0x000000a906097836 */ /* 0x040fe20000000000 */
[----:B------:R-:W-:Y:S01]  /*108760*/  STL [R1+0x4674], R47 ;  /* 0x0046742f01007387 */ /* 0x000fe20000100800 */
[----:B------:R-:W-:-:S02]  /*108770*/  VIADD R21, R6, 0x79 ;  /* 0x0000007906157836 */ /* 0x000fc40000000000 */
[C---:B------:R-:W-:Y:S02]  /*108780*/  VIADD R20, R6.reuse, 0x78 ;  /* 0x0000007806147836 */ /* 0x040fe40000000000 */
[C---:B------:R-:W-:Y:S02]  /*108790*/  VIADD R27, R6.reuse, 0x77 ;  /* 0x00000077061b7836 */ /* 0x040fe40000000000 */
[C---:B------:R-:W-:Y:S02]  /*1087a0*/  VIADD R26, R6.reuse, 0x76 ;  /* 0x00000076061a7836 */ /* 0x040fe40000000000 */
[C---:B------:R-:W-:Y:S02]  /*1087b0*/  VIADD R25, R6.reuse, 0x75 ;  /* 0x0000007506197836 */ /* 0x040fe40000000000 */
[C---:B------:R-:W-:Y:S02]  /*1087c0*/  VIADD R24, R6.reuse, 0x74 ;  /* 0x0000007406187836 */ /* 0x040fe40000000000 */
[----:B------:R-:W-:-:S02]  /*1087d0*/  VIADD R35, R6, 0x73 ;  /* 0x0000007306237836 */ /* 0x000fc40000000000 */
[----:B------:R-:W-:Y:S01]  /*1087e0*/  VIADD R34, R6, 0x72 ;  /* 0x0000007206227836 */ /* 0x000fe20000000000 */
[----:B------:R-:W-:Y:S01]  /*1087f0*/  @P1 LOP3.LUT R48, R48, 0x40000000, RZ, 0xfc, !PT ;  /* 0x4000000030301812 */ /* 0x000fe200078efcff */
[C---:B------:R-:W-:Y:S02]  /*108800*/  VIADD R33, R6.reuse, 0x71 ;  /* 0x0000007106217836 */ /* 0x040fe40000000000 */
[C---:B------:R-:W-:Y:S02]  /*108810*/  VIADD R32, R6.reuse, 0x70 ;  /* 0x0000007006207836 */ /* 0x040fe40000000000 */
[----:B------:R-:W-:Y:S01]  /*108820*/  VIADD R41, R6, 0x6f ;  /* 0x0000006f06297836 */ /* 0x000fe20000000000 */
[----:B------:R-:W-:Y:S01]  /*108830*/  LOP3.LUT R48, R48, 0xdfffffff, RZ, 0xc0, !PT ;  /* 0xdfffffff30307812 */ /* 0x000fe200078ec0ff */
[C---:B------:R-:W-:Y:S02]  /*108840*/  VIADD R2, R6.reuse, 0x6e ;  /* 0x0000006e06027836 */ /* 0x040fe40000000000 */
[----:B------:R-:W-:-:S02]  /*108850*/  VIADD R52, R6, 0x6d ;  /* 0x0000006d06347836 */ /* 0x000fc40000000000 */
[----:B------:R-:W-:Y:S01]  /*108860*/  VIADD R39, R6, 0x6c ;  /* 0x0000006c06277836 */ /* 0x000fe20000000000 */
[----:B------:R-:W-:Y:S02]  /*108870*/  @P0 LOP3.LUT R48, R48, 0x20000000, RZ, 0xfc, !PT ;  /* 0x2000000030300812 */ /* 0x000fe400078efcff */
[----:B------:R-:W-:Y:S01]  /*108880*/  ISETP.GE.AND P0, PT, R8, UR7, PT ;  /* 0x0000000708007c0c */ /* 0x000fe2000bf06270 */
[----:B------:R-:W-:Y:S01]  /*108890*/  ULDC.64 UR6, c[0x0][0x228] ;  /* 0x00008a0000067ab9 */ /* 0x000fe20000000a00 */
[C---:B------:R-:W-:Y:S02]  /*1088a0*/  VIADD R38, R6.reuse, 0x6b ;  /* 0x0000006b06267836 */ /* 0x040fe40000000000 */
[----:B------:R-:W-:Y:S01]  /*1088b0*/  VIADD R45, R6, 0x6a ;  /* 0x0000006a062d7836 */ /* 0x000fe20000000000 */
[----:B------:R-:W-:Y:S02]  /*1088c0*/  ISETP.LT.AND P1, PT, R36, UR4, !P0 ;  /* 0x0000000424007c0c */ /* 0x000fe4000c721270 */
[----:B------:R-:W-:-:S02]  /*1088d0*/  ISETP.LT.AND P0, PT, R7, UR54, !P0 ;  /* 0x0000003607007c0c */ /* 0x000fc4000c701270 */
[----:B------:R-:W-:Y:S01]  /*1088e0*/  LOP3.LUT R48, R48, 0xefffffff, RZ, 0xc0, !PT ;  /* 0xefffffff30307812 */ /* 0x000fe200078ec0ff */
[----:B------:R-:W-:Y:S01]  /*1088f0*/  VIADD R8, R6, 0xa8 ;  /* 0x000000a806087836 */ /* 0x000fe20000000000 */
[----:B------:R-:W-:Y:S01]  /*108900*/  ULDC UR54, c[0x0][0x228] ;  /* 0x00008a0000367ab9 */ /* 0x000fe20000000800 */
[----:B------:R-:W-:-:S06]  /*108910*/  ULDC UR52, c[0x0][0x228] ;  /* 0x00008a0000347ab9 */ /* 0x000fcc0000000800 */
        /* <DEDUP_REMOVED lines=88> */
[----:B------:R-:W-:-:S08]  /*108ea0*/  ULDC UR34, c[0x0][0x228] ;  /* 0x00008a0000227ab9 */ /* 0x000fd00000000800 */
[----:B------:R-:W-:-:S04]  /*108eb0*/  @P1 LOP3.LUT R48, R48, 0x400, RZ, 0xfc, !PT ;  /* 0x0000040030301812 */ /* 0x000fc800078efcff */
[----:B------:R-:W-:-:S04]  /*108ec0*/  LOP3.LUT R48, R48, 0xfffffdff, RZ, 0xc0, !PT ;  /* 0xfffffdff30307812 */ /* 0x000fc800078ec0ff */
[----:B------:R-:W-:Y:S02]  /*108ed0*/  @P0 LOP3.LUT R48, R48, 0x200, RZ, 0xfc, !PT ;  /* 0x0000020030300812 */ /* 0x000fe400078efcff */
[----:B------:R-:W-:Y:S01]  /*108ee0*/  ISETP.GE.AND P0, PT, R8, UR15, PT ;  /* 0x0000000f08007c0c */ /* 0x000fe2000bf06270 */
[----:B------:R-:W-:Y:S01]  /*108ef0*/  VIADD R9, R6, 0x9f ;  /* 0x0000009f06097836 */ /* 0x000fe20000000000 */
[----:B------:R-:W-:Y:S02]  /*108f00*/  ULDC.64 UR14, c[0x0][0x228] ;  /* 0x00008a00000e7ab9 */ /* 0x000fe40000000a00 */
        /* <DEDUP_REMOVED lines=43> */
[----:B------:R-:W-:-:S10]  /*1091c0*/  ULDC UR49, c[0x0][0x228] ;  /* 0x00008a0000317ab9 */ /* 0x000fd40000000800 */
[----:B------:R-:W-:Y:S02]  /*1091d0*/  @P0 LOP3.LUT R49, R49, 0x80000000, RZ, 0xfc, !PT ;  /* 0x8000000031310812 */ /* 0x000fe400078efcff */
[----:B------:R-:W-:Y:S02]  /*1091e0*/  ISETP.GE.AND P0, PT, R9, UR9, PT ;  /* 0x0000000909007c0c */ /* 0x000fe4000bf06270 */
[----:B------:R-:W-:Y:S01]  /*1091f0*/  @P1 LOP3.LUT R48, R48, 0x1, RZ, 0xfc, !PT ;  /* 0x0000000130301812 */ /* 0x000fe200078efcff */
[----:B------:R-:W-:Y:S01]  /*109200*/  VIADD R8, R6, 0x9a ;  /* 0x0000009a06087836 */ /* 0x000fe20000000000 */
[----:B------:R-:W-:Y:S02]  /*109210*/  LOP3.LUT R49, R49, 0xbfffffff, RZ, 0xc0, !PT ;  /* 0xbfffffff31317812 */ /* 0x000fe400078ec0ff */
[----:B------:R-:W-:Y:S02]  /*109220*/  ISETP.LT.AND P1, PT, R36, UR6, !P0 ;  /* 0x0000000624007c0c */ /* 0x000fe4000c721270 */
[----:B------:R-:W-:Y:S01]  /*109230*/  ISETP.LT.AND P0, PT, R7, UR49, !P0 ;  /* 0x0000003107007c0c */ /* 0x000fe2000c701270 */
[----:B------:R-:W-:Y:S01]  /*109240*/  ULDC.64 UR8, c[0x0][0x228] ;  /* 0x00008a0000087ab9 */ /* 0x000fe20000000a00 */
[----:B------:R-:W-:-:S09]  /*109250*/  ULDC UR49, c[0x0][0x228] ;  /* 0x00008a0000317ab9 */ /* 0x000fd20000000800 */
        /* <DEDUP_REMOVED lines=119> */
[C---:B------:R-:W-:Y:S01]  /*1099d0*/  VIADD R9, R6.reuse, 0x8d ;  /* 0x0000008d06097836 */ /* 0x040fe20000000000 */
[----:B------:R1:W-:Y:S01]  /*1099e0*/  STL [R1+0x4678], R48 ;  /* 0x0046783001007387 */ /* 0x0003e20000100800 */
        /* <DEDUP_REMOVED lines=34> */
[----:B------:R-:W-:-:S07]  /*109c10*/  ULDC UR40, c[0x0][0x228] ;  /* 0x00008a0000287ab9 */ /* 0x000fce0000000800 */
        /* <DEDUP_REMOVED lines=12> */
[C---:B0-----:R-:W-:Y:S02]  /*109ce0*/  VIADD R43, R6.reuse, 0x62 ;  /* 0x00000062062b7836 */ /* 0x041fe40000000000 */
[C---:B------:R-:W-:Y:S02]  /*109cf0*/  VIADD R37, R6.reuse, 0x61 ;  /* 0x0000006106257836 */ /* 0x040fe40000000000 */
[C---:B------:R-:W-:Y:S02]  /*109d00*/  VIADD R5, R6.reuse, 0x60 ;  /* 0x0000006006057836 */ /* 0x040fe40000000000 */
[----:B------:R-:W-:-:S02]  /*109d10*/  VIADD R4, R6, 0x5f ;  /* 0x0000005f06047836 */ /* 0x000fc40000000000 */
[----:B------:R-:W-:Y:S01]  /*109d20*/  VIADD R54, R6, 0x5e ;  /* 0x0000005e06367836 */ /* 0x000fe20000000000 */
[----:B------:R-:W-:Y:S01]  /*109d30*/  @P1 LOP3.LUT R50, R50, 0x40000000, RZ, 0xfc, !PT ;  /* 0x4000000032321812 */ /* 0x000fe200078efcff */
[C---:B-1----:R-:W-:Y:S02]  /*109d40*/  VIADD R48, R6.reuse, 0x184 ;  /* 0x0000018406307836 */ /* 0x042fe40000000000 */
        /* <DEDUP_REMOVED lines=14> */
[C---:B------:R-:W-:Y:S01]  /*109e30*/  VIADD R8, R6.reuse, 0x15a ;  /* 0x0000015a06087836 */ /* 0x040fe20000000000 */
[----:B------:R-:W-:Y:S01]  /*109e40*/  STL [R1+0x1c4], R9 ;  /* 0x0001c40901007387 */ /* 0x000fe20000100800 */
[----:B------:R-:W-:Y:S01]  /*109e50*/  ULDC UR36, c[0x0][0x228] ;  /* 0x00008a0000247ab9 */ /* 0x000fe20000000800 */
[----:B------:R-:W-:Y:S01]  /*109e60*/  VIADD R12, R6, 0x58 ;  /* 0x00000058060c7836 */ /* 0x000fe20000000000 */
        /* <DEDUP_REMOVED lines=9> */
[----:B------:R0:W-:Y:S01]  /*109f00*/  STL [R1+0x1c0], R8 ;  /* 0x0001c00801007387 */ /* 0x0001e20000100800 */
        /* <DEDUP_REMOVED lines=9> */
[----:B0-----:R-:W-:Y:S01]  /*109fa0*/  VIADD R8, R6, 0x15b ;  /* 0x0000015b06087836 */ /* 0x001fe20000000000 */
        /* <DEDUP_REMOVED lines=19> */
[C---:B0-----:R-:W-:Y:S02]  /*10a0e0*/  VIADD R8, R6.reuse, 0x15c ;  /* 0x0000015c06087836 */ /* 0x041fe40000000000 */
        /* <DEDUP_REMOVED lines=66> */
[----:B------:R0:W-:Y:S01]  /*10a510*/  STL [R1+0x1ac], R8 ;  /* 0x0001ac0801007387 */ /* 0x0001e20000100800 */
[----:B------:R-:W-:Y:S02]  /*10a520*/  ULDC.64 UR8, c[0x0][0x228] ;  /* 0x00008a0000087ab9 */ /* 0x000fe40000000a00 */
[----:B------:R-:W-:Y:S02]  /*10a530*/  ISETP.LT.AND P1, PT, R36, UR6, !P0 ;  /* 0x0000000624007c0c */ /* 0x000fe4000c721270 */
[----:B------:R-:W-:Y:S02]  /*10a540*/  ISETP.LT.AND P0, PT, R7, UR26, !P0 ;  /* 0x0000001a07007c0c */ /* 0x000fe4000c701270 */
[----:B------:R-:W-:Y:S01]  /*10a550*/  LOP3.LUT R50, R50, 0xffffffbf, RZ, 0xc0, !PT ;  /* 0xffffffbf32327812 */ /* 0x000fe200078ec0ff */
[----:B------:R-:W-:Y:S01]  /*10a560*/  ULDC UR26, c[0x0][0x228] ;  /* 0x00008a00001a7ab9 */ /* 0x000fe20000000800 */
[----:B0-----:R-:W-:-:S05]  /*10a570*/  VIADD R8, R6, 0x160 ;  /* 0x0000016006087836 */ /* 0x001fca0000000000 */
[----:B------:R0:W-:Y:S02]  /*10a580*/  STL [R1+0x1a8], R8 ;  /* 0x0001a80801007387 */ /* 0x0001e40000100800 */
[----:B------:R-:W-:-:S04]  /*10a590*/  @P1 LOP3.LUT R50, R50, 0x40, RZ, 0xfc, !PT ;  /* 0x0000004032321812 */ /* 0x000fc800078efcff */
[----:B------:R-:W-:Y:S01]  /*10a5a0*/  LOP3.LUT R50, R50, 0xffffffdf, RZ, 0xc0, !PT ;  /* 0xffffffdf32327812 */ /* 0x000fe200078ec0ff */
[----:B0-----:R-:W-:-:S03]  /*10a5b0*/  VIADD R8, R6, 0x161 ;  /* 0x0000016106087836 */ /* 0x001fc60000000000 */
[----:B------:R-:W-:Y:S02]  /*10a5c0*/  @P0 LOP3.LUT R50, R50, 0x20, RZ, 0xfc, !PT ;  /* 0x0000002032320812 */ /* 0x000fe400078efcff */
[----:B------:R0:W-:Y:S01]  /*10a5d0*/  STL [R1+0x1a4], R8 ;  /* 0x0001a40801007387 */ /* 0x0001e20000100800 */
[----:B------:R-:W-:-:S03]  /*10a5e0*/  ISETP.GE.AND P0, PT, R17, UR11, PT ;  /* 0x0000000b11007c0c */ /* 0x000fc6000bf06270 */
[----:B------:R-:W2:Y:S01]  /*10a5f0*/  LDL.LU R57, [R1+0x47bc] ;  /* 0x0047bc0001397983 */ /* 0x000ea20000300800 */
[----:B------:R-:W-:Y:S01]  /*10a600*/  LOP3.LUT R50, R50, 0xffffffef, RZ, 0xc0, !PT ;  /* 0xffffffef32327812 */ /* 0x000fe200078ec0ff */
[----:B------:R-:W-:Y:S01]  /*10a610*/  ULDC.64 UR10, c[0x0][0x228] ;  /* 0x00008a00000a7ab9 */ /* 0x000fe20000000a00 */
[----:B0-----:R-:W-:Y:S01]  /*10a620*/  VIADD R8, R6, 0x162 ;  /* 0x0000016206087836 */ /* 0x001fe20000000000 */
[----:B------:R-:W-:-:S04]  /*10a630*/  ISETP.LT.AND P1, PT, R36, UR8, !P0 ;  /* 0x0000000824007c0c */ /* 0x000fc8000c721270 */
[----:B------:R0:W-:Y:S04]  /*10a640*/  STL [R1+0x1a0], R8 ;  /* 0x0001a00801007387 */ /* 0x0001e80000100800 */
[----:B------:R-:W3:Y:S01]  /*10a650*/  LDL.LU R56, [R1+0x47b8] ;  /* 0x0047b80001387983 */ /* 0x000ee20000300800 */
[----:B0-----:R-:W-:Y:S01]  /*10a660*/  VIADD R8, R6, 0x163 ;  /* 0x0000016306087836 */ /* 0x001fe20000000000 */
[----:B------:R-:W-:-:S03]  /*10a670*/  ISETP.LT.AND P0, PT, R7, UR28, !P0 ;  /* 0x0000001c07007c0c */ /* 0x000fc6000c701270 */
[----:B------:R-:W-:Y:S01]  /*10a680*/  @P1 LOP3.LUT R50, R50, 0x10, RZ, 0xfc, !PT ;  /* 0x0000001032321812 */ /* 0x000fe200078efcff */
[----:B------:R-:W-:Y:S01]  /*10a690*/  ULDC UR28, c[0x0][0x228] ;  /* 0x00008a00001c7ab9 */ /* 0x000fe20000000800 */
[----:B------:R0:W-:Y:S04]  /*10a6a0*/  STL [R1+0x19c], R8 ;  /* 0x00019c0801007387 */ /* 0x0001e80000100800 */
[----:B------:R-:W4:Y:S01]  /*10a6b0*/  LDL.LU R19, [R1+0x47b4] ;  /* 0x0047b40001137983 */ /* 0x000f220000300800 */
[----:B0-----:R-:W-:-:S05]  /*10a6c0*/  VIADD R8, R6, 0x164 ;  /* 0x0000016406087836 */ /* 0x001fca0000000000 */
[----:B------:R0:W-:Y:S04]  /*10a6d0*/  STL [R1+0x198], R8 ;  /* 0x0001980801007387 */ /* 0x0001e80000100800 */
[----:B------:R-:W5:Y:S01]  /*10a6e0*/  LDL.LU R18, [R1+0x47b0] ;  /* 0x0047b00001127983 */ /* 0x000f620000300800 */
[----:B------:R-:W-:Y:S01]  /*10a6f0*/  LOP3.LUT R50, R50, 0xfffffff7, RZ, 0xc0, !PT ;  /* 0xfffffff732327812 */ /* 0x000fe200078ec0ff */
[----:B0-----:R-:W-:-:S05]  /*10a700*/  VIADD R8, R6, 0x165 ;  /* 0x0000016506087836 */ /* 0x001fca0000000000 */
[----:B------:R0:W-:Y:S04]  /*10a710*/  STL [R1+0x194], R8 ;  /* 0x0001940801007387 */ /* 0x0001e80000100800 */
[----:B------:R-:W5:Y:S01]  /*10a720*/  LDL.LU R17, [R1+0x47ac] ;  /* 0x0047ac0001117983 */ /* 0x000f620000300800 */
[----:B------:R-:W-:Y:S02]  /*10a730*/  @P0 LOP3.LUT R50, R50, 0x8, RZ, 0xfc, !PT ;  /* 0x0000000832320812 */ /* 0x000fe400078efcff */
[----:B------:R-:W-:Y:S01]  /*10a740*/  ISETP.GE.AND P0, PT, R51, UR15, PT ;  /* 0x0000000f33007c0c */ /* 0x000fe2000bf06270 */
[----:B------:R-:W-:Y:S01]  /*10a750*/  ULDC.64 UR14, c[0x0][0x228] ;  /* 0x00008a00000e7ab9 */ /* 0x000fe20000000a00 */
[----:B0-----:R-:W-:-:S05]  /*10a760*/  VIADD R8, R6, 0x166 ;  /* 0x0000016606087836 */ /* 0x001fca0000000000 */
[----:B------:R0:W-:Y:S04]  /*10a770*/  STL [R1+0x190], R8 ;  /* 0x0001900801007387 */ /* 0x0001e80000100800 */
[----:B------:R-:W2:Y:S01]  /*10a780*/  LDL.LU R51, [R1+0x47a8] ;  /* 0x0047a80001337983 */ /* 0x000ea20000300800 */
[----:B------:R-:W-:Y:S02]  /*10a790*/  ISETP.LT.AND P1, PT, R36, UR10, !P0 ;  /* 0x0000000a24007c0c */ /* 0x000fe4000c721270 */
[----:B------:R-:W-:Y:S02]  /*10a7a0*/  ISETP.LT.AND P0, PT, R7, UR34, !P0 ;  /* 0x0000002207007c0c */ /* 0x000fe4000c701270 */
[----:B------:R-:W-:Y:S01]  /*10a7b0*/  LOP3.LUT R50, R50, 0xfffffffb, RZ, 0xc0, !PT ;  /* 0xfffffffb32327812 */ /* 0x000fe200078ec0ff */
[----:B------:R-:W-:Y:S01]  /*10a7c0*/  ULDC UR10, c[0x0][0x228] ;  /* 0x00008a00000a7ab9 */ /* 0x000fe20000000800 */
        /* <DEDUP_REMOVED lines=12> */
[----:B------:R-:W-:Y:S02]  /*10a890*/  @P1 LOP3.LUT R50, R50, 0x1, RZ, 0xfc, !PT ;  /* 0x0000000132321812 */ /* 0x000fe400078efcff */
[----:B--2---:R-:W-:-:S04]  /*10a8a0*/  LOP3.LUT R51, R51, 0x7fffffff, RZ, 0xc0, !PT ;  /* 0x7fffffff33337812 */ /* 0x004fc800078ec0ff */
[----:B------:R-:W-:Y:S02]  /*10a8b0*/  @P0 LOP3.LUT R51, R51, 0x80000000, RZ, 0xfc, !PT ;  /* 0x8000000033330812 */ /* 0x000fe400078efcff */
[----:B------:R-:W-:Y:S01]  /*10a8c0*/  ISETP.GE.AND P0, PT, R23, UR17, PT ;  /* 0x0000001117007c0c */ /* 0x000fe2000bf06270 */
[----:B------:R-:W-:-:S03]  /*10a8d0*/  ULDC.64 UR16, c[0x0][0x228] ;  /* 0x00008a0000107ab9 */ /* 0x000fc60000000a00 */
[----:B------:R-:W-:Y:S02]  /*10a8e0*/  ISETP.LT.AND P1, PT, R36, UR12, !P0 ;  /* 0x0000000c24007c0c */ /* 0x000fe4000c721270 */
[----:B------:R-:W-:Y:S02]  /*10a8f0*/  ISETP.LT.AND P0, PT, R7, UR50, !P0 ;  /* 0x0000003207007c0c */ /* 0x000fe4000c701270 */
[----:B------:R-:W-:Y:S01]  /*10a900*/  LOP3.LUT R51, R51, 0xbfffffff, RZ, 0xc0, !PT ;  /* 0xbfffffff33337812 */ /* 0x000fe200078ec0ff */
[----:B------:R0:W-:Y:S04]  /*10a910*/  STL [R1+0x18c], R8 ;  /* 0x00018c0801007387 */ /* 0x0001e80000100800 */
[----:B------:R-:W2:Y:S01]  /*10a920*/  LDL.LU R16, [R1+0x47a4] ;  /* 0x0047a40001107983 */ /* 0x000ea20000300800 */
[----:B------:R-:W-:-:S03]  /*10a930*/  ULDC UR50, c[0x0][0x228] ;  /* 0x00008a0000327ab9 */ /* 0x000fc60000000800 */
        /* <DEDUP_REMOVED lines=9> */
[----:B------:R0:W-:Y:S01]  /*10a9d0*/  STL [R1+0x4680], R50 ;  /* 0x0046803201007387 */ /* 0x0001e20000100800 */
        /* <DEDUP_REMOVED lines=11> */
[----:B0-----:R-:W-:Y:S01]  /*10aa90*/  VIADD R50, R6, 0x182 ;  /* 0x0000018206327836 */ /* 0x001fe20000000000 */
[----:B------:R-:W-:-:S02]  /*10aaa0*/  ULDC UR61, c[0x0][0x228] ;  /* 0x00008a00003d7ab9 */ /* 0x000fc40000000800 */
        /* <DEDUP_REMOVED lines=8> */
[----:B-1----:R-:W-:Y:S01]  /*10ab30*/  VIADD R8, R6, 0x169 ;  /* 0x0000016906087836 */ /* 0x002fe20000000000 */
        /* <DEDUP_REMOVED lines=8> */
[----:B------:R-:W-:-:S08]  /*10abc0*/  ULDC.64 UR10, c[0x0][0x228] ;  /* 0x00008a00000a7ab9 */ /* 0x000fd00000000a00 */
        /* <DEDUP_REMOVED lines=51> */
[----:B0-----:R-:W-:Y:S01]  /*10af00*/  VIADD R8, R6, 0x16a ;  /* 0x0000016a06087836 */ /* 0x001fe20000000000 */
[----:B------:R-:W-:Y:S02]  /*10af10*/  ULDC.64 UR8, c[0x0][0x228] ;  /* 0x00008a0000087ab9 */ /* 0x000fe40000000a00 */
        /* <DEDUP_REMOVED lines=13> */
[----:B------:R-:W-:Y:S01]  /*10aff0*/  ISETP.LT.AND P0, PT, R7, UR58, !P0 ;  /* 0x0000003a07007c0c */ /* 0x000fe2000c701270 */
[----:B------:R0:W-:Y:S01]  /*10b000*/  STL [R1+0x17c], R8 ;  /* 0x00017c0801007387 */ /* 0x0001e20000100800 */
[----:B------:R-:W-:-:S03]  /*10b010*/  LOP3.LUT R51, R51, 0xfffffeff, RZ, 0xc0, !PT ;  /* 0xfffffeff33337812 */ /* 0x000fc600078ec0ff */
[----:B------:R-:W2:Y:S01]  /*10b020*/  LDL.LU R20, [R1+0x4794] ;  /* 0x0047940001147983 */ /* 0x000ea20000300800 */
[----:B------:R-:W-:Y:S01]  /*10b030*/  ULDC UR58, c[0x0][0x228] ;  /* 0x00008a00003a7ab9 */ /* 0x000fe20000000800 */
[----:B0-----:R-:W-:-:S04]  /*10b040*/  VIADD R8, R6, 0x16c ;  /* 0x0000016c06087836 */ /* 0x001fc80000000000 */
[----:B------:R-:W-:Y:S01]  /*10b050*/  @P1 LOP3.LUT R51, R51, 0x100, RZ, 0xfc, !PT ;  /* 0x0000010033331812 */ /* 0x000fe200078efcff */
[----:B------:R0:W-:Y:S03]  /*10b060*/  STL [R1+0x178], R8 ;  /* 0x0001780801007387 */ /* 0x0001e60000100800 */
[----:B------:R-:W-:Y:S01]  /*10b070*/  LOP3.LUT R51, R51, 0xffffff7f, RZ, 0xc0, !PT ;  /* 0xffffff7f33337812 */ /* 0x000fe200078ec0ff */
[----:B------:R-:W2:Y:S01]  /*10b080*/  LDL.LU R27, [R1+0x4790] ;  /* 0x00479000011b7983 */ /* 0x000ea20000300800 */
[----:B0-----:R-:W-:Y:S02]  /*10b090*/  VIADD R8, R6, 0x16d ;  /* 0x0000016d06087836 */ /* 0x001fe40000000000 */
[----:B------:R-:W-:Y:S02]  /*10b0a0*/  @P0 LOP3.LUT R51, R51, 0x80, RZ, 0xfc, !PT ;  /* 0x0000008033330812 */ /* 0x000fe400078efcff */
[----:B------:R-:W-:Y:S01]  /*10b0b0*/  ISETP.GE.AND P0, PT, R41, UR15, PT ;  /* 0x0000000f29007c0c */ /* 0x000fe2000bf06270 */
[----:B------:R-:W-:Y:S01]  /*10b0c0*/  ULDC.64 UR14, c[0x0][0x228] ;  /* 0x00008a00000e7ab9 */ /* 0x000fe20000000a00 */
[----:B------:R0:W-:Y:S04]  /*10b0d0*/  STL [R1+0x174], R8 ;  /* 0x0001740801007387 */ /* 0x0001e80000100800 */
[----:B------:R-:W2:Y:S01]  /*10b0e0*/  LDL.LU R26, [R1+0x478c] ;  /* 0x00478c00011a7983 */ /* 0x000ea20000300800 */
[----:B------:R-:W-:Y:S01]  /*10b0f0*/  ISETP.LT.AND P1, PT, R36, UR10, !P0 ;  /* 0x0000000a24007c0c */ /* 0x000fe2000c721270 */
[----:B0-----:R-:W-:-:S05]  /*10b100*/  VIADD R8, R6, 0x16e ;  /* 0x0000016e06087836 */ /* 0x001fca0000000000 */
[----:B------:R0:W-:Y:S04]  /*10b110*/  STL [R1+0x170], R8 ;  /* 0x0001700801007387 */ /* 0x0001e80000100800 */
[----:B------:R-:W2:Y:S01]  /*10b120*/  LDL.LU R25, [R1+0x4788] ;  /* 0x0047880001197983 */ /* 0x000ea20000300800 */
[----:B------:R-:W-:Y:S02]  /*10b130*/  ISETP.LT.AND P0, PT, R7, UR57, !P0 ;  /* 0x0000003907007c0c */ /* 0x000fe4000c701270 */
[----:B------:R-:W-:Y:S01]  /*10b140*/  LOP3.LUT R51, R51, 0xffffffbf, RZ, 0xc0, !PT ;  /* 0xffffffbf33337812 */ /* 0x000fe200078ec0ff */
[----:B------:R-:W-:Y:S01]  /*10b150*/  ULDC UR57, c[0x0][0x228] ;  /* 0x00008a0000397ab9 */ /* 0x000fe20000000800 */
[----:B0-----:R-:W-:-:S05]  /*10b160*/  VIADD R8, R6, 0x16f ;  /* 0x0000016f06087836 */ /* 0x001fca0000000000 */
[----:B------:R0:W-:Y:S04]  /*10b170*/  STL [R1+0x16c], R8 ;  /* 0x00016c0801007387 */ /* 0x0001e80000100800 */
[----:B------:R-:W2:Y:S01]  /*10b180*/  LDL.LU R24, [R1+0x4784] ;  /* 0x0047840001187983 */ /* 0x000ea20000300800 */
[----:B------:R-:W-:Y:S01]  /*10b190*/  @P1 LOP3.LUT R51, R51, 0x40, RZ, 0xfc, !PT ;  /* 0x0000004033331812 */ /* 0x000fe200078efcff */
[----:B0-----:R-:W-:-:S05]  /*10b1a0*/  VIADD R8, R6, 0x170 ;  /* 0x0000017006087836 */ /* 0x001fca0000000000 */
[----:B------:R0:W-:Y:S04]  /*10b1b0*/  STL [R1+0x168], R8 ;  /* 0x0001680801007387 */ /* 0x0001e80000100800 */
[----:B------:R-:W2:Y:S01]  /*10b1c0*/  LDL.LU R35, [R1+0x4780] ;  /* 0x0047800001237983 */ /* 0x000ea20000300800 */
        /* <DEDUP_REMOVED lines=11> */
[----:B------:R-:W2:Y:S01]  /*10b280*/  LDL.LU R33, [R1+0x4778] ;  /* 0x0047780001217983 */ /* 0x000ea20000300800 */
[----:B0-----:R-:W-:Y:S01]  /*10b290*/  VIADD R8, R6, 0x173 ;  /* 0x0000017306087836 */ /* 0x001fe20000000000 */
[----:B------:R-:W-:-:S03]  /*10b2a0*/  ISETP.LT.AND P0, PT, R7, UR56, !P0 ;  /* 0x0000003807007c0c */ /* 0x000fc6000c701270 */
[----:B------:R-:W-:Y:S01]  /*10b2b0*/  @P1 LOP3.LUT R51, R51, 0x10, RZ, 0xfc, !PT ;  /* 0x0000001033331812 */ /* 0x000fe200078efcff */
[----:B------:R-:W-:Y:S01]  /*10b2c0*/  ULDC UR56, c[0x0][0x228] ;  /* 0x00008a0000387ab9 */ /* 0x000fe20000000800 */
[----:B------:R0:W-:Y:S04]  /*10b2d0*/  STL [R1+0x15c], R8 ;  /* 0x00015c0801007387 */ /* 0x0001e80000100800 */
[----:B------:R-:W2:Y:S01]  /*10b2e0*/  LDL.LU R32, [R1+0x4774] ;  /* 0x0047740001207983 */ /* 0x000ea20000300800 */
[----:B0-----:R-:W-:-:S05]  /*10b2f0*/  VIADD R8, R6, 0x174 ;  /* 0x0000017406087836 */ /* 0x001fca0000000000 */
[----:B------:R0:W-:Y:S04]  /*10b300*/  STL [R1+0x158], R8 ;  /* 0x0001580801007387 */ /* 0x0001e80000100800 */
[----:B------:R-:W2:Y:S01]  /*10b310*/  LDL.LU R41, [R1+0x4770] ;  /* 0x0047700001297983 */ /* 0x000ea20000300800 */
[----:B------:R-:W-:Y:S01]  /*10b320*/  LOP3.LUT R51, R51, 0xfffffff7, RZ, 0xc0, !PT ;  /* 0xfffffff733337812 */ /* 0x000fe200078ec0ff */
[----:B0-----:R-:W-:-:S05]  /*10b330*/  VIADD R8, R6, 0x175 ;  /* 0x0000017506087836 */ /* 0x001fca0000000000 */
[----:B------:R0:W-:Y:S04]  /*10b340*/  STL [R1+0x154], R8 ;  /* 0x0001540801007387 */ /* 0x0001e80000100800 */
[----:B------:R-:W2:Y:S01]  /*10b350*/  LDL.LU R2, [R1+0x476c] ;  /* 0x00476c0001027983 */ /* 0x000ea20000300800 */
[----:B------:R-:W-:Y:S02]  /*10b360*/  @P0 LOP3.LUT R51, R51, 0x8, RZ, 0xfc, !PT ;  /* 0x0000000833330812 */ /* 0x000fe400078efcff */
[----:B------:R-:W-:Y:S01]  /*10b370*/  ISETP.GE.AND P0, PT, R52, UR17, PT ;  /* 0x0000001134007c0c */ /* 0x000fe2000bf06270 */
[----:B------:R-:W-:Y:S01]  /*10b380*/  ULDC.64 UR16, c[0x0][0x228] ;  /* 0x00008a0000107ab9 */ /* 0x000fe20000000a00 */
[----:B0-----:R-:W-:-:S05]  /*10b390*/  VIADD R8, R6, 0x176 ;  /* 0x0000017606087836 */ /* 0x001fca0000000000 */
[----:B------:R0:W-:Y:S04]  /*10b3a0*/  STL [R1+0x150], R8 ;  /* 0x0001500801007387 */ /* 0x0001e80000100800 */
[----:B------:R-:W3:Y:S01]  /*10b3b0*/  LDL.LU R52, [R1+0x4768] ;  /* 0x0047680001347983 */ /* 0x000ee20000300800 */
        /* <DEDUP_REMOVED lines=14> */
[----:B------:R-:W-:Y:S01]  /*10b4a0*/  @P1 LOP3.LUT R51, R51, 0x1, RZ, 0xfc, !PT ;  /* 0x0000000133331812 */ /* 0x000fe200078efcff */
[----:B------:R0:W-:Y:S04]  /*10b4b0*/  STL [R1+0x148], R8 ;  /* 0x0001480801007387 */ /* 0x0001e80000100800 */
[----:B------:R-:W2:Y:S04]  /*10b4c0*/  LDL.LU R39, [R1+0x4764] ;  /* 0x0047640001277983 */ /* 0x000ea80000300800 */
[----:B------:R-:W-:Y:S01]  /*10b4d0*/  STL [R1+0x4684], R51 ;  /* 0x0046843301007387 */ /* 0x000fe20000100800 */
[----:B0-----:R-:W-:-:S05]  /*10b4e0*/  VIADD R8, R6, 0x178 ;  /* 0x0000017806087836 */ /* 0x001fca0000000000 */
[----:B------:R0:W-:Y:S02]  /*10b4f0*/  STL [R1+0x144], R8 ;  /* 0x0001440801007387 */ /* 0x0001e40000100800 */
[C---:B0-----:R-:W-:Y:S02]  /*10b500*/  VIADD R8, R6.reuse, 0x179 ;  /* 0x0000017906087836 */ /* 0x041fe40000000000 */
[----:B------:R-:W-:Y:S01]  /*10b510*/  VIADD R51, R6, 0x181 ;  /* 0x0000018106337836 */ /* 0x000fe20000000000 */
[----:B---3--:R-:W-:-:S04]  /*10b520*/  LOP3.LUT R52, R52, 0x7fffffff, RZ, 0xc0, !PT ;  /* 0x7fffffff34347812 */ /* 0x008fc800078ec0ff */
[----:B------:R-:W-:Y:S02]  /*10b530*/  @P0 LOP3.LUT R52, R52, 0x80000000, RZ, 0xfc, !PT ;  /* 0x8000000034340812 */ /* 0x000fe400078efcff */
[----:B------:R-:W-:Y:S01]  /*10b540*/  ISETP.GE.AND P0, PT, R38, UR7, PT ;  /* 0x0000000726007c0c */ /* 0x000fe2000bf06270 */
[----:B------:R-:W-:Y:S01]  /*10b550*/  ULDC.64 UR6, c[0x0][0x228] ;  /* 0x00008a0000067ab9 */ /* 0x000fe20000000a00 */
[----:B------:R-:W3:Y:S02]  /*10b560*/  LDL.LU R38, [R1+0x4760] ;  /* 0x0047600001267983 */ /* 0x000ee40000300800 */
        /* <DEDUP_REMOVED lines=9> */
[----:B------:R-:W-:Y:S01]  /*10b600*/  ULDC.64 UR8, c[0x0][0x228] ;  /* 0x00008a0000087ab9 */ /* 0x000fe20000000a00 */
[----:B0-----:R-:W-:Y:S01]  /*10b610*/  VIADD R8, R6, 0x17a ;  /* 0x0000017a06087836 */ /* 0x001fe20000000000 */
[----:B------:R-:W-:Y:S02]  /*10b620*/  LOP3.LUT R52, R52, 0xefffffff, RZ, 0xc0, !PT ;  /* 0xefffffff34347812 */ /* 0x000fe400078ec0ff */
[----:B------:R-:W-:Y:S02]  /*10b630*/  ISETP.LT.AND P1, PT, R36, UR6, !P0 ;  /* 0x0000000624007c0c */ /* 0x000fe4000c721270 */
[----:B------:R-:W-:Y:S01]  /*10b640*/  ISETP.LT.AND P0, PT, R7, UR52, !P0 ;  /* 0x0000003407007c0c */ /* 0x000fe2000c701270 */
[----:B------:R-:W3:Y:S10]  /*10b650*/  LDL.LU R45, [R1+0x475c] ;  /* 0x00475c00012d7983 */ /* 0x000ef40000300800 */
[----:B------:R-:W-:Y:S01]  /*10b660*/  @P1 LOP3.LUT R52, R52, 0x10000000, RZ, 0xfc, !PT ;  /* 0x1000000034341812 */ /* 0x000fe200078efcff */
[----:B------:R-:W-:-:S03]  /*10b670*/  ULDC UR52, c[0x0][0x228] ;  /* 0x00008a0000347ab9 */ /* 0x000fc60000000800 */
        /* <DEDUP_REMOVED lines=8> */
[----:B------:R-:W3:Y:S01]  /*10b700*/  LDL.LU R44, [R1+0x4758] ;  /* 0x00475800012c7983 */ /* 0x000ee20000300800 */
        /* <DEDUP_REMOVED lines=53> */
[----:B------:R-:W3:Y:S01]  /*10ba60*/  LDL.LU R3, [R1+0x474c] ;  /* 0x00474c0001037983 */ /* 0x000ee20000300800 */
[----:B------:R-:W-:Y:S01]  /*10ba70*/  ULDC UR32, c[0x0][0x228] ;  /* 0x00008a0000207ab9 */ /* 0x000fe20000000800 */
[----:B0-----:R-:W-:-:S04]  /*10ba80*/  VIADD R8, R6, 0x17e ;  /* 0x0000017e06087836 */ /* 0x001fc80000000000 */
[----:B------:R-:W-:Y:S01]  /*10ba90*/  @P1 LOP3.LUT R52, R52, 0x10000, RZ, 0xfc, !PT ;  /* 0x0001000034341812 */ /* 0x000fe200078efcff */
[----:B------:R0:W-:Y:S03]  /*10baa0*/  STL [R1+0x12c], R8 ;  /* 0x00012c0801007387 */ /* 0x0001e60000100800 */
[----:B------:R-:W-:Y:S01]  /*10bab0*/  LOP3.LUT R52, R52, 0xffff7fff, RZ, 0xc0, !PT ;  /* 0xffff7fff34347812 */ /* 0x000fe200078ec0ff */
[----:B------:R-:W3:Y:S01]  /*10bac0*/  LDL.LU R0, [R1+0x4748] ;  /* 0x0047480001007983 */ /* 0x000ee20000300800 */
[----:B0-----:R-:W-:Y:S02]  /*10bad0*/  VIADD R8, R6, 0x17f ;  /* 0x0000017f06087836 */ /* 0x001fe40000000000 */
[----:B------:R-:W-:Y:S02]  /*10bae0*/  @P0 LOP3.LUT R52, R52, 0x8000, RZ, 0xfc, !PT ;  /* 0x0000800034340812 */ /* 0x000fe400078efcff */
[----:B------:R-:W-:Y:S01]  /*10baf0*/  ISETP.GE.AND P0, PT, R61, UR9, PT ;  /* 0x000000093d007c0c */ /* 0x000fe2000bf06270 */
[----:B------:R-:W-:Y:S01]  /*10bb00*/  ULDC.64 UR8, c[0x0][0x228] ;  /* 0x00008a0000087ab9 */ /* 0x000fe20000000a00 */
[----:B------:R0:W-:Y:S04]  /*10bb10*/  STL [R1+0x11c], R8 ;  /* 0x00011c0801007387 */ /* 0x0001e80000100800 */
[----:B------:R-:W3:Y:S01]  /*10bb20*/  LDL.LU R60, [R1+0x4744] ;  /* 0x00474400013c7983 */ /* 0x000ee20000300800 */
[----:B------:R-:W-:-:S02]  /*10bb30*/  ISETP.LT.AND P1, PT, R36, UR6, !P0 ;  /* 0x0000000624007c0c */ /* 0x000fc4000c721270 */
[----:B------:R-:W-:Y:S02]  /*10bb40*/  ISETP.LT.AND P0, PT, R7, UR30, !P0 ;  /* 0x0000001e07007c0c */ /* 0x000fe4000c701270 */
[----:B------:R-:W-:Y:S01]  /*10bb50*/  LOP3.LUT R52, R52, 0xffffbfff, RZ, 0xc0, !PT ;  /* 0xffffbfff34347812 */ /* 0x000fe200078ec0ff */
[C---:B------:R-:W-:Y:S01]  /*10bb60*/  VIADD R9, R6.reuse, 0x37 ;  /* 0x0000003706097836 */ /* 0x040fe20000000000 */
[----:B------:R-:W-:Y:S01]  /*10bb70*/  ULDC UR30, c[0x0][0x228] ;  /* 0x00008a00001e7ab9 */ /* 0x000fe20000000800 */
[----:B0-----:R-:W-:-:S05]  /*10bb80*/  VIADD R8, R6, 0x180 ;  /* 0x0000018006087836 */ /* 0x001fca0000000000 */
[----:B------:R-:W-:Y:S04]  /*10bb90*/  STL [R1+0x118], R8 ;  /* 0x0001180801007387 */ /* 0x000fe80000100800 */
[----:B------:R-:W3:Y:S04]  /*10bba0*/  LDL.LU R61, [R1+0x4740] ;  /* 0x00474000013d7983 */ /* 0x000ee80000300800 */
[----:B------:R-:W3:Y:S04]  /*10bbb0*/  LDL.LU R7, [R1+0x473c] ;  /* 0x00473c0001077983 */ /* 0x000ee80000300800 */
[----:B------:R0:W-:Y:S04]  /*10bbc0*/  STL [R1+0x4688], R51 ;  /* 0x0046883301007387 */ /* 0x0001e80000100800 */
[----:B0-----:R-:W4:Y:S01]  /*10bbd0*/  LDL R51, [R1+0x1364] ;  /* 0x0013640001337983 */ /* 0x001f220000100800 */
[----:B------:R-:W-:-:S04]  /*10bbe0*/  @P1 LOP3.LUT R52, R52, 0x4000, RZ, 0xfc, !PT ;  /* 0x0000400034341812 */ /* 0x000fc800078efcff */
[----:B------:R-:W-:-:S04]  /*10bbf0*/  LOP3.LUT R52, R52, 0xffffdfff, RZ, 0xc0, !PT ;  /* 0xffffdfff34347812 */ /* 0x000fc800078ec0ff */
[----:B------:R-:W-:Y:S02]  /*10bc00*/  @P0 LOP3.LUT R52, R52, 0x2000, RZ, 0xfc, !PT ;  /* 0x0000200034340812 */ /* 0x000fe400078efcff */
[----:B------:R-:W-:Y:S01]  /*10bc10*/  ISETP.GE.AND P0, PT, R43, UR11, PT ;  /* 0x0000000b2b007c0c */ /* 0x000fe2000bf06270 */
[----:B------:R-:W-:-:S03]  /*10bc20*/  ULDC.64 UR10, c[0x0][0x228] ;  /* 0x00008a00000a7ab9 */ /* 0x000fc60000000a00 */
[----:B------:R-:W-:Y:S02]  /*10bc30*/  ISETP.LT.AND P1, PT, R36, UR8, !P0 ;  /* 0x0000000824007c0c */ /* 0x000fe4000c721270 */
[----:B------:R-:W-:-:S11]  /*10bc40*/  LOP3.LUT R52, R52, 0xffffefff, RZ, 0xc0, !PT ;  /* 0xffffefff34347812 */ /* 0x000fd600078ec0ff */
[----:B------:R-:W-:-:S04]  /*10bc50*/  @P1 LOP3.LUT R52, R52, 0x1000, RZ, 0xfc, !PT ;  /* 0x0000100034341812 */ /* 0x000fc800078efcff */
[----:B------:R-:W-:Y:S01]  /*10bc60*/  LOP3.LUT R52, R52, 0xfffff7ff, RZ, 0xc0, !PT ;  /* 0xfffff7ff34347812 */ /* 0x000fe200078ec0ff */
[----:B------:R-:W-:Y:S01]  /*10bc70*/  STL [R1+0x468c], R50 ;  /* 0x00468c3201007387 */ /* 0x000fe20000100800 */
[----:B----4-:R-:W-:Y:S01]  /*10bc80*/  ISETP.LT.AND P0, PT, R51, UR25, !P0 ;  /* 0x0000001933007c0c */ /* 0x010fe2000c701270 */
[----:B------:R-:W-:-:S12]  /*10bc90*/  ULDC UR25, c[0x0][0x228] ;  /* 0x00008a0000197ab9 */ /* 0x000fd80000000800 */
[----:B------:R-:W-:Y:S02]  /*10bca0*/  @P0 LOP3.LUT R52, R52, 0x800, RZ, 0xfc, !PT ;  /* 0x0000080034340812 */ /* 0x000fe400078efcff */
[----:B------:R-:W-:Y:S01]  /*10bcb0*/  ISETP.GE.AND P0, PT, R37, UR15, PT ;  /* 0x0000000f25007c0c */ /* 0x000fe2000bf06270 */
[----:B------:R-:W-:Y:S01]  /*10bcc0*/  ULDC.64 UR14, c[0x0][0x228] ;  /* 0x00008a00000e7ab9 */ /* 0x000fe20000000a00 */
[----:B------:R-:W4:Y:S02]  /*10bcd0*/  LDL.LU R37, [R1+0x4738] ;  /* 0x0047380001257983 */ /* 0x000f240000300800 */
[----:B------:R-:W-:Y:S02]  /*10bce0*/  ISETP.LT.AND P1, PT, R36, UR10, !P0 ;  /* 0x0000000a24007c0c */ /* 0x000fe4000c721270 */
[----:B------:R-:W4:Y:S04]  /*10bcf0*/  LDL.LU R36, [R1+0x4734] ;  /* 0x0047340001247983 */ /* 0x000f280000300800 */
[----:B------:R0:W-:Y:S04]  /*10bd00*/  STL [R1+0x4690], R49 ;  /* 0x0046903101007387 */ /* 0x0001e80000100800 */
[----:B0-----:R-:W5:Y:S01]  /*10bd10*/  LDL R49, [R1+0x1360] ;  /* 0x0013600001317983 */ /* 0x001f620000100800 */
[----:B------:R-:W-:-:S02]  /*10bd20*/  ISETP.LT.AND P0, PT, R51, UR23, !P0 ;  /* 0x0000001733007c0c */ /* 0x000fc4000c701270 */
[----:B------:R-:W-:Y:S01]  /*10bd30*/  LOP3.LUT R52, R52, 0xfffffbff, RZ, 0xc0, !PT ;  /* 0xfffffbff34347812 */ /* 0x000fe200078ec0ff */
[----:B------:R-:W-:-:S03]  /*10bd40*/  ULDC UR23, c[0x0][0x228] ;  /* 0x00008a0000177ab9 */ /* 0x000fc60000000800 */
[----:B------:R-:W-:-:S04]  /*10bd50*/  @P1 LOP3.LUT R52, R52, 0x400, RZ, 0xfc, !PT ;  /* 0x0000040034341812 */ /* 0x000fc800078efcff */
[----:B------:R-:W-:-:S04]  /*10bd60*/  LOP3.LUT R52, R52, 0xfffffdff, RZ, 0xc0, !PT ;  /* 0xfffffdff34347812 */ /* 0x000fc800078ec0ff */
[----:B------:R-:W-:Y:S02]  /*10bd70*/  @P0 LOP3.LUT R52, R52, 0x200, RZ, 0xfc, !PT ;  /* 0x0000020034340812 */ /* 0x000fe400078efcff */
[----:B------:R-:W-:Y:S01]  /*10bd80*/  ISETP.GE.AND P0, PT, R5, UR13, PT ;  /* 0x0000000d05007c0c */ /* 0x000fe2000bf06270 */
[----:B------:R-:W-:Y:S01]  /*10bd90*/  ULDC.64 UR12, c[0x0][0x228] ;  /* 0x00008a00000c7ab9 */ /* 0x000fe20000000a00 */
[----:B------:R-:W4:Y:S01]  /*10bda0*/  LDL.LU R5, [R1+0x4730] ;  /* 0x0047300001057983 */ /* 0x000f220000300800 */
[----:B------:R-:W-:-:S03]  /*10bdb0*/  LOP3.LUT R52, R52, 0xfffffeff, RZ, 0xc0, !PT ;  /* 0xfffffeff34347812 */ /* 0x000fc600078ec0ff */
[----:B------:R0:W-:Y:S01]  /*10bdc0*/  STL [R1+0x4694], R48 ;  /* 0x0046943001007387 */ /* 0x0001e20000100800 */
[----:B-----5:R-:W-:Y:S02]  /*10bdd0*/  ISETP.LT.AND P1, PT, R49, UR14, !P0 ;  /* 0x0000000e31007c0c */ /* 0x020fe4000c721270 */
[----:B------:R-:W-:Y:S01]  /*10bde0*/  ISETP.LT.AND P0, PT, R51, UR22, !P0 ;  /* 0x0000001633007c0c */ /* 0x000fe2000c701270 */
[----:B------:R-:W-:-:S10]  /*10bdf0*/  ULDC UR22, c[0x0][0x228] ;  /* 0x00008a0000167ab9 */ /* 0x000fd40000000800 */
[----:B------:R-:W-:-:S04]  /*10be00*/  @P1 LOP3.LUT R52, R52, 0x100, RZ, 0xfc, !PT ;  /* 0x0000010034341812 */ /* 0x000fc800078efcff */
[----:B------:R-:W-:-:S04]  /*10be10*/  LOP3.LUT R52, R52, 0xffffff7f, RZ, 0xc0, !PT ;  /* 0xffffff7f34347812 */ /* 0x000fc800078ec0ff */
[----:B------:R-:W-:Y:S02]  /*10be20*/  @P0 LOP3.LUT R52, R52, 0x80, RZ, 0xfc, !PT ;  /* 0x0000008034340812 */ /* 0x000fe400078efcff */
[----:B------:R-:W-:Y:S01]  /*10be30*/  ISETP.GE.AND P0, PT, R4, UR17, PT ;  /* 0x0000001104007c0c */ /* 0x000fe2000bf06270 */
[----:B------:R-:W-:Y:S01]  /*10be40*/  ULDC.64 UR16, c[0x0][0x228] ;  /* 0x00008a0000107ab9 */ /* 0x000fe20000000a00 */
[----:B------:R-:W5:Y:S02]  /*10be50*/  LDL.LU R4, [R1+0x472c] ;  /* 0x00472c0001047983 */ /* 0x000f640000300800 */
[----:B------:R-:W-:Y:S02]  /*10be60*/  ISETP.LT.AND P1, PT, R49, UR12, !P0 ;  /* 0x0000000c31007c0c */ /* 0x000fe4000c721270 */
[----:B------:R-:W-:Y:S02]  /*10be70*/  ISETP.LT.AND P0, PT, R51, UR21, !P0 ;  /* 0x0000001533007c0c */ /* 0x000fe4000c701270 */
[----:B------:R-:W-:Y:S01]  /*10be80*/  LOP3.LUT R52, R52, 0xffffffbf, RZ, 0xc0, !PT ;  /* 0xffffffbf34347812 */ /* 0x000fe200078ec0ff */
[----:B------:R-:W-:Y:S01]  /*10be90*/  STL [R1+0x4698], R47 ;  /* 0x0046982f01007387 */ /* 0x000fe20000100800 */
[----:B------:R-:W-:-:S07]  /*10bea0*/  ULDC UR21, c[0x0][0x228] ;  /* 0x00008a0000157ab9 */ /* 0x000fce0000000800 */
[----:B------:R-:W-:-:S04]  /*10beb0*/  @P1 LOP3.LUT R52, R52, 0x40, RZ, 0xfc, !PT ;  /* 0x0000004034341812 */ /* 0x000fc800078efcff */
[----:B------:R-:W-:-:S04]  /*10bec0*/  LOP3.LUT R52, R52, 0xffffffdf, RZ, 0xc0, !PT ;  /* 0xffffffdf34347812 */ /* 0x000fc800078ec0ff */
[----:B------:R-:W-:Y:S02]  /*10bed0*/  @P0 LOP3.LUT R52, R52, 0x20, RZ, 0xfc, !PT ;  /* 0x0000002034340812 */ /* 0x000fe400078efcff */
[----:B------:R-:W-:Y:S01]  /*10bee0*/  ISETP.GE.AND P0, PT, R54, UR5, PT ;  /* 0x0000000536007c0c */ /* 0x000fe2000bf06270 */
[----:B------:R-:W-:Y:S01]  /*10bef0*/  ULDC.64 UR4, c[0x0][0x228] ;  /* 0x00008a0000047ab9 */ /* 0x000fe20000000a00 */
[----:B------:R-:W2:Y:S02]  /*10bf00*/  LDL.LU R54, [R1+0x4728] ;  /* 0x0047280001367983 */ /* 0x000ea40000300800 */
        /* <DEDUP_REMOVED lines=10> */
[----:B------:R-:W3:Y:S02]  /*10bfb0*/  LDL.LU R53, [R1+0x4724] ;  /* 0x0047240001357983 */ /* 0x000ee40000300800 */
        /* <DEDUP_REMOVED lines=13> */
[----:B------:R-:W-:Y:S02]  /*10c090*/  @P1 LOP3.LUT R52, R52, 0x1, RZ, 0xfc, !PT ;  /* 0x0000000134341812 */ /* 0x000fe400078efcff */
[----:B---3--:R-:W-:-:S04]  /*10c0a0*/  LOP3.LUT R53, R53, 0x7fffffff, RZ, 0xc0, !PT ;  /* 0x7fffffff35357812 */ /* 0x008fc800078ec0ff */
[----:B------:R-:W-:Y:S02]  /*10c0b0*/  @P0 LOP3.LUT R53, R53, 0x80000000, RZ, 0xfc, !PT ;  /* 0x8000000035350812 */ /* 0x000fe400078efcff */
[----:B------:R-:W-:Y:S01]  /*10c0c0*/  ISETP.GE.AND P0, PT, R15, UR11, PT ;  /* 0x0000000b0f007c0c */ /* 0x000fe2000bf06270 */
[----:B------:R-:W-:-:S03]  /*10c0d0*/  ULDC.64 UR10, c[0x0][0x228] ;  /* 0x00008a00000a7ab9 */ /* 0x000fc60000000a00 */
[----:B------:R-:W-:Y:S02]  /*10c0e0*/  ISETP.LT.AND P1, PT, R49, UR8, !P0 ;  /* 0x0000000831007c0c */ /* 0x000fe4000c721270 */
[----:B------:R-:W-:Y:S02]  /*10c0f0*/  ISETP.LT.AND P0, PT, R51, UR24, !P0 ;  /* 0x0000001833007c0c */ /* 0x000fe4000c701270 */
[----:B------:R-:W-:Y:S02]  /*10c100*/  LOP3.LUT R53, R53, 0xbfffffff, RZ, 0xc0, !PT ;  /* 0xbfffffff35357812 */ /* 0x000fe400078ec0ff */
[----:B--2---:R-:W-:Y:S02]  /*10c110*/  LOP3.LUT R54, R54, 0x7fffffff, RZ, 0xc0, !PT ;  /* 0x7fffffff36367812 */ /* 0x004fe400078ec0ff */
[----:B-----5:R-:W-:Y:S01]  /*10c120*/  LOP3.LUT R4, R4, 0x7fffffff, RZ, 0xc0, !PT ;  /* 0x7fffffff04047812 */ /* 0x020fe200078ec0ff */
        /* <DEDUP_REMOVED lines=9> */
[----:B------:R-:W-:Y:S01]  /*10c1c0*/  ULDC UR10, c[0x0][0x228] ;  /* 0x00008a00000a7ab9 */ /* 0x000fe20000000800 */
[C---:B------:R-:W-:Y:S02]  /*10c1d0*/  VIADD R43, R6.reuse, 0x187 ;  /* 0x00000187062b7836 */ /* 0x040fe40000000000 */
[C---:B------:R-:W-:Y:S02]  /*10c1e0*/  VIADD R28, R6.reuse, 0x188 ;  /* 0x00000188061c7836 */ /* 0x040fe40000000000 */
[----:B------:R-:W-:Y:S01]  /*10c1f0*/  VIADD R15, R6, 0x189 ;  /* 0x00000189060f7836 */ /* 0x000fe20000000000 */
        /* <DEDUP_REMOVED lines=20> */
[C---:B------:R-:W-:Y:S02]  /*10c340*/  VIADD R14, R6.reuse, 0x18a ;  /* 0x0000018a060e7836 */ /* 0x040fe40000000000 */
[C---:B------:R-:W-:Y:S02]  /*10c350*/  VIADD R13, R6.reuse, 0x18b ;  /* 0x0000018b060d7836 */ /* 0x040fe40000000000 */
[----:B------:R-:W-:-:S02]  /*10c360*/  VIADD R12, R6, 0x18c ;  /* 0x0000018c060c7836 */ /* 0x000fc40000000000 */
[C---:B------:R-:W-:Y:S02]  /*10c370*/  VIADD R59, R6.reuse, 0x1ac ;  /* 0x000001ac063b7836 */ /* 0x040fe40000000000 */
[C---:B------:R-:W-:Y:S02]  /*10c380*/  VIADD R55, R6.reuse, 0x1ad ;  /* 0x000001ad06377836 */ /* 0x040fe40000000000 */
[C---:B------:R-:W-:Y:S02]  /*10c390*/  VIADD R31, R6.reuse, 0x1ae ;  /* 0x000001ae061f7836 */ /* 0x040fe40000000000 */
[C---:B------:R-:W-:Y:S02]  /*10c3a0*/  VIADD R30, R6.reuse, 0x1af ;  /* 0x000001af061e7836 */ /* 0x040fe40000000000 */
[C---:B------:R-:W-:Y:S02]  /*10c3b0*/  VIADD R29, R6.reuse, 0x1b0 ;  /* 0x000001b0061d7836 */ /* 0x040fe40000000000 */
[C---:B------:R-:W-:Y:S01]  /*10c3c0*/  VIADD R11, R6.reuse, 0x1b1 ;  /* 0x000001b1060b7836 */ /* 0x040fe20000000000 */
[----:B------:R-:W-:Y:S01]  /*10c3d0*/  @P1 LOP3.LUT R53, R53, 0x1000000, RZ, 0xfc, !PT ;  /* 0x0100000035351812 */ /* 0x000fe200078efcff */
[----:B------:R-:W-:-:S02]  /*10c3e0*/  VIADD R10, R6, 0x1b2 ;  /* 0x000001b2060a7836 */ /* 0x000fc40000000000 */
[----:B------:R-:W-:Y:S01]  /*10c3f0*/  VIADD R8, R6, 0x1b4 ;  /* 0x000001b406087836 */ /* 0x000fe20000000000 */
[----:B------:R-:W-:Y:S01]  /*10c400*/  ULDC UR38, c[0x0][0x228] ;  /* 0x00008a0000267ab9 */ /* 0x000fe20000000800 */
        /* <DEDUP_REMOVED lines=8> */
[----:B------:R-:W-:Y:S01]  /*10c490*/  VIADD R58, R6, 0x18d ;  /* 0x0000018d063a7836 */ /* 0x000fe20000000000 */
        /* <DEDUP_REMOVED lines=9> */
[----:B------:R-:W-:Y:S01]  /*10c530*/  STL [R1+0x46a8], R28 ;  /* 0x0046a81c01007387 */ /* 0x000fe20000100800 */
        /* <DEDUP_REMOVED lines=67> */
[C---:B------:R-:W-:Y:S02]  /*10c970*/  VIADD R16, R6.reuse, 0x193 ;  /* 0x0000019306107836 */ /* 0x040fe40000000000 */
[C---:B------:R-:W-:Y:S02]  /*10c980*/  VIADD R23, R6.reuse, 0x194 ;  /* 0x0000019406177836 */ /* 0x040fe40000000000 */
        /* <DEDUP_REMOVED lines=217> */
[----:B------:R-:W-:-:S09]  /*10d720*/  LOP3.LUT R4, R4, 0xff7fffff, RZ, 0xc0, !PT ;  /* 0xff7fffff04047812 */ /* 0x000fd200078ec0ff */
        /* <DEDUP_REMOVED lines=22> */
[----:B----4-:R-:W-:Y:S01]  /*10d890*/  ISETP.GE.AND P0, PT, R37, UR13, PT ;  /* 0x0000000d25007c0c */ /* 0x010fe2000bf06270 */
[----:B------:R-:W-:Y:S01]  /*10d8a0*/  ULDC.64 UR12, c[0x0][0x228] ;  /* 0x00008a00000c7ab9 */ /* 0x000fe20000000a00 */
[----:B------:R-:W4:Y:S02]  /*10d8b0*/  LDL.LU R37, [R1+0x471c] ;  /* 0x00471c0001257983 */ /* 0x000f240000300800 */
        /* <DEDUP_REMOVED lines=27> */
[----:B------:R-:W-:-:S04]  /*10da70*/  @P0 LOP3.LUT R4, R4, 0x8, RZ, 0xfc, !PT ;  /* 0x0000000804040812 */ /* 0x000fc800078efcff */
[----:B------:R-:W-:Y:S02]  /*10da80*/  LOP3.LUT R4, R4, 0xfffffffd, RZ, 0xc0, !PT ;  /* 0xfffffffd04047812 */ /* 0x000fe400078ec0ff */
[----:B-----5:R-:W-:Y:S01]  /*10da90*/  ISETP.GE.AND P0, PT, R7, UR7, PT ;  /* 0x0000000707007c0c */ /* 0x020fe2000bf06270 */
[----:B------:R-:W-:Y:S01]  /*10daa0*/  ULDC.64 UR6, c[0x0][0x228] ;  /* 0x00008a0000067ab9 */ /* 0x000fe20000000a00 */
[----:B------:R-:W5:Y:S02]  /*10dab0*/  LDL.LU R7, [R1+0x4710] ;  /* 0x0047100001077983 */ /* 0x000f640000300800 */
[----:B------:R-:W-:Y:S02]  /*10dac0*/  ISETP.LT.AND P1, PT, R49, UR4, !P0 ;  /* 0x0000000431007c0c */ /* 0x000fe4000c721270 */
[----:B------:R-:W-:Y:S01]  /*10dad0*/  ISETP.LT.AND P0, PT, R51, UR32, !P0 ;  /* 0x0000002033007c0c */ /* 0x000fe2000c701270 */
[----:B------:R-:W-:-:S10]  /*10dae0*/  ULDC UR32, c[0x0][0x228] ;  /* 0x00008a0000207ab9 */ /* 0x000fd40000000800 */
[----:B------:R-:W-:Y:S02]  /*10daf0*/  @P1 LOP3.LUT R4, R4, 0x2, RZ, 0xfc, !PT ;  /* 0x0000000204041812 */ /* 0x000fe400078efcff */
[----:B---3--:R-:W-:-:S04]  /*10db00*/  LOP3.LUT R5, R5, 0x7fffffff, RZ, 0xc0, !PT ;  /* 0x7fffffff05057812 */ /* 0x008fc800078ec0ff */
        /* <DEDUP_REMOVED lines=10> */
[----:B----4-:R-:W-:Y:S01]  /*10dbb0*/  ISETP.GE.AND P0, PT, R37, UR11, PT ;  /* 0x0000000b25007c0c */ /* 0x010fe2000bf06270 */
[----:B------:R-:W-:Y:S01]  /*10dbc0*/  VIADD R9, R6, 0x1b3 ;  /* 0x000001b306097836 */ /* 0x000fe20000000000 */
[----:B------:R-:W3:Y:S04]  /*10dbd0*/  LDL.LU R37, [R1+0x470c] ;  /* 0x00470c0001257983 */ /* 0x000ee80000300800 */
[----:B------:R-:W4:Y:S01]  /*10dbe0*/  LDL.LU R50, [R1+0x284] ;  /* 0x0002840001327983 */ /* 0x000f220000300800 */
[----:B------:R-:W-:Y:S02]  /*10dbf0*/  ISETP.LT.AND P1, PT, R49, UR8, !P0 ;  /* 0x0000000831007c0c */ /* 0x000fe4000c721270 */
[----:B------:R-:W-:-:S02]  /*10dc00*/  ISETP.LT.AND P0, PT, R51, UR56, !P0 ;  /* 0x0000003833007c0c */ /* 0x000fc4000c701270 */
[----:B------:R-:W-:Y:S01]  /*10dc10*/  LOP3.LUT R5, R5, 0xfbffffff, RZ, 0xc0, !PT ;  /* 0xfbffffff05057812 */ /* 0x000fe200078ec0ff */
[----:B------:R-:W-:Y:S01]  /*10dc20*/  ULDC.64 UR10, c[0x0][0x228] ;  /* 0x00008a00000a7ab9 */ /* 0x000fe20000000a00 */
[----:B------:R-:W-:-:S07]  /*10dc30*/  ULDC UR56, c[0x0][0x228] ;  /* 0x00008a0000387ab9 */ /* 0x000fce0000000800 */
[----:B------:R-:W-:-:S04]  /*10dc40*/  @P1 LOP3.LUT R5, R5, 0x4000000, RZ, 0xfc, !PT ;  /* 0x0400000005051812 */ /* 0x000fc800078efcff */
[----:B------:R-:W-:-:S04]  /*10dc50*/  LOP3.LUT R5, R5, 0xfeffffff, RZ, 0xc0, !PT ;  /* 0xfeffffff05057812 */ /* 0x000fc800078ec0ff */
[----:B------:R-:W-:Y:S02]  /*10dc60*/  @P0 LOP3.LUT R5, R5, 0x1000000, RZ, 0xfc, !PT ;  /* 0x0100000005050812 */ /* 0x000fe400078efcff */
[----:B--2---:R-:W-:Y:S01]  /*10dc70*/  ISETP.GE.AND P0, PT, R36, UR15, PT ;  /* 0x0000000f24007c0c */ /* 0x004fe2000bf06270 */
[----:B------:R-:W-:Y:S01]  /*10dc80*/  ULDC.64 UR14, c[0x0][0x228] ;  /* 0x00008a00000e7ab9 */ /* 0x000fe20000000a00 */
[----:B------:R-:W2:Y:S04]  /*10dc90*/  LDL.LU R36, [R1+0x4708] ;  /* 0x0047080001247983 */ /* 0x000ea80000300800 */
[----:B------:R-:W2:Y:S01]  /*10dca0*/  LDL.LU R6, [R1+0x4704] ;  /* 0x0047040001067983 */ /* 0x000ea20000300800 */
[----:B------:R-:W-:Y:S02]  /*10dcb0*/  ISETP.LT.AND P1, PT, R49, UR10, !P0 ;  /* 0x0000000a31007c0c */ /* 0x000fe4000c721270 */
[----:B------:R-:W-:-:S02]  /*10dcc0*/  ISETP.LT.AND P0, PT, R51, UR56, !P0 ;  /* 0x0000003833007c0c */ /* 0x000fc4000c701270 */
        /* <DEDUP_REMOVED lines=12> */
[----:B------:R-:W-:-:S04]  /*10dd90*/  @P1 LOP3.LUT R5, R5, 0x80000, RZ, 0xfc, !PT ;  /* 0x0008000005051812 */ /* 0x000fc800078efcff */
[----:B------:R-:W-:-:S04]  /*10dda0*/  LOP3.LUT R5, R5, 0xfffdffff, RZ, 0xc0, !PT ;  /* 0xfffdffff05057812 */ /* 0x000fc800078ec0ff */
[----:B------:R-:W-:-:S04]  /*10ddb0*/  @P0 LOP3.LUT R5, R5, 0x20000, RZ, 0xfc, !PT ;  /* 0x0002000005050812 */ /* 0x000fc800078efcff */
[----:B------:R-:W-:Y:S02]  /*10ddc0*/  LOP3.LUT R5, R5, 0xffff7fff, RZ, 0xc0, !PT ;  /* 0xffff7fff05057812 */ /* 0x000fe400078ec0ff */
[----:B----4-:R-:W-:Y:S01]  /*10ddd0*/  ISETP.GE.AND P0, PT, R50, UR17, PT ;  /* 0x0000001132007c0c */ /* 0x010fe2000bf06270 */
[----:B------:R-:W-:-:S03]  /*10dde0*/  ULDC.64 UR16, c[0x0][0x228] ;  /* 0x00008a0000107ab9 */ /* 0x000fc60000000a00 */
[----:B------:R-:W-:Y:S02]  /*10ddf0*/  ISETP.LT.AND P1, PT, R49, UR12, !P0 ;  /* 0x0000000c31007c0c */ /* 0x000fe4000c721270 */
[----:B------:R-:W-:Y:S01]  /*10de00*/  ISETP.LT.AND P0, PT, R51, UR56, !P0 ;  /* 0x0000003833007c0c */ /* 0x000fe2000c701270 */
[----:B------:R-:W-:-:S10]  /*10de10*/  ULDC UR56, c[0x0][0x228] ;  /* 0x00008a0000387ab9 */ /* 0x000fd40000000800 */
[----:B------:R-:W-:-:S04]  /*10de20*/  @P1 LOP3.LUT R5, R5, 0x8000, RZ, 0xfc, !PT ;  /* 0x0000800005051812 */ /* 0x000fc800078efcff */
[----:B------:R-:W-:-:S04]  /*10de30*/  LOP3.LUT R5, R5, 0xffffdfff, RZ, 0xc0, !PT ;  /* 0xffffdfff05057812 */ /* 0x000fc800078ec0ff */
[----:B------:R-:W-:Y:S02]  /*10de40*/  @P0 LOP3.LUT R5, R5, 0x2000, RZ, 0xfc, !PT ;  /* 0x0000200005050812 */ /* 0x000fe400078efcff */
[----:B---3--:R-:W-:Y:S01]  /*10de50*/  ISETP.GE.AND P0, PT, R37, UR5, PT ;  /* 0x0000000525007c0c */ /* 0x008fe2000bf06270 */
[----:B------:R-:W-:Y:S01]  /*10de60*/  ULDC.64 UR4, c[0x0][0x228] ;  /* 0x00008a0000047ab9 */ /* 0x000fe20000000a00 */
[----:B------:R-:W3:Y:S01]  /*10de70*/  LDL.LU R37, [R1+0x46fc] ;  /* 0x0046fc0001257983 */ /* 0x000ee20000300800 */
[----:B------:R-:W-:Y:S02]  /*10de80*/  LOP3.LUT R5, R5, 0xfffff7ff, RZ, 0xc0, !PT ;  /* 0xfffff7ff05057812 */ /* 0x000fe400078ec0ff */
[----:B------:R-:W-:Y:S02]  /*10de90*/  ISETP.LT.AND P1, PT, R49, UR16, !P0 ;  /* 0x0000001031007c0c */ /* 0x000fe4000c721270 */
[----:B------:R-:W-:Y:S01]  /*10dea0*/  ISETP.LT.AND P0, PT, R51, UR56, !P0 ;  /* 0x0000003833007c0c */ /* 0x000fe2000c701270 */
[----:B------:R-:W-:Y:S01]  /*10deb0*/  ULDC UR56, c[0x0][0x228] ;  /* 0x00008a0000387ab9 */ /* 0x000fe20000000800 */
[----:B------:R-:W4:Y:S09]  /*10dec0*/  LDL.LU R50, [R1+0x298] ;  /* 0x0002980001327983 */ /* 0x000f320000300800 */
[----:B------:R-:W-:-:S04]  /*10ded0*/  @P1 LOP3.LUT R5, R5, 0x800, RZ, 0xfc, !PT ;  /* 0x0000080005051812 */ /* 0x000fc800078efcff */
[----:B------:R-:W-:-:S04]  /*10dee0*/  LOP3.LUT R5, R5, 0xfffffdff, RZ, 0xc0, !PT ;  /* 0xfffffdff05057812 */ /* 0x000fc800078ec0ff */
[----:B------:R-:W-:Y:S02]  /*10def0*/  @P0 LOP3.LUT R5, R5, 0x200, RZ, 0xfc, !PT ;  /* 0x0000020005050812 */ /* 0x000fe400078efcff */
[----:B--2---:R-:W-:Y:S01]  /*10df00*/  ISETP.GE.AND P0, PT, R36, UR7, PT ;  /* 0x0000000724007c0c */ /* 0x004fe2000bf06270 */
        /* <DEDUP_REMOVED lines=29> */
[----:B----4-:R-:W-:Y:S01]  /*10e0e0*/  ISETP.GE.AND P0, PT, R50, UR15, PT ;  /* 0x0000000f32007c0c */ /* 0x010fe2000bf06270 */
        /* <DEDUP_REMOVED lines=11> */
[----:B------:R-:W4:Y:S02]  /*10e1a0*/  LDL.LU R37, [R1+0x46ec] ;  /* 0x0046ec0001257983 */ /* 0x000f240000300800 */
[----:B------:R-:W-:Y:S02]  /*10e1b0*/  ISETP.LT.AND P1, PT, R49, UR14, !P0 ;  /* 0x0000000e31007c0c */ /* 0x000fe4000c721270 */
[----:B------:R-:W-:Y:S02]  /*10e1c0*/  ISETP.LT.AND P0, PT, R51, UR21, !P0 ;  /* 0x0000001533007c0c */ /* 0x000fe4000c701270 */
[----:B------:R-:W-:Y:S01]  /*10e1d0*/  LOP3.LUT R6, R6, 0xfdffffff, RZ, 0xc0, !PT ;  /* 0xfdffffff06067812 */ /* 0x000fe200078ec0ff */
[----:B------:R-:W-:-:S08]  /*10e1e0*/  ULDC UR21, c[0x0][0x228] ;  /* 0x00008a0000157ab9 */ /* 0x000fd00000000800 */
        /* <DEDUP_REMOVED lines=13> */
[----:B-----5:R-:W-:Y:S02]  /*10e2c0*/  ISETP.GE.AND P0, PT, R7, UR5, PT ;  /* 0x0000000507007c0c */ /* 0x020fe4000bf06270 */
[----:B------:R-:W-:Y:S01]  /*10e2d0*/  LOP3.LUT R6, R6, 0xfffbffff, RZ, 0xc0, !PT ;  /* 0xfffbffff06067812 */ /* 0x000fe200078ec0ff */
[----:B------:R-:W5:Y:S01]  /*10e2e0*/  LDL.LU R7, [R1+0x46e4] ;  /* 0x0046e40001077983 */ /* 0x000f620000300800 */
[----:B------:R-:W-:Y:S01]  /*10e2f0*/  ULDC.64 UR4, c[0x0][0x228] ;  /* 0x00008a0000047ab9 */ /* 0x000fe20000000a00 */
[----:B------:R-:W-:Y:S02]  /*10e300*/  ISETP.LT.AND P1, PT, R49, UR16, !P0 ;  /* 0x0000001031007c0c */ /* 0x000fe4000c721270 */
[----:B------:R-:W-:Y:S01]  /*10e310*/  ISETP.LT.AND P0, PT, R51, UR21, !P0 ;  /* 0x0000001533007c0c */ /* 0x000fe2000c701270 */
[----:B------:R-:W-:-:S10]  /*10e320*/  ULDC UR21, c[0x0][0x228] ;  /* 0x00008a0000157ab9 */ /* 0x000fd40000000800 */
[----:B------:R-:W-:-:S04]  /*10e330*/  @P1 LOP3.LUT R6, R6, 0x40000, RZ, 0xfc, !PT ;  /* 0x0004000006061812 */ /* 0x000fc800078efcff */
[----:B------:R-:W-:-:S04]  /*10e340*/  LOP3.LUT R6, R6, 0xffff7fff, RZ, 0xc0, !PT ;  /* 0xffff7fff06067812 */ /* 0x000fc800078ec0ff */
[----:B------:R-:W-:Y:S02]  /*10e350*/  @P0 LOP3.LUT R6, R6, 0x8000, RZ, 0xfc, !PT ;  /* 0x0000800006060812 */ /* 0x000fe400078efcff */
[----:B---3--:R-:W-:Y:S02]  /*10e360*/  ISETP.GE.AND P0, PT, R50, UR7, PT ;  /* 0x0000000732007c0c */ /* 0x008fe4000bf06270 */
[----:B------:R-:W-:Y:S01]  /*10e370*/  LOP3.LUT R6, R6, 0xffffbfff, RZ, 0xc0, !PT ;  /* 0xffffbfff06067812 */ /* 0x000fe200078ec0ff */
[----:B------:R-:W3:Y:S01]  /*10e380*/  LDL.LU R50, [R1+0x2b8] ;  /* 0x0002b80001327983 */ /* 0x000ee20000300800 */
[----:B------:R-:W-:Y:S01]  /*10e390*/  ULDC.64 UR6, c[0x0][0x228] ;  /* 0x00008a0000067ab9 */ /* 0x000fe20000000a00 */
[----:B------:R-:W-:Y:S02]  /*10e3a0*/  ISETP.LT.AND P2, PT, R49, UR4, !P0 ;  /* 0x0000000431007c0c */ /* 0x000fe4000c741270 */
[----:B------:R-:W-:Y:S01]  /*10e3b0*/  ISETP.LT.AND P1, PT, R51, UR21, !P0 ;  /* 0x0000001533007c0c */ /* 0x000fe2000c721270 */
[----:B------:R-:W-:Y:S01]  /*10e3c0*/  ULDC.64 UR20, c[0x0][0x228] ;  /* 0x00008a0000147ab9 */ /* 0x000fe20000000a00 */
[----:B----4-:R-:W-:-:S09]  /*10e3d0*/  ISETP.GE.AND P0, PT, R37, UR9, PT ;  /* 0x0000000925007c0c */ /* 0x010fd2000bf06270 */
[----:B------:R-:W-:Y:S01]  /*10e3e0*/  @P2 LOP3.LUT R6, R6, 0x4000, RZ, 0xfc, !PT ;  /* 0x0000400006062812 */ /* 0x000fe200078efcff */
[----:B------:R-:W4:Y:S01]  /*10e3f0*/  LDL.LU R37, [R1+0x46e0] ;  /* 0x0046e00001257983 */ /* 0x000f220000300800 */
[----:B------:R-:W-:Y:S01]  /*10e400*/  ULDC.64 UR8, c[0x0][0x228] ;  /* 0x00008a0000087ab9 */ /* 0x000fe20000000a00 */
[----:B------:R-:W-:Y:S02]  /*10e410*/  ISETP.LT.AND P2, PT, R49, UR6, !P0 ;  /* 0x0000000631007c0c */ /* 0x000fe4000c741270 */
[----:B------:R-:W-:-:S04]  /*10e420*/  LOP3.LUT R6, R6, 0xffffefff, RZ, 0xc0, !PT ;  /* 0xffffefff06067812 */ /* 0x000fc800078ec0ff */
[----:B------:R-:W-:Y:S02]  /*10e430*/  @P1 LOP3.LUT R6, R6, 0x1000, RZ, 0xfc, !PT ;  /* 0x0000100006061812 */ /* 0x000fe400078efcff */
[----:B------:R-:W-:Y:S02]  /*10e440*/  ISETP.LT.AND P1, PT, R51, UR61, !P0 ;  /* 0x0000003d33007c0c */ /* 0x000fe4000c721270 */
[----:B------:R-:W-:-:S04]  /*10e450*/  LOP3.LUT R6, R6, 0xfffff7ff, RZ, 0xc0, !PT ;  /* 0xfffff7ff06067812 */ /* 0x000fc800078ec0ff */
[----:B------:R-:W-:-:S04]  /*10e460*/  @P2 LOP3.LUT R6, R6, 0x800, RZ, 0xfc, !PT ;  /* 0x0000080006062812 */ /* 0x000fc800078efcff */
[----:B------:R-:W-:Y:S02]  /*10e470*/  LOP3.LUT R6, R6, 0xfffffdff, RZ, 0xc0, !PT ;  /* 0xfffffdff06067812 */ /* 0x000fe400078ec0ff */
[----:B--2---:R-:W-:Y:S02]  /*10e480*/  ISETP.GE.AND P0, PT, R36, UR11, PT ;  /* 0x0000000b24007c0c */ /* 0x004fe4000bf06270 */
[----:B------:R-:W-:Y:S01]  /*10e490*/  @P1 LOP3.LUT R6, R6, 0x200, RZ, 0xfc, !PT ;  /* 0x0000020006061812 */ /* 0x000fe200078efcff */
[----:B------:R-:W2:Y:S01]  /*10e4a0*/  LDL.LU R36, [R1+0x46dc] ;  /* 0x0046dc0001247983 */ /* 0x000ea20000300800 */
[----:B------:R-:W-:Y:S01]  /*10e4b0*/  ULDC.64 UR10, c[0x0][0x228] ;  /* 0x00008a00000a7ab9 */ /* 0x000fe20000000a00 */
[----:B------:R-:W-:Y:S02]  /*10e4c0*/  ISETP.LT.AND P2, PT, R49, UR8, !P0 ;  /* 0x0000000831007c0c */ /* 0x000fe4000c741270 */
[----:B------:R-:W-:Y:S02]  /*10e4d0*/  ISETP.LT.AND P1, PT, R51, UR60, !P0 ;  /* 0x0000003c33007c0c */ /* 0x000fe4000c721270 */
[----:B------:R-:W-:-:S02]  /*10e4e0*/  LOP3.LUT R6, R6, 0xffffff7f, RZ, 0xc0, !PT ;  /* 0xffffff7f06067812 */ /* 0x000fc400078ec0ff */
[----:B-----5:R-:W-:-:S07]  /*10e4f0*/  ISETP.GE.AND P0, PT, R7, UR15, PT ;  /* 0x0000000f07007c0c */ /* 0x020fce000bf06270 */
[----:B------:R-:W-:Y:S01]  /*10e500*/  @P2 LOP3.LUT R6, R6, 0x80, RZ, 0xfc, !PT ;  /* 0x0000008006062812 */ /* 0x000fe200078efcff */
[----:B------:R-:W5:Y:S04]  /*10e510*/  LDL.LU R7, [R1+0x46d8] ;  /* 0x0046d80001077983 */ /* 0x000f680000300800 */
[----:B0-----:R-:W2:Y:S01]  /*10e520*/  LDL.LU R48, [R1+0x2c4] ;  /* 0x0002c40001307983 */ /* 0x001ea20000300800 */
[----:B------:R-:W-:Y:S02]  /*10e530*/  ISETP.LT.AND P2, PT, R49, UR10, !P0 ;  /* 0x0000000a31007c0c */ /* 0x000fe4000c741270 */
[----:B------:R-:W-:Y:S01]  /*10e540*/  LOP3.LUT R6, R6, 0xffffffdf, RZ, 0xc0, !PT ;  /* 0xffffffdf06067812 */ /* 0x000fe200078ec0ff */
[----:B------:R-:W-:-:S03]  /*10e550*/  ULDC.64 UR14, c[0x0][0x228] ;  /* 0x00008a00000e7ab9 */ /* 0x000fc60000000a00 */
[----:B------:R-:W-:Y:S02]  /*10e560*/  @P1 LOP3.LUT R6, R6, 0x20, RZ, 0xfc, !PT ;  /* 0x0000002006061812 */ /* 0x000fe400078efcff */
[----:B------:R-:W-:Y:S02]  /*10e570*/  ISETP.LT.AND P1, PT, R51, UR58, !P0 ;  /* 0x0000003a33007c0c */ /* 0x000fe4000c721270 */
[----:B------:R-:W-:-:S04]  /*10e580*/  LOP3.LUT R6, R6, 0xfffffff7, RZ, 0xc0, !PT ;  /* 0xfffffff706067812 */ /* 0x000fc800078ec0ff */
[----:B------:R-:W-:-:S04]  /*10e590*/  @P2 LOP3.LUT R6, R6, 0x8, RZ, 0xfc, !PT ;  /* 0x0000000806062812 */ /* 0x000fc800078efcff */
[----:B------:R-:W-:-:S04]  /*10e5a0*/  LOP3.LUT R6, R6, 0xfffffffd, RZ, 0xc0, !PT ;  /* 0xfffffffd06067812 */ /* 0x000fc800078ec0ff */
[----:B------:R-:W-:Y:S02]  /*10e5b0*/  @P1 LOP3.LUT R6, R6, 0x2, RZ, 0xfc, !PT ;  /* 0x0000000206061812 */ /* 0x000fe400078efcff */
[----:B---3--:R-:W-:Y:S01]  /*10e5c0*/  ISETP.GE.AND P0, PT, R50, UR13, PT ;  /* 0x0000000d32007c0c */ /* 0x008fe2000bf06270 */
[----:B------:R-:W-:-:S03]  /*10e5d0*/  ULDC.64 UR12, c[0x0][0x228] ;  /* 0x00008a00000c7ab9 */ /* 0x000fc60000000a00 */
[----:B------:R-:W-:Y:S02]  /*10e5e0*/  ISETP.LT.AND P2, PT, R49, UR14, !P0 ;  /* 0x0000000e31007c0c */ /* 0x000fe4000c741270 */
[----:B------:R-:W-:Y:S02]  /*10e5f0*/  ISETP.LT.AND P1, PT, R51, UR57, !P0 ;  /* 0x0000003933007c0c */ /* 0x000fe4000c721270 */
[----:B----4-:R-:W-:Y:S01]  /*10e600*/  ISETP.GE.AND P0, PT, R37, UR17, PT ;  /* 0x0000001125007c0c */ /* 0x010fe2000bf06270 */
[----:B------:R-:W-:Y:S01]  /*10e610*/  ULDC.64 UR16, c[0x0][0x228] ;  /* 0x00008a0000107ab9 */ /* 0x000fe20000000a00 */
[----:B------:R-:W3:Y:S01]  /*10e620*/  LDL.LU R37, [R1+0x46d4] ;  /* 0x0046d40001257983 */ /* 0x000ee20000300800 */
[----:B-----5:R-:W-:-:S06]  /*10e630*/  LOP3.LUT R7, R7, 0x7fffffff, RZ, 0xc0, !PT ;  /* 0x7fffffff07077812 */ /* 0x020fcc00078ec0ff */
[----:B------:R-:W-:Y:S02]  /*10e640*/  @P2 LOP3.LUT R7, R7, 0x80000000, RZ, 0xfc, !PT ;  /* 0x8000000007072812 */ /* 0x000fe400078efcff */
[----:B------:R-:W-:Y:S02]  /*10e650*/  ISETP.LT.AND P2, PT, R49, UR12, !P0 ;  /* 0x0000000c31007c0c */ /* 0x000fe4000c741270 */
[----:B------:R-:W-:-:S04]  /*10e660*/  LOP3.LUT R7, R7, 0xdfffffff, RZ, 0xc0, !PT ;  /* 0xdfffffff07077812 */ /* 0x000fc800078ec0ff */
[----:B------:R-:W-:Y:S02]  /*10e670*/  @P1 LOP3.LUT R7, R7, 0x20000000, RZ, 0xfc, !PT ;  /* 0x2000000007071812 */ /* 0x000fe400078efcff */
[----:B------:R-:W-:Y:S02]  /*10e680*/  ISETP.LT.AND P1, PT, R51, UR55, !P0 ;  /* 0x0000003733007c0c */ /* 0x000fe4000c721270 */
[----:B--2---:R-:W-:Y:S01]  /*10e690*/  ISETP.GE.AND P0, PT, R36, UR5, PT ;  /* 0x0000000524007c0c */ /* 0x004fe2000bf06270 */
[----:B------:R-:W-:Y:S01]  /*10e6a0*/  ULDC.64 UR4, c[0x0][0x228] ;  /* 0x00008a0000047ab9 */ /* 0x000fe20000000a00 */
[----:B------:R-:W-:Y:S01]  /*10e6b0*/  LOP3.LUT R7, R7, 0xefffffff, RZ, 0xc0, !PT ;  /* 0xefffffff07077812 */ /* 0x000fe200078ec0ff */
[----:B------:R-:W2:Y:S04]  /*10e6c0*/  LDL.LU R36, [R1+0x46d0] ;  /* 0x0046d00001247983 */ /* 0x000ea80000300800 */
[----:B------:R-:W4:Y:S01]  /*10e6d0*/  LDL.LU R50, [R1+0x2d0] ;  /* 0x0002d00001327983 */ /* 0x000f220000300800 */
[----:B------:R-:W-:-:S02]  /*10e6e0*/  LOP3.LUT R6, R6, 0xfffffffe, RZ, 0xc0, !PT ;  /* 0xfffffffe06067812 */ /* 0x000fc400078ec0ff */
[----:B------:R-:W-:Y:S02]  /*10e6f0*/  @P2 LOP3.LUT R7, R7, 0x10000000, RZ, 0xfc, !PT ;  /* 0x1000000007072812 */ /* 0x000fe400078efcff */
[----:B------:R-:W-:Y:S02]  /*10e700*/  ISETP.LT.AND P2, PT, R49, UR16, !P0 ;  /* 0x0000001031007c0c */ /* 0x000fe4000c741270 */
[----:B------:R-:W-:Y:S02]  /*10e710*/  LOP3.LUT R5, R5, 0xfffffffe, RZ, 0xc0, !PT ;  /* 0xfffffffe05057812 */ /* 0x000fe400078ec0ff */
[----:B------:R-:W-:Y:S02]  /*10e720*/  LOP3.LUT R4, R4, 0xfffffffe, RZ, 0xc0, !PT ;  /* 0xfffffffe04047812 */ /* 0x000fe400078ec0ff */
[----:B------:R-:W-:Y:S01]  /*10e730*/  LOP3.LUT R7, R7, 0xfdffffff, RZ, 0xc0, !PT ;  /* 0xfdffffff07077812 */ /* 0x000fe200078ec0ff */
[----:B------:R-:W-:-:S03]  /*10e740*/  ULDC UR55, c[0x0][0x22c] ;  /* 0x00008b0000377ab9 */ /* 0x000fc60000000800 */
[----:B------:R-:W-:Y:S02]  /*10e750*/  @P1 LOP3.LUT R7, R7, 0x2000000, RZ, 0xfc, !PT ;  /* 0x0200000007071812 */ /* 0x000fe400078efcff */
[----:B------:R-:W-:Y:S02]  /*10e760*/  ISETP.LT.AND P1, PT, R51, UR54, !P0 ;  /* 0x0000003633007c0c */ /* 0x000fe4000c721270 */
[----:B------:R-:W-:Y:S01]  /*10e770*/  LOP3.LUT R7, R7, 0xfeffffff, RZ, 0xc0, !PT ;  /* 0xfeffffff07077812 */ /* 0x000fe200078ec0ff */
[----:B------:R-:W-:-:S03]  /*10e780*/  ULDC UR54, c[0x0][0x22c] ;  /* 0x00008b0000367ab9 */ /* 0x000fc60000000800 */
[----:B------:R-:W-:Y:S02]  /*10e790*/  @P2 LOP3.LUT R7, R7, 0x1000000, RZ, 0xfc, !PT ;  /* 0x0100000007072812 */ /* 0x000fe400078efcff */
[----:B------:R-:W-:Y:S01]  /*10e7a0*/  ISETP.GE.AND P0, PT, R48, UR7, PT ;  /* 0x0000000730007c0c */ /* 0x000fe2000bf06270 */
[----:B------:R-:W-:Y:S01]  /*10e7b0*/  ULDC.64 UR6, c[0x0][0x228] ;  /* 0x00008a0000067ab9 */ /* 0x000fe20000000a00 */
[----:B------:R-:W-:Y:S02]  /*10e7c0*/  LOP3.LUT R7, R7, 0xffbfffff, RZ, 0xc0, !PT ;  /* 0xffbfffff07077812 */ /* 0x000fe400078ec0ff */
[----:B------:R-:W-:Y:S02]  /*10e7d0*/  ISETP.LT.AND P2, PT, R49, UR4, !P0 ;  /* 0x0000000431007c0c */ /* 0x000fe4000c741270 */
[----:B------:R-:W-:Y:S02]  /*10e7e0*/  @P1 LOP3.LUT R7, R7, 0x400000, RZ, 0xfc, !PT ;  /* 0x0040000007071812 */ /* 0x000fe400078efcff */
[----:B------:R-:W-:Y:S01]  /*10e7f0*/  ISETP.LT.AND P1, PT, R51, UR52, !P0 ;  /* 0x0000003433007c0c */ /* 0x000fe2000c721270 */
[----:B------:R-:W-:Y:S01]  /*10e800*/  ULDC UR52, c[0x0][0x22c] ;  /* 0x00008b0000347ab9 */ /* 0x000fe20000000800 */
[----:B---3--:R-:W-:-:S02]  /*10e810*/  ISETP.GE.AND P0, PT, R37, UR9, PT ;  /* 0x0000000925007c0c */ /* 0x008fc4000bf06270 */
[----:B------:R-:W-:Y:S01]  /*10e820*/  LOP3.LUT R7, R7, 0xffdfffff, RZ, 0xc0, !PT ;  /* 0xffdfffff07077812 */ /* 0x000fe200078ec0ff */
[----:B------:R-:W3:Y:S01]  /*10e830*/  LDL.LU R37, [R1+0x46cc] ;  /* 0x0046cc0001257983 */ /* 0x000ee20000300800 */
[----:B------:R-:W-:-:S03]  /*10e840*/  ULDC.64 UR8, c[0x0][0x228] ;  /* 0x00008a0000087ab9 */ /* 0x000fc60000000a00 */
[----:B------:R-:W-:Y:S02]  /*10e850*/  @P2 LOP3.LUT R7, R7, 0x200000, RZ, 0xfc, !PT ;  /* 0x0020000007072812 */ /* 0x000fe400078efcff */
[----:B------:R-:W-:Y:S02]  /*10e860*/  ISETP.LT.AND P2, PT, R49, UR6, !P0 ;  /* 0x0000000631007c0c */ /* 0x000fe4000c741270 */
[----:B------:R-:W-:-:S04]  /*10e870*/  LOP3.LUT R7, R7, 0xfff7ffff, RZ, 0xc0, !PT ;  /* 0xfff7ffff07077812 */ /* 0x000fc800078ec0ff */
[----:B------:R-:W-:Y:S02]  /*10e880*/  @P1 LOP3.LUT R7, R7, 0x80000, RZ, 0xfc, !PT ;  /* 0x0008000007071812 */ /* 0x000fe400078efcff */
[----:B------:R-:W-:Y:S01]  /*10e890*/  ISETP.LT.AND P1, PT, R51, UR51, !P0 ;  /* 0x0000003333007c0c */ /* 0x000fe2000c721270 */
[----:B------:R-:W-:Y:S01]  /*10e8a0*/  ULDC UR51, c[0x0][0x22c] ;  /* 0x00008b0000337ab9 */ /* 0x000fe20000000800 */
[----:B------:R-:W-:-:S04]  /*10e8b0*/  LOP3.LUT R7, R7, 0xfffdffff, RZ, 0xc0, !PT ;  /* 0xfffdffff07077812 */ /* 0x000fc800078ec0ff */
[----:B------:R-:W-:-:S04]  /*10e8c0*/  @P2 LOP3.LUT R7, R7, 0x20000, RZ, 0xfc, !PT ;  /* 0x0002000007072812 */ /* 0x000fc800078efcff */
[----:B------:R-:W-:-:S04]  /*10e8d0*/  LOP3.LUT R7, R7, 0xffff7fff, RZ, 0xc0, !PT ;  /* 0xffff7fff07077812 */ /* 0x000fc800078ec0ff */
[----:B------:R-:W-:-:S04]  /*10e8e0*/  @P1 LOP3.LUT R7, R7, 0x8000, RZ, 0xfc, !PT ;  /* 0x0000800007071812 */ /* 0x000fc800078efcff */
[----:B------:R-:W-:Y:S02]  /*10e8f0*/  LOP3.LUT R7, R7, 0xffffdfff, RZ, 0xc0, !PT ;  /* 0xffffdfff07077812 */ /* 0x000fe400078ec0ff */
[----:B--2---:R-:W-:Y:S01]  /*10e900*/  ISETP.GE.AND P0, PT, R36, UR11, PT ;  /* 0x0000000b24007c0c */ /* 0x004fe2000bf06270 */
[----:B------:R-:W-:Y:S01]  /*10e910*/  ULDC.64 UR10, c[0x0][0x228] ;  /* 0x00008a00000a7ab9 */ /* 0x000fe20000000a00 */
[----:B------:R-:W2:Y:S04]  /*10e920*/  LDL.LU R36, [R1+0x46c8] ;  /* 0x0046c80001247983 */ /* 0x000ea80000300800 */
[----:B------:R-:W5:Y:S01]  /*10e930*/  LDL.LU R48, [R1+0x2dc] ;  /* 0x0002dc0001307983 */ /* 0x000f620000300800 */
[----:B------:R-:W-:Y:S02]  /*10e940*/  ISETP.LT.AND P2, PT, R49, UR8, !P0 ;  /* 0x0000000831007c0c */ /* 0x000fe4000c741270 */
[----:B------:R-:W-:-:S02]  /*10e950*/  ISETP.LT.AND P1, PT, R51, UR49, !P0 ;  /* 0x0000003133007c0c */ /* 0x000fc4000c721270 */
[----:B----4-:R-:W-:Y:S01]  /*10e960*/  ISETP.GE.AND P0, PT, R50, UR15, PT ;  /* 0x0000000f32007c0c */ /* 0x010fe2000bf06270 */
[----:B------:R-:W-:Y:S01]  /*10e970*/  ULDC.64 UR14, c[0x0][0x228] ;  /* 0x00008a00000e7ab9 */ /* 0x000fe20000000a00 */
[----:B------:R-:W-:-:S07]  /*10e980*/  ULDC UR49, c[0x0][0x22c] ;  /* 0x00008b0000317ab9 */ /* 0x000fce0000000800 */
[----:B------:R-:W-:-:S04]  /*10e990*/  @P2 LOP3.LUT R7, R7, 0x2000, RZ, 0xfc, !PT ;  /* 0x0000200007072812 */ /* 0x000fc800078efcff */
[----:B------:R-:W-:Y:S02]  /*10e9a0*/  LOP3.LUT R7, R7, 0xfffff7ff, RZ, 0xc0, !PT ;  /* 0xfffff7ff07077812 */ /* 0x000fe400078ec0ff */
[----:B------:R-:W-:Y:S02]  /*10e9b0*/  ISETP.LT.AND P2, PT, R49, UR10, !P0 ;  /* 0x0000000a31007c0c */ /* 0x000fe4000c741270 */
[----:B------:R-:W-:Y:S02]  /*10e9c0*/  @P1 LOP3.LUT R7, R7, 0x800, RZ, 0xfc, !PT ;  /* 0x0000080007071812 */ /* 0x000fe400078efcff */
[----:B------:R-:W-:Y:S01]  /*10e9d0*/  ISETP.LT.AND P1, PT, R51, UR48, !P0 ;  /* 0x0000003033007c0c */ /* 0x000fe2000c721270 */
[----:B------:R-:W-:Y:S01]  /*10e9e0*/  ULDC UR48, c[0x0][0x22c] ;  /* 0x00008b0000307ab9 */ /* 0x000fe20000000800 */
[----:B---3--:R-:W-:Y:S02]  /*10e9f0*/  ISETP.GE.AND P0, PT, R37, UR13, PT ;  /* 0x0000000d25007c0c */ /* 0x008fe4000bf06270 */
[----:B------:R-:W-:Y:S01]  /*10ea00*/  LOP3.LUT R7, R7, 0xfffffdff, RZ, 0xc0, !PT ;  /* 0xfffffdff07077812 */ /* 0x000fe200078ec0ff */
[----:B------:R-:W3:Y:S04]  /*10ea10*/  LDL.LU R37, [R1+0x46c4] ;  /* 0x0046c40001257983 */ /* 0x000ee80000300800 */
[----:B------:R-:W4:Y:S01]  /*10ea20*/  LDL.LU R50, [R1+0x2e4] ;  /* 0x0002e40001327983 */ /* 0x000f220000300800 */
[----:B------:R-:W-:Y:S01]  /*10ea30*/  ULDC.64 UR12, c[0x0][0x228] ;  /* 0x00008a00000c7ab9 */ /* 0x000fe20000000a00 */
[----:B------:R-:W-:-:S02]  /*10ea40*/  @P2 LOP3.LUT R7, R7, 0x200, RZ, 0xfc, !PT ;  /* 0x0000020007072812 */ /* 0x000fc400078efcff */
        /* <DEDUP_REMOVED lines=12> */
[----:B------:R-:W2:Y:S02]  /*10eb10*/  LDL.LU R36, [R1+0x46c0] ;  /* 0x0046c00001247983 */ /* 0x000ea40000300800 */
[----:B------:R-:W-:Y:S02]  /*10eb20*/  ISETP.LT.AND P2, PT, R49, UR12, !P0 ;  /* 0x0000000c31007c0c */ /* 0x000fe4000c741270 */
[----:B------:R-:W-:Y:S02]  /*10eb30*/  ISETP.LT.AND P1, PT, R51, UR40, !P0 ;  /* 0x0000002833007c0c */ /* 0x000fe4000c721270 */
[----:B-----5:R-:W-:Y:S01]  /*10eb40*/  ISETP.GE.AND P0, PT, R48, UR5, PT ;  /* 0x0000000530007c0c */ /* 0x020fe2000bf06270 */
[----:B------:R-:W-:Y:S01]  /*10eb50*/  ULDC.64 UR4, c[0x0][0x228] ;  /* 0x00008a0000047ab9 */ /* 0x000fe20000000a00 */
[----:B------:R-:W5:Y:S01]  /*10eb60*/  LDL.LU R48, [R1+0x2ec] ;  /* 0x0002ec0001307983 */ /* 0x000f620000300800 */
[----:B------:R-:W-:-:S06]  /*10eb70*/  ULDC UR40, c[0x0][0x22c] ;  /* 0x00008b0000287ab9 */ /* 0x000fcc0000000800 */
[----:B------:R-:W-:-:S04]  /*10eb80*/  @P2 LOP3.LUT R7, R7, 0x4, RZ, 0xfc, !PT ;  /* 0x0000000407072812 */ /* 0x000fc800078efcff */
[----:B------:R-:W-:Y:S02]  /*10eb90*/  LOP3.LUT R7, R7, 0xfffffffe, RZ, 0xc0, !PT ;  /* 0xfffffffe07077812 */ /* 0x000fe400078ec0ff */
[----:B------:R-:W-:Y:S01]  /*10eba0*/  ISETP.LT.AND P2, PT, R49, UR20, !P0 ;  /* 0x0000001431007c0c */ /* 0x000fe2000c741270 */
[----:B------:R-:W-:Y:S01]  /*10ebb0*/  ULDC UR20, c[0x0][0x22c] ;  /* 0x00008b0000147ab9 */ /* 0x000fe20000000800 */
[----:B------:R-:W-:Y:S02]  /*10ebc0*/  @P1 LOP3.LUT R7, R7, 0x1, RZ, 0xfc, !PT ;  /* 0x0000000107071812 */ /* 0x000fe400078efcff */
[----:B------:R-:W-:Y:S01]  /*10ebd0*/  ISETP.LT.AND P1, PT, R51, UR34, !P0 ;  /* 0x0000002233007c0c */ /* 0x000fe2000c721270 */
[----:B------:R-:W-:Y:S01]  /*10ebe0*/  ULDC UR34, c[0x0][0x22c] ;  /* 0x00008b0000227ab9 */ /* 0x000fe20000000800 */
[----:B---3--:R-:W-:Y:S01]  /*10ebf0*/  ISETP.GE.AND P0, PT, R37, UR7, PT ;  /* 0x0000000725007c0c */ /* 0x008fe2000bf06270 */
[----:B------:R-:W-:Y:S01]  /*10ec00*/  ULDC.64 UR6, c[0x0][0x228] ;  /* 0x00008a0000067ab9 */ /* 0x000fe20000000a00 */
[----:B------:R-:W3:Y:S04]  /*10ec10*/  LDL.LU R37, [R1+0x46bc] ;  /* 0x0046bc0001257983 */ /* 0x000ee80000300800 */
[----:B-1----:R-:W5:Y:S01]  /*10ec20*/  LDL.LU R43, [R1+0x2f4] ;  /* 0x0002f400012b7983 */ /* 0x002f620000300800 */
[----:B--2---:R-:W-:-:S04]  /*10ec30*/  LOP3.LUT R36, R36, 0x7fffffff, RZ, 0xc0, !PT ;  /* 0x7fffffff24247812 */ /* 0x004fc800078ec0ff */
[----:B------:R-:W-:Y:S02]  /*10ec40*/  @P2 LOP3.LUT R36, R36, 0x80000000, RZ, 0xfc, !PT ;  /* 0x8000000024242812 */ /* 0x000fe400078efcff */
[----:B------:R-:W-:Y:S02]  /*10ec50*/  ISETP.LT.AND P2, PT, R49, UR4, !P0 ;  /* 0x0000000431007c0c */ /* 0x000fe4000c741270 */
[----:B------:R-:W-:-:S04]  /*10ec60*/  LOP3.LUT R36, R36, 0xdfffffff, RZ, 0xc0, !PT ;  /* 0xdfffffff24247812 */ /* 0x000fc800078ec0ff */
[----:B------:R-:W-:Y:S02]  /*10ec70*/  @P1 LOP3.LUT R36, R36, 0x20000000, RZ, 0xfc, !PT ;  /* 0x2000000024241812 */ /* 0x000fe400078efcff */
[----:B------:R-:W-:Y:S02]  /*10ec80*/  ISETP.LT.AND P1, PT, R51, UR28, !P0 ;  /* 0x0000001c33007c0c */ /* 0x000fe4000c721270 */
[----:B------:R-:W-:Y:S02]  /*10ec90*/  LOP3.LUT R36, R36, 0xf7ffffff, RZ, 0xc0, !PT ;  /* 0xf7ffffff24247812 */ /* 0x000fe400078ec0ff */
[----:B------:R-:W-:Y:S01]  /*10eca0*/  LOP3.LUT R7, R7, 0xfffffffd, RZ, 0xc0, !PT ;  /* 0xfffffffd07077812 */ /* 0x000fe200078ec0ff */
[----:B------:R-:W-:Y:S01]  /*10ecb0*/  ULDC UR28, c[0x0][0x22c] ;  /* 0x00008b00001c7ab9 */ /* 0x000fe20000000800 */
[----:B------:R-:W-:Y:S02]  /*10ecc0*/  @P2 LOP3.LUT R36, R36, 0x8000000, RZ, 0xfc, !PT ;  /* 0x0800000024242812 */ /* 0x000fe400078efcff */
[----:B----4-:R-:W-:Y:S01]  /*10ecd0*/  ISETP.GE.AND P0, PT, R50, UR9, PT ;  /* 0x0000000932007c0c */ /* 0x010fe2000bf06270 */
[----:B------:R-:W-:Y:S01]  /*10ece0*/  ULDC.64 UR8, c[0x0][0x228] ;  /* 0x00008a0000087ab9 */ /* 0x000fe20000000a00 */
[----:B------:R-:W-:-:S02]  /*10ecf0*/  LOP3.LUT R36, R36, 0xfdffffff, RZ, 0xc0, !PT ;  /* 0xfdffffff24247812 */ /* 0x000fc400078ec0ff */
[----:B------:R-:W-:Y:S02]  /*10ed00*/  ISETP.LT.AND P2, PT, R49, UR6, !P0 ;  /* 0x0000000631007c0c */ /* 0x000fe4000c741270 */
[----:B------:R-:W-:Y:S02]  /*10ed10*/  @P1 LOP3.LUT R36, R36, 0x2000000, RZ, 0xfc, !PT ;  /* 0x0200000024241812 */ /* 0x000fe400078efcff */
[----:B------:R-:W-:Y:S01]  /*10ed20*/  ISETP.LT.AND P1, PT, R51, UR19, !P0 ;  /* 0x0000001333007c0c */ /* 0x000fe2000c721270 */
[----:B------:R-:W-:Y:S01]  /*10ed30*/  ULDC.64 UR18, c[0x0][0x228] ;  /* 0x00008a0000127ab9 */ /* 0x000fe20000000a00 */
[----:B---3--:R-:W-:Y:S02]  /*10ed40*/  ISETP.GE.AND P0, PT, R37, UR11, PT ;  /* 0x0000000b25007c0c */ /* 0x008fe4000bf06270 */
[----:B------:R-:W-:Y:S01]  /*10ed50*/  LOP3.LUT R36, R36, 0xff7fffff, RZ, 0xc0, !PT ;  /* 0xff7fffff24247812 */ /* 0x000fe200078ec0ff */
[----:B------:R-:W2:Y:S04]  /*10ed60*/  LDL.LU R37, [R1+0x46b8] ;  /* 0x0046b80001257983 */ /* 0x000ea80000300800 */
[----:B------:R-:W3:Y:S04]  /*10ed70*/  LDL.LU R50, [R1+0x2b1c] ;  /* 0x002b1c0001327983 */ /* 0x000ee80000300800 */
[----:B------:R-:W4:Y:S01]  /*10ed80*/  LDL.LU R46, [R1+0x2b18] ;  /* 0x002b1800012e7983 */ /* 0x000f220000300800 */
[----:B------:R-:W-:-:S02]  /*10ed90*/  @P2 LOP3.LUT R36, R36, 0x800000, RZ, 0xfc, !PT ;  /* 0x0080000024242812 */ /* 0x000fc400078efcff */
[----:B------:R-:W-:Y:S01]  /*10eda0*/  ISETP.LT.AND P2, PT, R49, UR18, !P0 ;  /* 0x0000001231007c0c */ /* 0x000fe2000c741270 */
[----:B------:R-:W-:Y:S01]  /*10edb0*/  ULDC.64 UR10, c[0x0][0x228] ;  /* 0x00008a00000a7ab9 */ /* 0x000fe20000000a00 */
[----:B------:R-:W-:Y:S01]  /*10edc0*/  ULDC UR18, c[0x0][0x22c] ;  /* 0x00008b0000127ab9 */ /* 0x000fe20000000800 */
[----:B------:R-:W-:-:S04]  /*10edd0*/  LOP3.LUT R36, R36, 0xffdfffff, RZ, 0xc0, !PT ;  /* 0xffdfffff24247812 */ /* 0x000fc800078ec0ff */
[----:B------:R-:W-:Y:S02]  /*10ede0*/  @P1 LOP3.LUT R36, R36, 0x200000, RZ, 0xfc, !PT ;  /* 0x0020000024241812 */ /* 0x000fe400078efcff */
[----:B------:R-:W-:Y:S02]  /*10edf0*/  ISETP.LT.AND P1, PT, R51, UR25, !P0 ;  /* 0x0000001933007c0c */ /* 0x000fe4000c721270 */
[----:B------:R-:W-:Y:S01]  /*10ee00*/  LOP3.LUT R36, R36, 0xfff7ffff, RZ, 0xc0, !PT ;  /* 0xfff7ffff24247812 */ /* 0x000fe200078ec0ff */
[----:B------:R-:W-:-:S03]  /*10ee10*/  ULDC UR25, c[0x0][0x22c] ;  /* 0x00008b0000197ab9 */ /* 0x000fc60000000800 */
[----:B------:R-:W-:Y:S02]  /*10ee20*/  @P2 LOP3.LUT R36, R36, 0x80000, RZ, 0xfc, !PT ;  /* 0x0008000024242812 */ /* 0x000fe400078efcff */
[----:B-----5:R-:W-:Y:S01]  /*10ee30*/  ISETP.GE.AND P0, PT, R48, UR15, PT ;  /* 0x0000000f30007c0c */ /* 0x020fe2000bf06270 */
[----:B------:R-:W-:Y:S01]  /*10ee40*/  ULDC.64 UR14, c[0x0][0x228] ;  /* 0x00008a00000e7ab9 */ /* 0x000fe20000000a00 */
[----:B------:R-:W-:Y:S02]  /*10ee50*/  LOP3.LUT R36, R36, 0xfffdffff, RZ, 0xc0, !PT ;  /* 0xfffdffff24247812 */ /* 0x000fe400078ec0ff */
[----:B------:R-:W-:Y:S01]  /*10ee60*/  ISETP.LT.AND P2, PT, R49, UR16, !P0 ;  /* 0x0000001031007c0c */ /* 0x000fe2000c741270 */
[----:B------:R-:W-:Y:S01]  /*10ee70*/  ULDC UR16, c[0x0][0x22c] ;  /* 0x00008b0000107ab9 */ /* 0x000fe20000000800 */
[----:B------:R-:W-:Y:S02]  /*10ee80*/  @P1 LOP3.LUT R36, R36, 0x20000, RZ, 0xfc, !PT ;  /* 0x0002000024241812 */ /* 0x000fe400078efcff */
[----:B------:R-:W-:-:S02]  /*10ee90*/  ISETP.LT.AND P1, PT, R51, UR23, !P0 ;  /* 0x0000001733007c0c */ /* 0x000fc4000c721270 */
[----:B------:R-:W-:-:S07]  /*10eea0*/  LOP3.LUT R36, R36, 0xfffeffff, RZ, 0xc0, !PT ;  /* 0xfffeffff24247812 */ /* 0x000fce00078ec0ff */
[----:B------:R-:W-:-:S04]  /*10eeb0*/  @P2 LOP3.LUT R36, R36, 0x10000, RZ, 0xfc, !PT ;  /* 0x0001000024242812 */ /* 0x000fc800078efcff */
[----:B------:R-:W-:Y:S02]  /*10eec0*/  LOP3.LUT R36, R36, 0xffffdfff, RZ, 0xc0, !PT ;  /* 0xffffdfff24247812 */ /* 0x000fe400078ec0ff */
[----:B--2---:R-:W-:Y:S02]  /*10eed0*/  ISETP.GE.AND P0, PT, R37, UR13, PT ;  /* 0x0000000d25007c0c */ /* 0x004fe4000bf06270 */
[----:B---3--:R-:W-:Y:S01]  /*10eee0*/  R2UR UR57, R50 ;  /* 0x00000000323972ca */ /* 0x008fe200000e0000 */
[----:B------:R-:W2:Y:S04]  /*10eef0*/  LDL.LU R37, [R1+0x46b4] ;  /* 0x0046b40001257983 */ /* 0x000ea80000300800 */
[----:B------:R-:W3:Y:S04]  /*10ef00*/  LDL.LU R47, [R1+0x2fc] ;  /* 0x0002fc00012f7983 */ /* 0x000ee80000300800 */
[----:B------:R-:W5:Y:S04]  /*10ef10*/  LDL.LU R48, [R1+0x2b14] ;  /* 0x002b140001307983 */ /* 0x000f680000300800 */
[----:B------:R-:W3:Y:S04]  /*10ef20*/  LDL.LU R52, [R1+0x33c] ;  /* 0x00033c0001347983 */ /* 0x000ee80000300800 */
[----:B------:R-:W3:Y:S01]  /*10ef30*/  LDL.LU R50, [R1+0x2b10] ;  /* 0x002b100001327983 */ /* 0x000ee20000300800 */
[----:B------:R-:W-:-:S02]  /*10ef40*/  ISETP.LT.AND P2, PT, R49, UR14, !P0 ;  /* 0x0000000e31007c0c */ /* 0x000fc4000c741270 */
[----:B------:R-:W-:Y:S02]  /*10ef50*/  @P1 LOP3.LUT R36, R36, 0x2000, RZ, 0xfc, !PT ;  /* 0x0000200024241812 */ /* 0x000fe400078efcff */
[----:B------:R-:W-:Y:S02]  /*10ef60*/  ISETP.LT.AND P1, PT, R51, UR22, !P0 ;  /* 0x0000001633007c0c */ /* 0x000fe4000c721270 */
[----:B----4-:R-:W-:Y:S01]  /*10ef70*/  R2UR UR58, R46 ;  /* 0x000000002e3a72ca */ /* 0x010fe200000e0000 */
[----:B------:R-:W-:Y:S01]  /*10ef80*/  ULDC.64 UR12, c[0x0][0x228] ;  /* 0x00008a00000c7ab9 */ /* 0x000fe20000000a00 */
[----:B------:R-:W-:Y:S02]  /*10ef90*/  LOP3.LUT R36, R36, 0xffffefff, RZ, 0xc0, !PT ;  /* 0xffffefff24247812 */ /* 0x000fe400078ec0ff */
[----:B------:R-:W-:Y:S01]  /*10efa0*/  ISETP.GE.AND P0, PT, R43, UR21, PT ;  /* 0x000000152b007c0c */ /* 0x000fe2000bf06270 */
[----:B------:R-:W-:Y:S01]  /*10efb0*/  ULDC.64 UR22, c[0x0][0x228] ;  /* 0x00008a0000167ab9 */ /* 0x000fe20000000a00 */
[----:B------:R-:W-:Y:S01]  /*10efc0*/  ULDC UR14, c[0x0][0x22c] ;  /* 0x00008b00000e7ab9 */ /* 0x000fe20000000800 */
[----:B------:R-:W-:Y:S01]  /*10efd0*/  ULDC UR21, c[0x0][0x22c] ;  /* 0x00008b0000157ab9 */ /* 0x000fe20000000800 */
        /* <DEDUP_REMOVED lines=10> */
[----:B------:R-:W-:-:S04]  /*10f080*/  @P0 LOP3.LUT R36, R36, 0x80, RZ, 0xfc, !PT ;  /* 0x0000008024240812 */ /* 0x000fc800078efcff */
[----:B------:R-:W-:Y:S02]  /*10f090*/  LOP3.LUT R36, R36, 0xffffffdf, RZ, 0xc0, !PT ;  /* 0xffffffdf24247812 */ /* 0x000fe400078ec0ff */
[----:B--2---:R-:W-:Y:S01]  /*10f0a0*/  ISETP.GE.AND P0, PT, R37, UR5, PT ;  /* 0x0000000525007c0c */ /* 0x004fe2000bf06270 */
[----:B------:R-:W-:Y:S01]  /*10f0b0*/  ULDC.64 UR4, c[0x0][0x228] ;  /* 0x00008a0000047ab9 */ /* 0x000fe20000000a00 */
[----:B------:R-:W2:Y:S04]  /*10f0c0*/  LDL.LU R37, [R1+0x46b0] ;  /* 0x0046b00001257983 */ /* 0x000ea80000300800 */
[----:B------:R-:W4:Y:S01]  /*10f0d0*/  LDL.LU R43, [R1+0x35c] ;  /* 0x00035c00012b7983 */ /* 0x000f220000300800 */
[----:B------:R-:W-:-:S03]  /*10f0e0*/  ISETP.LT.AND P1, PT, R49, UR8, !P0 ;  /* 0x0000000831007c0c */ /* 0x000fc6000c721270 */
[----:B------:R-:W4:Y:S01]  /*10f0f0*/  LDL.LU R46, [R1+0x37c] ;  /* 0x00037c00012e7983 */ /* 0x000f220000300800 */
[----:B------:R-:W-:Y:S02]  /*10f100*/  ISETP.LT.AND P0, PT, R51, UR26, !P0 ;  /* 0x0000001a33007c0c */ /* 0x000fe4000c701270 */
[----:B-----5:R-:W-:Y:S02]  /*10f110*/  R2UR UR60, R48 ;  /* 0x00000000303c72ca */ /* 0x020fe400000e0000 */
[----:B---3--:R-:W-:Y:S01]  /*10f120*/  R2UR UR61, R50 ;  /* 0x00000000323d72ca */ /* 0x008fe200000e0000 */
[----:B------:R-:W-:Y:S01]  /*10f130*/  ULDC UR8, c[0x0][0x22c] ;  /* 0x00008b0000087ab9 */ /* 0x000fe20000000800 */
[----:B------:R-:W-:-:S03]  /*10f140*/  ULDC UR26, c[0x0][0x22c] ;  /* 0x00008b00001a7ab9 */ /* 0x000fc60000000800 */
[----:B------:R-:W-:-:S04]  /*10f150*/  @P1 LOP3.LUT R36, R36, 0x20, RZ, 0xfc, !PT ;  /* 0x0000002024241812 */ /* 0x000fc800078efcff */
[----:B------:R-:W-:-:S04]  /*10f160*/  LOP3.LUT R36, R36, 0xfffffff7, RZ, 0xc0, !PT ;  /* 0xfffffff724247812 */ /* 0x000fc800078ec0ff */
[----:B------:R-:W-:Y:S02]  /*10f170*/  @P0 LOP3.LUT R36, R36, 0x8, RZ, 0xfc, !PT ;  /* 0x0000000824240812 */ /* 0x000fe400078efcff */
[----:B------:R-:W-:Y:S01]  /*10f180*/  ISETP.GE.AND P0, PT, R47, UR7, PT ;  /* 0x000000072f007c0c */ /* 0x000fe2000bf06270 */
[----:B------:R-:W-:Y:S01]  /*10f190*/  ULDC.64 UR6, c[0x0][0x228] ;  /* 0x00008a0000067ab9 */ /* 0x000fe20000000a00 */
[----:B------:R-:W3:Y:S04]  /*10f1a0*/  LDL.LU R47, [R1+0x39c] ;  /* 0x00039c00012f7983 */ /* 0x000ee80000300800 */
[----:B------:R-:W5:Y:S04]  /*10f1b0*/  LDL.LU R48, [R1+0x3bc] ;  /* 0x0003bc0001307983 */ /* 0x000f680000300800 */
[----:B------:R-:W5:Y:S01]  /*10f1c0*/  LDL.LU R50, [R1+0x3dc] ;  /* 0x0003dc0001327983 */ /* 0x000f620000300800 */
[----:B------:R-:W-:-:S02]  /*10f1d0*/  ISETP.LT.AND P1, PT, R49, UR4, !P0 ;  /* 0x0000000431007c0c */ /* 0x000fc4000c721270 */
[----:B------:R-:W-:Y:S02]  /*10f1e0*/  ISETP.LT.AND P0, PT, R51, UR30, !P0 ;  /* 0x0000001e33007c0c */ /* 0x000fe4000c701270 */
[----:B------:R-:W-:Y:S01]  /*10f1f0*/  LOP3.LUT R36, R36, 0xfffffffd, RZ, 0xc0, !PT ;  /* 0xfffffffd24247812 */ /* 0x000fe200078ec0ff */
[----:B------:R-:W-:Y:S01]  /*10f200*/  ULDC UR4, c[0x0][0x22c] ;  /* 0x00008b0000047ab9 */ /* 0x000fe20000000800 */
[----:B------:R-:W-:-:S07]  /*10f210*/  ULDC UR30, c[0x0][0x22c] ;  /* 0x00008b00001e7ab9 */ /* 0x000fce0000000800 */
[----:B------:R-:W-:Y:S02]  /*10f220*/  @P1 LOP3.LUT R36, R36, 0x2, RZ, 0xfc, !PT ;  /* 0x0000000224241812 */ /* 0x000fe400078efcff */
[----:B--2---:R-:W-:-:S04]  /*10f230*/  LOP3.LUT R37, R37, 0x7fffffff, RZ, 0xc0, !PT ;  /* 0x7fffffff25257812 */ /* 0x004fc800078ec0ff */
[----:B------:R-:W-:Y:S02]  /*10f240*/  @P0 LOP3.LUT R37, R37, 0x80000000, RZ, 0xfc, !PT ;  /* 0x8000000025250812 */ /* 0x000fe400078efcff */
[----:B------:R-:W-:Y:S02]  /*10f250*/  ISETP.GE.AND P0, PT, R52, UR19, PT ;  /* 0x0000001334007c0c */ /* 0x000fe4000bf06270 */
[----:B------:R-:W-:Y:S01]  /*10f260*/  LOP3.LUT R36, R36, 0xfffffffe, RZ, 0xc0, !PT ;  /* 0xfffffffe24247812 */ /* 0x000fe200078ec0ff */
[----:B------:R-:W-:Y:S01]  /*10f270*/  ULDC UR19, c[0x0][0x22c] ;  /* 0x00008b0000137ab9 */ /* 0x000fe20000000800 */
        /* <DEDUP_REMOVED lines=8> */
[----:B----4-:R-:W-:Y:S01]  /*10f300*/  ISETP.GE.AND P0, PT, R43, UR17, PT ;  /* 0x000000112b007c0c */ /* 0x010fe2000bf06270 */
[----:B------:R-:W-:Y:S01]  /*10f310*/  ULDC UR17, c[0x0][0x22c] ;  /* 0x00008b0000117ab9 */ /* 0x000fe20000000800 */
[----:B------:R-:W2:Y:S02]  /*10f320*/  LDL.LU R43, [R1+0x3fc] ;  /* 0x0003fc00012b7983 */ /* 0x000ea40000300800 */
[----:B------:R-:W-:Y:S02]  /*10f330*/  ISETP.LT.AND P2, PT, R49, UR10, !P0 ;  /* 0x0000000a31007c0c */ /* 0x000fe4000c741270 */
[----:B------:R-:W-:Y:S02]  /*10f340*/  ISETP.LT.AND P1, PT, R51, UR36, !P0 ;  /* 0x0000002433007c0c */ /* 0x000fe4000c721270 */
[----:B------:R-:W-:-:S02]  /*10f350*/  LOP3.LUT R37, R37, 0xfbffffff, RZ, 0xc0, !PT ;  /* 0xfbffffff25257812 */ /* 0x000fc400078ec0ff */
[----:B------:R-:W-:Y:S01]  /*10f360*/  ISETP.GE.AND P0, PT, R46, UR15, PT ;  /* 0x0000000f2e007c0c */ /* 0x000fe2000bf06270 */
[----:B------:R-:W-:Y:S01]  /*10f370*/  ULDC UR10, c[0x0][0x22c] ;  /* 0x00008b00000a7ab9 */ /* 0x000fe20000000800 */
[----:B------:R-:W4:Y:S01]  /*10f380*/  LDL.LU R46, [R1+0x41c] ;  /* 0x00041c00012e7983 */ /* 0x000f220000300800 */
[----:B------:R-:W-:Y:S01]  /*10f390*/  ULDC UR15, c[0x0][0x22c] ;  /* 0x00008b00000f7ab9 */ /* 0x000fe20000000800 */
[----:B------:R-:W-:-:S03]  /*10f3a0*/  ULDC UR36, c[0x0][0x22c] ;  /* 0x00008b0000247ab9 */ /* 0x000fc60000000800 */
[----:B------:R-:W-:-:S04]  /*10f3b0*/  @P2 LOP3.LUT R37, R37, 0x4000000, RZ, 0xfc, !PT ;  /* 0x0400000025252812 */ /* 0x000fc800078efcff */
[----:B------:R-:W-:-:S04]  /*10f3c0*/  LOP3.LUT R37, R37, 0xff7fffff, RZ, 0xc0, !PT ;  /* 0xff7fffff25257812 */ /* 0x000fc800078ec0ff */
[----:B------:R-:W-:Y:S02]  /*10f3d0*/  @P1 LOP3.LUT R37, R37, 0x800000, RZ, 0xfc, !PT ;  /* 0x0080000025251812 */ /* 0x000fe400078efcff */
[----:B------:R-:W-:Y:S02]  /*10f3e0*/  ISETP.LT.AND P1, PT, R49, UR12, !P0 ;  /* 0x0000000c31007c0c */ /* 0x000fe4000c721270 */
[----:B------:R-:W-:Y:S02]  /*10f3f0*/  ISETP.LT.AND P2, PT, R51, UR38, !P0 ;  /* 0x0000002633007c0c */ /* 0x000fe4000c741270 */
[----:B------:R-:W-:Y:S02]  /*10f400*/  LOP3.LUT R37, R37, 0xffbfffff, RZ, 0xc0, !PT ;  /* 0xffbfffff25257812 */ /* 0x000fe400078ec0ff */
[----:B---3--:R-:W-:Y:S01]  /*10f410*/  ISETP.GE.AND P0, PT, R47, UR23, PT ;  /* 0x000000172f007c0c */ /* 0x008fe2000bf06270 */
[----:B------:R-:W-:Y:S01]  /*10f420*/  ULDC UR12, c[0x0][0x22c] ;  /* 0x00008b00000c7ab9 */ /* 0x000fe20000000800 */
[----:B------:R-:W3:Y:S01]  /*10f430*/  LDL.LU R47, [R1+0x2e14] ;  /* 0x002e1400012f7983 */ /* 0x000ee20000300800 */
[----:B------:R-:W-:Y:S01]  /*10f440*/  ULDC UR23, c[0x0][0x22c] ;  /* 0x00008b0000177ab9 */ /* 0x000fe20000000800 */
[----:B------:R-:W-:-:S03]  /*10f450*/  ULDC UR38, c[0x0][0x22c] ;  /* 0x00008b0000267ab9 */ /* 0x000fc60000000800 */
[----:B------:R-:W-:-:S04]  /*10f460*/  @P1 LOP3.LUT R37, R37, 0x400000, RZ, 0xfc, !PT ;  /* 0x0040000025251812 */ /* 0x000fc800078efcff */
[----:B------:R-:W-:Y:S02]  /*10f470*/  LOP3.LUT R37, R37, 0xffefffff, RZ, 0xc0, !PT ;  /* 0xffefffff25257812 */ /* 0x000fe400078ec0ff */
[----:B------:R-:W-:Y:S01]  /*10f480*/  ISETP.LT.AND P1, PT, R49, UR57, !P0 ;  /* 0x0000003931007c0c */ /* 0x000fe2000c721270 */
[----:B------:R-:W-:Y:S01]  /*10f490*/  ULDC UR57, c[0x0][0x22c] ;  /* 0x00008b0000397ab9 */ /* 0x000fe20000000800 */
[----:B------:R-:W-:Y:S02]  /*10f4a0*/  @P2 LOP3.LUT R37, R37, 0x100000, RZ, 0xfc, !PT ;  /* 0x0010000025252812 */ /* 0x000fe400078efcff */
[----:B------:R-:W-:Y:S02]  /*10f4b0*/  ISETP.LT.AND P2, PT, R51, UR44, !P0 ;  /* 0x0000002c33007c0c */ /* 0x000fe4000c741270 */
[----:B-----5:R-:W-:Y:S01]  /*10f4c0*/  ISETP.GE.AND P0, PT, R48, UR9, PT ;  /* 0x0000000930007c0c */ /* 0x020fe2000bf06270 */
[----:B------:R-:W-:Y:S01]  /*10f4d0*/  ULDC UR9, c[0x0][0x22c] ;  /* 0x00008b0000097ab9 */ /* 0x000fe20000000800 */
[----:B------:R-:W5:Y:S01]  /*10f4e0*/  LDL.LU R48, [R1+0x42c] ;  /* 0x00042c0001307983 */ /* 0x000f620000300800 */
[----:B------:R-:W-:Y:S01]  /*10f4f0*/  LOP3.LUT R37, R37, 0xfff7ffff, RZ, 0xc0, !PT ;  /* 0xfff7ffff25257812 */ /* 0x000fe200078ec0ff */
[----:B------:R-:W-:-:S03]  /*10f500*/  ULDC UR44, c[0x0][0x22c] ;  /* 0x00008b00002c7ab9 */ /* 0x000fc60000000800 */
[----:B------:R-:W-:-:S04]  /*10f510*/  @P1 LOP3.LUT R37, R37, 0x80000, RZ, 0xfc, !PT ;  /* 0x0008000025251812 */ /* 0x000fc800078efcff */
[----:B------:R-:W-:Y:S02]  /*10f520*/  LOP3.LUT R37, R37, 0xfffdffff, RZ, 0xc0, !PT ;  /* 0xfffdffff25257812 */ /* 0x000fe400078ec0ff */
[----:B------:R-:W-:Y:S01]  /*10f530*/  ISETP.LT.AND P1, PT, R49, UR58, !P0 ;  /* 0x0000003a31007c0c */ /* 0x000fe2000c721270 */
[----:B------:R-:W-:Y:S01]  /*10f540*/  ULDC UR58, c[0x0][0x22c] ;  /* 0x00008b00003a7ab9 */ /* 0x000fe20000000800 */
[----:B------:R-:W-:Y:S02]  /*10f550*/  @P2 LOP3.LUT R37, R37, 0x20000, RZ, 0xfc, !PT ;  /* 0x0002000025252812 */ /* 0x000fe400078efcff */
[----:B------:R-:W-:Y:S02]  /*10f560*/  ISETP.LT.AND P2, PT, R51, UR50, !P0 ;  /* 0x0000003233007c0c */ /* 0x000fe4000c741270 */
[----:B------:R-:W-:Y:S01]  /*10f570*/  ISETP.GE.AND P0, PT, R50, UR5, PT ;  /* 0x0000000532007c0c */ /* 0x000fe2000bf06270 */
[----:B------:R-:W-:Y:S01]  /*10f580*/  ULDC UR5, c[0x0][0x22c] ;  /* 0x00008b0000057ab9 */ /* 0x000fe20000000800 */
[----:B------:R-:W5:Y:S01]  /*10f590*/  LDL.LU R50, [R1+0x2e10] ;  /* 0x002e100001327983 */ /* 0x000f620000300800 */
[----:B------:R-:W-:-:S03]  /*10f5a0*/  LOP3.LUT R37, R37, 0xffff7fff, RZ, 0xc0, !PT ;  /* 0xffff7fff25257812 */ /* 0x000fc600078ec0ff */
[----:B------:R-:W5:Y:S04]  /*10f5b0*/  LDL.LU R15, [R1+0x1c4] ;  /* 0x0001c400010f7983 */ /* 0x000f680000300800 */
[----:B------:R-:W5:Y:S01]  /*10f5c0*/  LDL.LU R28, [R1+0x1c0] ;  /* 0x0001c000011c7983 */ /* 0x000f620000300800 */
[----:B------:R-:W-:Y:S01]  /*10f5d0*/  ULDC UR50, c[0x0][0x22c] ;  /* 0x00008b0000327ab9 */ /* 0x000fe20000000800 */
[----:B------:R-:W-:Y:S02]  /*10f5e0*/  @P1 LOP3.LUT R37, R37, 0x8000, RZ, 0xfc, !PT ;  /* 0x0000800025251812 */ /* 0x000fe400078efcff */
[----:B------:R-:W-:Y:S02]  /*10f5f0*/  ISETP.LT.AND P1, PT, R49, UR60, !P0 ;  /* 0x0000003c31007c0c */ /* 0x000fe4000c721270 */
[----:B------:R-:W-:-:S02]  /*10f600*/  LOP3.LUT R37, R37, 0xffffdfff, RZ, 0xc0, !PT ;  /* 0xffffdfff25257812 */ /* 0x000fc400078ec0ff */
[----:B------:R-:W-:Y:S01]  /*10f610*/  ISETP.LT.AND P0, PT, R51, UR53, !P0 ;  /* 0x0000003533007c0c */ /* 0x000fe2000c701270 */
[----:B------:R-:W-:Y:S01]  /*10f620*/  ULDC UR53, c[0x0][0x22c] ;  /* 0x00008b0000357ab9 */ /* 0x000fe20000000800 */
[----:B------:R-:W-:Y:S01]  /*10f630*/  ULDC UR60, c[0x0][0x22c] ;  /* 0x00008b00003c7ab9 */ /* 0x000fe20000000800 */
[----:B------:R-:W-:-:S04]  /*10f640*/  @P2 LOP3.LUT R37, R37, 0x2000, RZ, 0xfc, !PT ;  /* 0x0000200025252812 */ /* 0x000fc800078efcff */
[----:B------:R-:W-:-:S04]  /*10f650*/  LOP3.LUT R37, R37, 0xfffff7ff, RZ, 0xc0, !PT ;  /* 0xfffff7ff25257812 */ /* 0x000fc800078ec0ff */
[----:B------:R-:W-:-:S04]  /*10f660*/  @P1 LOP3.LUT R37, R37, 0x800, RZ, 0xfc, !PT ;  /* 0x0000080025251812 */ /* 0x000fc800078efcff */
[----:B------:R-:W-:-:S04]  /*10f670*/  LOP3.LUT R37, R37, 0xfffffdff, RZ, 0xc0, !PT ;  /* 0xfffffdff25257812 */ /* 0x000fc800078ec0ff */
[----:B------:R-:W-:-:S04]  /*10f680*/  @P0 LOP3.LUT R37, R37, 0x200, RZ, 0xfc, !PT ;  /* 0x0000020025250812 */ /* 0x000fc800078efcff */
[----:B------:R-:W-:Y:S02]  /*10f690*/  LOP3.LUT R37, R37, 0xffffff7f, RZ, 0xc0, !PT ;  /* 0xffffff7f25257812 */ /* 0x000fe400078ec0ff */
[----:B--2---:R-:W-:Y:S01]  /*10f6a0*/  ISETP.GE.AND P0, PT, R43, UR7, PT ;  /* 0x000000072b007c0c */ /* 0x004fe2000bf06270 */
[----:B------:R-:W-:-:S03]  /*10f6b0*/  ULDC UR7, c[0x0][0x22c] ;  /* 0x00008b0000077ab9 */ /* 0x000fc60000000800 */
[----:B------:R-:W-:Y:S02]  /*10f6c0*/  ISETP.LT.AND P1, PT, R49, UR61, !P0 ;  /* 0x0000003d31007c0c */ /* 0x000fe4000c721270 */
[----:B------:R-:W-:Y:S01]  /*10f6d0*/  ISETP.LT.AND P0, PT, R51, UR56, !P0 ;  /* 0x0000003833007c0c */ /* 0x000fe2000c701270 */
[----:B------:R-:W-:Y:S01]  /*10f6e0*/  ULDC UR61, c[0x0][0x228] ;  /* 0x00008a00003d7ab9 */ /* 0x000fe20000000800 */
[----:B------:R-:W-:-:S09]  /*10f6f0*/  ULDC UR56, c[0x0][0x22c] ;  /* 0x00008b0000387ab9 */ /* 0x000fd20000000800 */
        /* <DEDUP_REMOVED lines=9> */
[----:B---3--:R-:W-:Y:S01]  /*10f790*/  R2UR UR47, R47 ;  /* 0x000000002f2f72ca */ /* 0x008fe200000e0000 */
[----:B------:R-:W-:Y:S01]  /*10f7a0*/  ULDC UR59, c[0x0][0x22c] ;  /* 0x00008b00003b7ab9 */ /* 0x000fe20000000800 */
[----:B------:R-:W3:Y:S05]  /*10f7b0*/  LDL.LU R47, [R1+0x1b8] ;  /* 0x0001b800012f7983 */ /* 0x000eea0000300800 */
[----:B------:R-:W-:-:S04]  /*10f7c0*/  @P1 LOP3.LUT R37, R37, 0x20, RZ, 0xfc, !PT ;  /* 0x0000002025251812 */ /* 0x000fc800078efcff */
[----:B------:R-:W-:-:S04]  /*10f7d0*/  LOP3.LUT R37, R37, 0xfffffff7, RZ, 0xc0, !PT ;  /* 0xfffffff725257812 */ /* 0x000fc800078ec0ff */
[----:B------:R-:W-:Y:S02]  /*10f7e0*/  @P0 LOP3.LUT R37, R37, 0x8, RZ, 0xfc, !PT ;  /* 0x0000000825250812 */ /* 0x000fe400078efcff */
[----:B-----5:R-:W-:Y:S01]  /*10f7f0*/  ISETP.GE.AND P0, PT, R48, UR13, PT ;  /* 0x0000000d30007c0c */ /* 0x020fe2000bf06270 */
[----:B------:R-:W-:Y:S01]  /*10f800*/  ULDC UR13, c[0x0][0x22c] ;  /* 0x00008b00000d7ab9 */ /* 0x000fe20000000800 */
[----:B------:R-:W4:Y:S02]  /*10f810*/  LDL.LU R48, [R1+0x1b4] ;  /* 0x0001b40001307983 */ /* 0x000f240000300800 */
[----:B------:R-:W-:Y:S02]  /*10f820*/  ISETP.LT.AND P1, PT, R49, UR46, !P0 ;  /* 0x0000002e31007c0c */ /* 0x000fe4000c721270 */
[----:B------:R-:W5:Y:S04]  /*10f830*/  LDL.LU R49, [R1+0x1b0] ;  /* 0x0001b00001317983 */ /* 0x000f680000300800 */
[----:B------:R-:W5:Y:S04]  /*10f840*/  LDL.LU R52, [R1+0x1ac] ;  /* 0x0001ac0001347983 */ /* 0x000f680000300800 */
[----:B------:R-:W5:Y:S01]  /*10f850*/  LDL.LU R43, [R1+0x1a8] ;  /* 0x0001a800012b7983 */ /* 0x000f620000300800 */
[----:B------:R-:W-:-:S02]  /*10f860*/  ISETP.LT.AND P0, PT, R51, UR61, !P0 ;  /* 0x0000003d33007c0c */ /* 0x000fc4000c701270 */
[----:B------:R-:W-:Y:S01]  /*10f870*/  LOP3.LUT R37, R37, 0xfffffffb, RZ, 0xc0, !PT ;  /* 0xfffffffb25257812 */ /* 0x000fe200078ec0ff */
[----:B------:R-:W-:Y:S01]  /*10f880*/  ULDC UR61, c[0x0][0x22c] ;  /* 0x00008b00003d7ab9 */ /* 0x000fe20000000800 */
[----:B------:R-:W-:Y:S02]  /*10f890*/  R2UR UR46, R50 ;  /* 0x00000000322e72ca */ /* 0x000fe400000e0000 */
[----:B------:R-:W5:Y:S04]  /*10f8a0*/  LDL.LU R50, [R1+0x1a4] ;  /* 0x0001a40001327983 */ /* 0x000f680000300800 */
[----:B------:R-:W5:Y:S01]  /*10f8b0*/  LDL.LU R51, [R1+0x1a0] ;  /* 0x0001a00001337983 */ /* 0x000f620000300800 */
[----:B------:R-:W-:Y:S02]  /*10f8c0*/  @P1 LOP3.LUT R37, R37, 0x4, RZ, 0xfc, !PT ;  /* 0x0000000425251812 */ /* 0x000fe400078efcff */
[----:B------:R-:W-:Y:S01]  /*10f8d0*/  ISETP.GE.AND P1, PT, R15, UR27, PT ;  /* 0x0000001b0f007c0c */ /* 0x000fe2000bf26270 */
[----:B------:R-:W-:Y:S01]  /*10f8e0*/  ULDC UR27, c[0x0][0x22c] ;  /* 0x00008b00001b7ab9 */ /* 0x000fe20000000800 */
[----:B------:R-:W5:Y:S01]  /*10f8f0*/  LDL.LU R15, [R1+0x46ac] ;  /* 0x0046ac00010f7983 */ /* 0x000f620000300800 */
[----:B------:R-:W-:-:S04]  /*10f900*/  LOP3.LUT R37, R37, 0xfffffffd, RZ, 0xc0, !PT ;  /* 0xfffffffd25257812 */ /* 0x000fc800078ec0ff */
[----:B------:R-:W-:Y:S02]  /*10f910*/  @P0 LOP3.LUT R37, R37, 0x2, RZ, 0xfc, !PT ;  /* 0x0000000225250812 */ /* 0x000fe400078efcff */
[----:B------:R-:W-:Y:S01]  /*10f920*/  ISETP.GE.AND P0, PT, R28, UR29, PT ;  /* 0x0000001d1c007c0c */ /* 0x000fe2000bf06270 */
[----:B------:R-:W-:Y:S01]  /*10f930*/  ULDC UR29, c[0x0][0x22c] ;  /* 0x00008b00001d7ab9 */ /* 0x000fe20000000800 */
[----:B------:R-:W5:Y:S01]  /*10f940*/  LDL.LU R28, [R1+0x46a8] ;  /* 0x0046a800011c7983 */ /* 0x000f620000300800 */
[----:B------:R-:W-:-:S04]  /*10f950*/  LOP3.LUT R37, R37, 0xfffffffe, RZ, 0xc0, !PT ;  /* 0xfffffffe25257812 */ /* 0x000fc800078ec0ff */
[----:B------:R-:W-:-:S04]  /*10f960*/  @P1 LOP3.LUT R37, R37, 0x1, RZ, 0xfc, !PT ;  /* 0x0000000125251812 */ /* 0x000fc800078efcff */
[----:B------:R-:W-:Y:S02]  /*10f970*/  LOP3.LUT R37, R37, 0xffffffef, RZ, 0xc0, !PT ;  /* 0xffffffef25257812 */ /* 0x000fe400078ec0ff */
[----:B--2---:R-:W-:Y:S01]  /*10f980*/  ISETP.GE.AND P2, PT, R46, UR31, PT ;  /* 0x0000001f2e007c0c */ /* 0x004fe2000bf46270 */
[----:B------:R-:W-:Y:S01]  /*10f990*/  ULDC UR31, c[0x0][0x22c] ;  /* 0x00008b00001f7ab9 */ /* 0x000fe20000000800 */
[----:B------:R-:W2:Y:S01]  /*10f9a0*/  LDL.LU R46, [R1+0x19c] ;  /* 0x00019c00012e7983 */ /* 0x000ea20000300800 */
[----:B---3--:R-:W-:Y:S01]  /*10f9b0*/  ISETP.GE.AND P1, PT, R47, UR33, PT ;  /* 0x000000212f007c0c */ /* 0x008fe2000bf26270 */
[----:B------:R-:W-:Y:S02]  /*10f9c0*/  ULDC UR33, c[0x0][0x22c] ;  /* 0x00008b0000217ab9 */ /* 0x000fe40000000800 */
[----:B------:R-:W3:Y:S07]  /*10f9d0*/  LDL.LU R47, [R1+0x198] ;  /* 0x00019800012f7983 */ /* 0x000eee0000300800 */
[----:B------:R-:W-:-:S04]  /*10f9e0*/  @P2 LOP3.LUT R37, R37, 0x10, RZ, 0xfc, !PT ;  /* 0x0000001025252812 */ /* 0x000fc800078efcff */
[----:B------:R-:W-:Y:S02]  /*10f9f0*/  LOP3.LUT R37, R37, 0xfffffeff, RZ, 0xc0, !PT ;  /* 0xfffffeff25257812 */ /* 0x000fe400078ec0ff */
[----:B----4-:R-:W-:Y:S02]  /*10fa00*/  ISETP.GE.AND P3, PT, R48, UR35, PT ;  /* 0x0000002330007c0c */ /* 0x010fe4000bf66270 */
[----:B------:R-:W4:Y:S01]  /*10fa10*/  LDL.LU R48, [R1+0x194] ;  /* 0x0001940001307983 */ /* 0x000f220000300800 */
[----:B-----5:R-:W-:-:S03]  /*10fa20*/  ISETP.GE.AND P2, PT, R49, UR37, PT ;  /* 0x0000002531007c0c */ /* 0x020fc6000bf46270 */
[----:B------:R-:W5:Y:S01]  /*10fa30*/  LDL.LU R49, [R1+0x190] ;  /* 0x0001900001317983 */ /* 0x000f620000300800 */
[----:B------:R-:W-:-:S04]  /*10fa40*/  @P1 LOP3.LUT R37, R37, 0x100, RZ, 0xfc, !PT ;  /* 0x0000010025251812 */ /* 0x000fc800078efcff */
[----:B------:R-:W-:Y:S02]  /*10fa50*/  LOP3.LUT R37, R37, 0xfffffbff, RZ, 0xc0, !PT ;  /* 0xfffffbff25257812 */ /* 0x000fe400078ec0ff */
[----:B------:R-:W-:Y:S02]  /*10fa60*/  ISETP.GE.AND P1, PT, R52, UR39, PT ;  /* 0x0000002734007c0c */ /* 0x000fe4000bf26270 */
[----:B------:R-:W5:Y:S01]  /*10fa70*/  LDL.LU R52, [R1+0x18c] ;  /* 0x00018c0001347983 */ /* 0x000f620000300800 */
[----:B------:R-:W-:-:S04]  /*10fa80*/  @P3 LOP3.LUT R37, R37, 0x400, RZ, 0xfc, !PT ;  /* 0x0000040025253812 */ /* 0x000fc800078efcff */
[----:B------:R-:W-:-:S04]  /*10fa90*/  LOP3.LUT R37, R37, 0xffffefff, RZ, 0xc0, !PT ;  /* 0xffffefff25257812 */ /* 0x000fc800078ec0ff */
[----:B------:R-:W-:Y:S02]  /*10faa0*/  @P2 LOP3.LUT R37, R37, 0x1000, RZ, 0xfc, !PT ;  /* 0x0000100025252812 */ /* 0x000fe400078efcff */
[----:B------:R-:W-:Y:S02]  /*10fab0*/  ISETP.GE.AND P3, PT, R43, UR41, PT ;  /* 0x000000292b007c0c */ /* 0x000fe4000bf66270 */
[----:B------:R-:W-:Y:S01]  /*10fac0*/  ISETP.GE.AND P2, PT, R50, UR43, PT ;  /* 0x0000002b32007c0c */ /* 0x000fe2000bf46270 */
[----:B------:R-:W5:Y:S01]  /*10fad0*/  LDL.LU R43, [R1+0x188] ;  /* 0x00018800012b7983 */ /* 0x000f620000300800 */
[----:B------:R-:W-:-:S03]  /*10fae0*/  LOP3.LUT R37, R37, 0xffffbfff, RZ, 0xc0, !PT ;  /* 0xffffbfff25257812 */ /* 0x000fc600078ec0ff */
[----:B------:R-:W5:Y:S01]  /*10faf0*/  LDL.LU R50, [R1+0x184] ;  /* 0x0001840001327983 */ /* 0x000f620000300800 */
[----:B------:R-:W-:Y:S02]  /*10fb00*/  @P1 LOP3.LUT R37, R37, 0x4000, RZ, 0xfc, !PT ;  /* 0x0000400025251812 */ /* 0x000fe400078efcff */
[----:B------:R-:W-:Y:S02]  /*10fb10*/  ISETP.GE.AND P1, PT, R51, UR45, PT ;  /* 0x0000002d33007c0c */ /* 0x000fe4000bf26270 */
[----:B------:R-:W5:Y:S01]  /*10fb20*/  LDL.LU R51, [R1+0x180] ;  /* 0x0001800001337983 */ /* 0x000f620000300800 */
[----:B------:R-:W-:-:S04]  /*10fb30*/  LOP3.LUT R37, R37, 0xfffeffff, RZ, 0xc0, !PT ;  /* 0xfffeffff25257812 */ /* 0x000fc800078ec0ff */
[----:B------:R-:W-:-:S04]  /*10fb40*/  @P3 LOP3.LUT R37, R37, 0x10000, RZ, 0xfc, !PT ;  /* 0x0001000025253812 */ /* 0x000fc800078efcff */
[----:B------:R-:W-:-:S04]  /*10fb50*/  LOP3.LUT R37, R37, 0xfffbffff, RZ, 0xc0, !PT ;  /* 0xfffbffff25257812 */ /* 0x000fc800078ec0ff */
[----:B------:R-:W-:-:S04]  /*10fb60*/  @P2 LOP3.LUT R37, R37, 0x40000, RZ, 0xfc, !PT ;  /* 0x0004000025252812 */ /* 0x000fc800078efcff */
        /* <DEDUP_REMOVED lines=10> */
[----:B------:R-:W-:-:S04]  /*10fc10*/  LOP3.LUT R37, R37, 0xfdffffff, RZ, 0xc0, !PT ;  /* 0xfdffffff25257812 */ /* 0x000fc800078ec0ff */
[----:B------:R-:W-:Y:S02]  /*10fc20*/  @P3 LOP3.LUT R37, R37, 0x2000000, RZ, 0xfc, !PT ;  /* 0x0200000025253812 */ /* 0x000fe400078efcff */
[----:B----4-:R-:W-:Y:S02]  /*10fc30*/  ISETP.GE.AND P2, PT, R48, UR29, PT ;  /* 0x0000001d30007c0c */ /* 0x010fe4000bf46270 */
[----:B------:R-:W-:Y:S01]  /*10fc40*/  LOP3.LUT R37, R37, 0xefffffff, RZ, 0xc0, !PT ;  /* 0xefffffff25257812 */ /* 0x000fe200078ec0ff */
[----:B------:R-:W4:Y:S01]  /*10fc50*/  LDL.LU R48, [R1+0x174] ;  /* 0x0001740001307983 */ /* 0x000f220000300800 */
[----:B------:R-:W-:Y:S01]  /*10fc60*/  ULDC UR29, c[0x0][0x22c] ;  /* 0x00008b00001d7ab9 */ /* 0x000fe20000000800 */
[----:B-----5:R-:W-:Y:S01]  /*10fc70*/  ISETP.GE.AND P1, PT, R49, UR27, PT ;  /* 0x0000001b31007c0c */ /* 0x020fe2000bf26270 */
[----:B------:R-:W-:Y:S01]  /*10fc80*/  ULDC UR27, c[0x0][0x22c] ;  /* 0x00008b00001b7ab9 */ /* 0x000fe20000000800 */
[----:B------:R-:W5:Y:S06]  /*10fc90*/  LDL.LU R49, [R1+0x170] ;  /* 0x0001700001317983 */ /* 0x000f6c0000300800 */
[----:B------:R-:W-:-:S04]  /*10fca0*/  @P2 LOP3.LUT R37, R37, 0x10000000, RZ, 0xfc, !PT ;  /* 0x1000000025252812 */ /* 0x000fc800078efcff */
[----:B------:R-:W-:-:S04]  /*10fcb0*/  LOP3.LUT R37, R37, 0xbfffffff, RZ, 0xc0, !PT ;  /* 0xbfffffff25257812 */ /* 0x000fc800078ec0ff */
[----:B------:R-:W-:Y:S02]  /*10fcc0*/  @P1 LOP3.LUT R37, R37, 0x40000000, RZ, 0xfc, !PT ;  /* 0x4000000025251812 */ /* 0x000fe400078efcff */
[----:B------:R-:W-:Y:S01]  /*10fcd0*/  ISETP.GE.AND P1, PT, R52, UR33, PT ;  /* 0x0000002134007c0c */ /* 0x000fe2000bf26270 */
[----:B------:R-:W-:Y:S01]  /*10fce0*/  ULDC UR33, c[0x0][0x22c] ;  /* 0x00008b0000217ab9 */ /* 0x000fe20000000800 */
[----:B------:R-:W5:Y:S01]  /*10fcf0*/  LDL.LU R52, [R1+0x16c] ;  /* 0x00016c0001347983 */ /* 0x000f620000300800 */
[----:B------:R-:W-:Y:S02]  /*10fd00*/  ISETP.GE.AND P3, PT, R43, UR31, PT ;  /* 0x0000001f2b007c0c */ /* 0x000fe4000bf66270 */
[----:B------:R-:W-:Y:S01]  /*10fd10*/  ISETP.GE.AND P2, PT, R50, UR29, PT ;  /* 0x0000001d32007c0c */ /* 0x000fe2000bf46270 */
[----:B------:R-:W5:Y:S04]  /*10fd20*/  LDL.LU R43, [R1+0x168] ;  /* 0x00016800012b7983 */ /* 0x000f680000300800 */
[----:B------:R-:W5:Y:S01]  /*10fd30*/  LDL.LU R50, [R1+0x164] ;  /* 0x0001640001327983 */ /* 0x000f620000300800 */
[----:B------:R-:W-:Y:S01]  /*10fd40*/  ULDC UR31, c[0x0][0x22c] ;  /* 0x00008b00001f7ab9 */ /* 0x000fe20000000800 */
[----:B------:R-:W-:Y:S01]  /*10fd50*/  ULDC UR29, c[0x0][0x22c] ;  /* 0x00008b00001d7ab9 */ /* 0x000fe20000000800 */
[----:B------:R-:W-:-:S02]  /*10fd60*/  @P1 LOP3.LUT R36, R36, 0x1, RZ, 0xfc, !PT ;  /* 0x0000000124241812 */ /* 0x000fc400078efcff */
[----:B------:R-:W-:Y:S01]  /*10fd70*/  ISETP.GE.AND P1, PT, R51, UR27, PT ;  /* 0x0000001b33007c0c */ /* 0x000fe2000bf26270 */
[----:B------:R-:W-:Y:S01]  /*10fd80*/  ULDC UR27, c[0x0][0x22c] ;  /* 0x00008b00001b7ab9 */ /* 0x000fe20000000800 */
        /* <DEDUP_REMOVED lines=30> */
[----:B------:R-:W-:Y:S02]  /*10ff70*/  LOP3.LUT R36, R36, 0xfffbffff, RZ, 0xc0, !PT ;  /* 0xfffbffff24247812 */ /* 0x000fe400078ec0ff */
[----:B------:R-:W-:Y:S02]  /*10ff80*/  ISETP.GE.AND P2, PT, R50, UR29, PT ;  /* 0x0000001d32007c0c */ /* 0x000fe4000bf46270 */
[----:B------:R-:W-:Y:S01]  /*10ff90*/  ISETP.GE.AND P3, PT, R43, UR31, PT ;  /* 0x0000001f2b007c0c */ /* 0x000fe2000bf66270 */
[----:B------:R-:W5:Y:S01]  /*10ffa0*/  LDL.LU R50, [R1+0x144] ;  /* 0x0001440001327983 */ /* 0x000f620000300800 */
[----:B------:R-:W-:Y:S01]  /*10ffb0*/  ULDC UR31, c[0x0][0x22c] ;  /* 0x00008b00001f7ab9 */ /* 0x000fe20000000800 */
[----:B------:R-:W-:-:S03]  /*10ffc0*/  ULDC UR29, c[0x0][0x22c] ;  /* 0x00008b00001d7ab9 */ /* 0x000fc60000000800 */
[----:B------:R-:W-:Y:S02]  /*10ffd0*/  @P1 LOP3.LUT R36, R36, 0x40000, RZ, 0xfc, !PT ;  /* 0x0004000024241812 */ /* 0x000fe400078efcff */
[----:B------:R-:W-:Y:S01]  /*10ffe0*/  ISETP.GE.AND P1, PT, R51, UR27, PT ;  /* 0x0000001b33007c0c */ /* 0x000fe2000bf26270 */
[----:B------:R-:W-:Y:S01]  /*10fff0*/  ULDC UR27, c[0x0][0x22c] ;  /* 0x00008b00001b7ab9 */ /* 0x000fe20000000800 */
[----:B------:R-:W5:Y:S01]  /*110000*/  LDL.LU R51, [R1+0x140] ;  /* 0x0001400001337983 */ /* 0x000f620000300800 */
[----:B------:R-:W-:-:S03]  /*110010*/  LOP3.LUT R36, R36, 0xffefffff, RZ, 0xc0, !PT ;  /* 0xffefffff24247812 */ /* 0x000fc600078ec0ff */
[----:B------:R-:W5:Y:S01]  /*110020*/  LDL.LU R43, [R1+0x13c] ;  /* 0x00013c00012b7983 */ /* 0x000f620000300800 */
        /* <DEDUP_REMOVED lines=12> */
[----:B------:R-:W-:-:S02]  /*1100f0*/  @P1 LOP3.LUT R36, R36, 0x4000000, RZ, 0xfc, !PT ;  /* 0x0400000024241812 */ /* 0x000fc400078efcff */
[----:B----4-:R-:W-:Y:S02]  /*110100*/  ISETP.GE.AND P2, PT, R48, UR29, PT ;  /* 0x0000001d30007c0c */ /* 0x010fe4000bf46270 */
[----:B------:R-:W-:Y:S01]  /*110110*/  LOP3.LUT R36, R36, 0xefffffff, RZ, 0xc0, !PT ;  /* 0xefffffff24247812 */ /* 0x000fe200078ec0ff */
[----:B------:R-:W4:Y:S01]  /*110120*/  LDL.LU R48, [R1+0x130] ;  /* 0x0001300001307983 */ /* 0x000f220000300800 */
[----:B------:R-:W-:Y:S01]  /*110130*/  ULDC UR29, c[0x0][0x22c] ;  /* 0x00008b00001d7ab9 */ /* 0x000fe20000000800 */
[----:B-----5:R-:W-:Y:S02]  /*110140*/  ISETP.GE.AND P1, PT, R49, UR27, PT ;  /* 0x0000001b31007c0c */ /* 0x020fe4000bf26270 */
[----:B------:R-:W-:Y:S01]  /*110150*/  @P3 LOP3.LUT R36, R36, 0x10000000, RZ, 0xfc, !PT ;  /* 0x1000000024243812 */ /* 0x000fe200078efcff */
[----:B------:R-:W5:Y:S01]  /*110160*/  LDL.LU R49, [R1+0x12c] ;  /* 0x00012c0001317983 */ /* 0x000f620000300800 */
[----:B------:R-:W-:Y:S02]  /*110170*/  ULDC UR27, c[0x0][0x22c] ;  /* 0x00008b00001b7ab9 */ /* 0x000fe40000000800 */
[----:B------:R-:W-:-:S04]  /*110180*/  LOP3.LUT R36, R36, 0xbfffffff, RZ, 0xc0, !PT ;  /* 0xbfffffff24247812 */ /* 0x000fc800078ec0ff */
[----:B------:R-:W-:-:S03]  /*110190*/  @P2 LOP3.LUT R36, R36, 0x40000000, RZ, 0xfc, !PT ;  /* 0x4000000024242812 */ /* 0x000fc600078efcff */
[----:B------:R-:W-:Y:S02]  /*1101a0*/  @P1 LOP3.LUT R7, R7, 0x2, RZ, 0xfc, !PT ;  /* 0x0000000207071812 */ /* 0x000fe400078efcff */
[----:B------:R-:W-:Y:S02]  /*1101b0*/  ISETP.GE.AND P1, PT, R52, UR33, PT ;  /* 0x0000002134007c0c */ /* 0x000fe4000bf26270 */
[----:B------:R-:W-:Y:S01]  /*1101c0*/  ISETP.GE.AND P3, PT, R50, UR31, PT ;  /* 0x0000001f32007c0c */ /* 0x000fe2000bf66270 */
[----:B------:R-:W5:Y:S04]  /*1101d0*/  LDL.LU R52, [R1+0x46a4] ;  /* 0x0046a40001347983 */ /* 0x000f680000300800 */
[----:B------:R-:W5:Y:S01]  /*1101e0*/  LDL.LU R50, [R1+0x11c] ;  /* 0x00011c0001327983 */ /* 0x000f620000300800 */
[----:B------:R-:W-:-:S02]  /*1101f0*/  ISETP.GE.AND P2, PT, R51, UR29, PT ;  /* 0x0000001d33007c0c */ /* 0x000fc4000bf46270 */
[----:B------:R-:W-:Y:S01]  /*110200*/  LOP3.LUT R7, R7, 0xffffffef, RZ, 0xc0, !PT ;  /* 0xffffffef07077812 */ /* 0x000fe200078ec0ff */
[----:B------:R-:W5:Y:S01]  /*110210*/  LDL.LU R51, [R1+0x118] ;  /* 0x0001180001337983 */ /* 0x000f620000300800 */
[----:B------:R-:W-:Y:S01]  /*110220*/  ULDC UR33, c[0x0][0x22c] ;  /* 0x00008b0000217ab9 */ /* 0x000fe20000000800 */
[----:B------:R-:W-:Y:S01]  /*110230*/  ULDC UR31, c[0x0][0x22c] ;  /* 0x00008b00001f7ab9 */ /* 0x000fe20000000800 */
[----:B------:R-:W-:Y:S01]  /*110240*/  @P1 LOP3.LUT R7, R7, 0x10, RZ, 0xfc, !PT ;  /* 0x0000001007071812 */ /* 0x000fe200078efcff */
[----:B------:R-:W-:-:S03]  /*110250*/  ULDC UR29, c[0x0][0x22c] ;  /* 0x00008b00001d7ab9 */ /* 0x000fc60000000800 */
[----:B------:R-:W-:Y:S02]  /*110260*/  LOP3.LUT R7, R7, 0xffffffdf, RZ, 0xc0, !PT ;  /* 0xffffffdf07077812 */ /* 0x000fe400078ec0ff */
[----:B------:R-:W-:Y:S01]  /*110270*/  ISETP.GE.AND P1, PT, R43, UR27, PT ;  /* 0x0000001b2b007c0c */ /* 0x000fe2000bf26270 */
[----:B------:R-:W-:Y:S01]  /*110280*/  ULDC UR27, c[0x0][0x22c] ;  /* 0x00008b00001b7ab9 */ /* 0x000fe20000000800 */
        /* <DEDUP_REMOVED lines=26> */
[----:B------:R-:W-:Y:S02]  /*110430*/  ISETP.GE.AND P1, PT, R50, UR33, PT ;  /* 0x0000002132007c0c */ /* 0x000fe4000bf26270 */
[----:B------:R-:W-:Y:S01]  /*110440*/  ISETP.GE.AND P3, PT, R51, UR31, PT ;  /* 0x0000001f33007c0c */ /* 0x000fe2000bf66270 */
[----:B------:R-:W2:Y:S04]  /*110450*/  LDL.LU R50, [R1+0x468c] ;  /* 0x00468c0001327983 */ /* 0x000ea80000300800 */
[----:B------:R-:W3:Y:S01]  /*110460*/  LDL.LU R51, [R1+0x4688] ;  /* 0x0046880001337983 */ /* 0x000ee20000300800 */
[----:B------:R-:W-:Y:S01]  /*110470*/  LOP3.LUT R7, R7, 0xffefffff, RZ, 0xc0, !PT ;  /* 0xffefffff07077812 */ /* 0x000fe200078ec0ff */
[----:B------:R-:W-:Y:S01]  /*110480*/  ULDC UR31, c[0x0][0x22c] ;  /* 0x00008b00001f7ab9 */ /* 0x000fe20000000800 */
[----:B------:R-:W-:-:S03]  /*110490*/  ULDC UR33, c[0x0][0x22c] ;  /* 0x00008b0000217ab9 */ /* 0x000fc60000000800 */
[----:B------:R-:W-:-:S04]  /*1104a0*/  @P1 LOP3.LUT R7, R7, 0x100000, RZ, 0xfc, !PT ;  /* 0x0010000007071812 */ /* 0x000fc800078efcff */
[----:B------:R-:W-:-:S04]  /*1104b0*/  LOP3.LUT R7, R7, 0xff7fffff, RZ, 0xc0, !PT ;  /* 0xff7fffff07077812 */ /* 0x000fc800078ec0ff */
[----:B------:R-:W-:-:S04]  /*1104c0*/  @P3 LOP3.LUT R7, R7, 0x800000, RZ, 0xfc, !PT ;  /* 0x0080000007073812 */ /* 0x000fc800078efcff */
[----:B------:R-:W-:Y:S02]  /*1104d0*/  LOP3.LUT R7, R7, 0xfbffffff, RZ, 0xc0, !PT ;  /* 0xfbffffff07077812 */ /* 0x000fe400078ec0ff */
[----:B----4-:R-:W-:Y:S02]  /*1104e0*/  ISETP.GE.AND P3, PT, R48, UR31, PT ;  /* 0x0000001f30007c0c */ /* 0x010fe4000bf66270 */
[----:B---3--:R-:W-:Y:S02]  /*1104f0*/  ISETP.GE.AND P2, PT, R51, UR29, PT ;  /* 0x0000001d33007c0c */ /* 0x008fe4000bf46270 */
[----:B--2---:R-:W-:Y:S01]  /*110500*/  ISETP.GE.AND P1, PT, R50, UR27, PT ;  /* 0x0000001b32007c0c */ /* 0x004fe2000bf26270 */
[----:B------:R-:W-:-:S08]  /*110510*/  ULDC UR29, c[0x0][0x22c] ;  /* 0x00008b00001d7ab9 */ /* 0x000fd00000000800 */
[----:B------:R-:W-:Y:S01]  /*110520*/  @P3 LOP3.LUT R6, R6, 0x1, RZ, 0xfc, !PT ;  /* 0x0000000106063812 */ /* 0x000fe200078efcff */
[----:B------:R-:W-:Y:S01]  /*110530*/  ULDC UR27, c[0x0][0x22c] ;  /* 0x00008b00001b7ab9 */ /* 0x000fe20000000800 */
[----:B------:R-:W2:Y:S01]  /*110540*/  LDL.LU R51, [R1+0x4684] ;  /* 0x0046840001337983 */ /* 0x000ea20000300800 */
[----:B------:R-:W-:Y:S02]  /*110550*/  @P2 LOP3.LUT R7, R7, 0x4000000, RZ, 0xfc, !PT ;  /* 0x0400000007072812 */ /* 0x000fe400078efcff */
[----:B-----5:R-:W-:Y:S02]  /*110560*/  ISETP.GE.AND P2, PT, R49, UR33, PT ;  /* 0x0000002131007c0c */ /* 0x020fe4000bf46270 */
[----:B------:R-:W-:Y:S02]  /*110570*/  LOP3.LUT R6, R6, 0xfffffffb, RZ, 0xc0, !PT ;  /* 0xfffffffb06067812 */ /* 0x000fe400078ec0ff */
[----:B------:R-:W-:Y:S02]  /*110580*/  ISETP.GE.AND P3, PT, R43, UR6, PT ;  /* 0x000000062b007c0c */ /* 0x000fe4000bf66270 */
[----:B------:R-:W-:Y:S01]  /*110590*/  LOP3.LUT R7, R7, 0xf7ffffff, RZ, 0xc0, !PT ;  /* 0xf7ffffff07077812 */ /* 0x000fe200078ec0ff */
[----:B------:R-:W3:Y:S04]  /*1105a0*/  LDL.LU R50, [R1+0x4680] ;  /* 0x0046800001327983 */ /* 0x000ee80000300800 */
[----:B------:R-:W4:Y:S04]  /*1105b0*/  LDL.LU R49, [R1+0x467c] ;  /* 0x00467c0001317983 */ /* 0x000f280000300800 */
[----:B------:R-:W5:Y:S01]  /*1105c0*/  LDL.LU R48, [R1+0x4678] ;  /* 0x0046780001307983 */ /* 0x000f620000300800 */
[----:B------:R-:W-:-:S02]  /*1105d0*/  @P1 LOP3.LUT R7, R7, 0x8000000, RZ, 0xfc, !PT ;  /* 0x0800000007071812 */ /* 0x000fc400078efcff */
[----:B------:R-:W-:Y:S02]  /*1105e0*/  ISETP.GE.AND P1, PT, R47, UR29, PT ;  /* 0x0000001d2f007c0c */ /* 0x000fe4000bf26270 */
[----:B------:R-:W5:Y:S01]  /*1105f0*/  LDL.LU R47, [R1+0x4674] ;  /* 0x00467400012f7983 */ /* 0x000f620000300800 */
[----:B------:R-:W-:-:S04]  /*110600*/  LOP3.LUT R7, R7, 0xbfffffff, RZ, 0xc0, !PT ;  /* 0xbfffffff07077812 */ /* 0x000fc800078ec0ff */
[----:B------:R-:W-:Y:S02]  /*110610*/  @P2 LOP3.LUT R7, R7, 0x40000000, RZ, 0xfc, !PT ;  /* 0x4000000007072812 */ /* 0x000fe400078efcff */
[----:B------:R-:W-:Y:S02]  /*110620*/  ISETP.GE.AND P2, PT, R46, UR27, PT ;  /* 0x0000001b2e007c0c */ /* 0x000fe4000bf46270 */
[----:B------:R-:W5:Y:S04]  /*110630*/  LDL.LU R46, [R1+0x4670] ;  /* 0x00467000012e7983 */ /* 0x000f680000300800 */
[----:B------:R-:W5:Y:S01]  /*110640*/  LDL.LU R43, [R1+0x466c] ;  /* 0x00466c00012b7983 */ /* 0x000f620000300800 */
[----:B------:R-:W-:-:S04]  /*110650*/  @P1 LOP3.LUT R6, R6, 0x4, RZ, 0xfc, !PT ;  /* 0x0000000406061812 */ /* 0x000fc800078efcff */
[----:B------:R-:W-:Y:S02]  /*110660*/  LOP3.LUT R6, R6, 0xffffffef, RZ, 0xc0, !PT ;  /* 0xffffffef06067812 */ /* 0x000fe400078ec0ff */
[----:B------:R-:W-:Y:S02]  /*110670*/  ISETP.GE.AND P1, PT, R28, UR5, PT ;  /* 0x000000051c007c0c */ /* 0x000fe4000bf26270 */
        /* <DEDUP_REMOVED lines=32> */
[----:B------:R-:W2:Y:S01]  /*110880*/  LDL.LU R19, [R1+0x4648] ;  /* 0x0046480001137983 */ /* 0x000ea20000300800 */
[----:B------:R-:W-:-:S04]  /*110890*/  @P1 LOP3.LUT R6, R6, 0x400000, RZ, 0xfc, !PT ;  /* 0x0040000006061812 */ /* 0x000fc800078efcff */
[----:B------:R-:W-:Y:S02]  /*1108a0*/  LOP3.LUT R6, R6, 0xfeffffff, RZ, 0xc0, !PT ;  /* 0xfeffffff06067812 */ /* 0x000fe400078ec0ff */
[----:B------:R-:W-:Y:S02]  /*1108b0*/  ISETP.GE.AND P1, PT, R18, UR14, PT ;  /* 0x0000000e12007c0c */ /* 0x000fe4000bf26270 */
[----:B------:R-:W2:Y:S01]  /*1108c0*/  LDL.LU R18, [R1+0x4644] ;  /* 0x0046440001127983 */ /* 0x000ea20000300800 */
[----:B------:R-:W-:-:S04]  /*1108d0*/  @P2 LOP3.LUT R6, R6, 0x1000000, RZ, 0xfc, !PT ;  /* 0x0100000006062812 */ /* 0x000fc800078efcff */
[----:B------:R-:W-:Y:S02]  /*1108e0*/  LOP3.LUT R6, R6, 0xfbffffff, RZ, 0xc0, !PT ;  /* 0xfbffffff06067812 */ /* 0x000fe400078ec0ff */
[----:B------:R-:W-:Y:S02]  /*1108f0*/  ISETP.GE.AND P2, PT, R17, UR15, PT ;  /* 0x0000000f11007c0c */ /* 0x000fe4000bf46270 */
[----:B------:R-:W3:Y:S01]  /*110900*/  LDL.LU R17, [R1+0x4640] ;  /* 0x0046400001117983 */ /* 0x000ee20000300800 */
[----:B------:R-:W-:Y:S02]  /*110910*/  @P3 LOP3.LUT R6, R6, 0x4000000, RZ, 0xfc, !PT ;  /* 0x0400000006063812 */ /* 0x000fe400078efcff */
[----:B------:R-:W-:Y:S02]  /*110920*/  ISETP.GE.AND P3, PT, R16, UR16, PT ;  /* 0x0000001010007c0c */ /* 0x000fe4000bf66270 */
[----:B------:R-:W3:Y:S01]  /*110930*/  LDL.LU R16, [R1+0x463c] ;  /* 0x00463c0001107983 */ /* 0x000ee20000300800 */
[----:B------:R-:W-:-:S04]  /*110940*/  LOP3.LUT R6, R6, 0xefffffff, RZ, 0xc0, !PT ;  /* 0xefffffff06067812 */ /* 0x000fc800078ec0ff */
[----:B------:R-:W-:Y:S02]  /*110950*/  @P1 LOP3.LUT R6, R6, 0x10000000, RZ, 0xfc, !PT ;  /* 0x1000000006061812 */ /* 0x000fe400078efcff */
[----:B------:R-:W-:Y:S02]  /*110960*/  ISETP.GE.AND P1, PT, R23, UR17, PT ;  /* 0x0000001117007c0c */ /* 0x000fe4000bf26270 */
[----:B------:R-:W4:Y:S01]  /*110970*/  LDL.LU R23, [R1+0x4638] ;  /* 0x0046380001177983 */ /* 0x000f220000300800 */
[----:B------:R-:W-:Y:S02]  /*110980*/  LOP3.LUT R6, R6, 0xbfffffff, RZ, 0xc0, !PT ;  /* 0xbfffffff06067812 */ /* 0x000fe400078ec0ff */
[----:B------:R-:W-:Y:S02]  /*110990*/  @P3 LOP3.LUT R5, R5, 0x1, RZ, 0xfc, !PT ;  /* 0x0000000105053812 */ /* 0x000fe400078efcff */
[----:B------:R-:W-:Y:S02]  /*1109a0*/  @P2 LOP3.LUT R6, R6, 0x40000000, RZ, 0xfc, !PT ;  /* 0x4000000006062812 */ /* 0x000fe400078efcff */
[----:B------:R-:W-:-:S02]  /*1109b0*/  ISETP.GE.AND P2, PT, R22, UR18, PT ;  /* 0x0000001216007c0c */ /* 0x000fc4000bf46270 */
[----:B------:R-:W-:Y:S02]  /*1109c0*/  LOP3.LUT R5, R5, 0xfffffff7, RZ, 0xc0, !PT ;  /* 0xfffffff705057812 */ /* 0x000fe400078ec0ff */
[----:B------:R-:W-:Y:S01]  /*1109d0*/  ISETP.GE.AND P3, PT, R21, UR19, PT ;  /* 0x0000001315007c0c */ /* 0x000fe2000bf66270 */
[----:B------:R-:W4:Y:S04]  /*1109e0*/  LDL.LU R22, [R1+0x4634] ;  /* 0x0046340001167983 */ /* 0x000f280000300800 */
        /* <DEDUP_REMOVED lines=41> */
[----:B------:R-:W-:Y:S02]  /*110c80*/  @P2 LOP3.LUT R5, R5, 0x2000000, RZ, 0xfc, !PT ;  /* 0x0200000005052812 */ /* 0x000fe400078efcff */
[----:B------:R-:W-:Y:S02]  /*110c90*/  ISETP.GE.AND P2, PT, R2, UR34, PT ;  /* 0x0000002202007c0c */ /* 0x000fe4000bf46270 */
[----:B------:R-:W5:Y:S01]  /*110ca0*/  LDL.LU R2, [R1+0x4604] ;  /* 0x0046040001027983 */ /* 0x000f620000300800 */
[----:B------:R-:W-:-:S04]  /*110cb0*/  LOP3.LUT R5, R5, 0xefffffff, RZ, 0xc0, !PT ;  /* 0xefffffff05057812 */ /* 0x000fc800078ec0ff */
[----:B------:R-:W-:Y:S02]  /*110cc0*/  @P3 LOP3.LUT R5, R5, 0x10000000, RZ, 0xfc, !PT ;  /* 0x1000000005053812 */ /* 0x000fe400078efcff */
[----:B------:R-:W-:Y:S02]  /*110cd0*/  ISETP.GE.AND P3, PT, R39, UR36, PT ;  /* 0x0000002427007c0c */ /* 0x000fe4000bf66270 */
[----:B------:R-:W5:Y:S01]  /*110ce0*/  LDL.LU R39, [R1+0x4600] ;  /* 0x0046000001277983 */ /* 0x000f620000300800 */
[----:B------:R-:W-:Y:S02]  /*110cf0*/  LOP3.LUT R5, R5, 0xdfffffff, RZ, 0xc0, !PT ;  /* 0xdfffffff05057812 */ /* 0x000fe400078ec0ff */
[----:B------:R-:W-:Y:S02]  /*110d00*/  @P2 LOP3.LUT R4, R4, 0x1, RZ, 0xfc, !PT ;  /* 0x0000000104042812 */ /* 0x000fe400078efcff */
[----:B------:R-:W-:Y:S02]  /*110d10*/  @P1 LOP3.LUT R5, R5, 0x20000000, RZ, 0xfc, !PT ;  /* 0x2000000005051812 */ /* 0x000fe400078efcff */
[----:B------:R-:W-:-:S02]  /*110d20*/  ISETP.GE.AND P1, PT, R38, UR38, PT ;  /* 0x0000002626007c0c */ /* 0x000fc4000bf26270 */
[----:B------:R-:W-:Y:S02]  /*110d30*/  LOP3.LUT R4, R4, 0xfffffffb, RZ, 0xc0, !PT ;  /* 0xfffffffb04047812 */ /* 0x000fe400078ec0ff */
[----:B------:R-:W-:Y:S01]  /*110d40*/  ISETP.GE.AND P2, PT, R45, UR40, PT ;  /* 0x000000282d007c0c */ /* 0x000fe2000bf46270 */
        /* <DEDUP_REMOVED lines=23> */
[----:B------:R-:W2:Y:S01]  /*110ec0*/  LDL.LU R0, [R1+0x45e4] ;  /* 0x0045e40001007983 */ /* 0x000ea20000300800 */
[----:B------:R-:W-:-:S03]  /*110ed0*/  LOP3.LUT R4, R4, 0xffff7fff, RZ, 0xc0, !PT ;  /* 0xffff7fff04047812 */ /* 0x000fc600078ec0ff */
[----:B------:R-:W5:Y:S01]  /*110ee0*/  LDL.LU R60, [R1+0x45e0] ;  /* 0x0045e000013c7983 */ /* 0x000f620000300800 */
[----:B------:R-:W-:Y:S02]  /*110ef0*/  @P3 LOP3.LUT R4, R4, 0x8000, RZ, 0xfc, !PT ;  /* 0x0000800004043812 */ /* 0x000fe400078efcff */
[----:B------:R-:W-:Y:S02]  /*110f00*/  ISETP.GE.AND P3, PT, R61, UR52, PT ;  /* 0x000000343d007c0c */ /* 0x000fe4000bf66270 */
[----:B------:R-:W5:Y:S01]  /*110f10*/  LDL.LU R61, [R1+0x45dc] ;  /* 0x0045dc00013d7983 */ /* 0x000f620000300800 */
[----:B------:R-:W-:-:S04]  /*110f20*/  LOP3.LUT R4, R4, 0xfffbffff, RZ, 0xc0, !PT ;  /* 0xfffbffff04047812 */ /* 0x000fc800078ec0ff */
[----:B------:R-:W-:-:S04]  /*110f30*/  @P1 LOP3.LUT R4, R4, 0x40000, RZ, 0xfc, !PT ;  /* 0x0004000004041812 */ /* 0x000fc800078efcff */
[----:B------:R-:W-:Y:S02]  /*110f40*/  LOP3.LUT R4, R4, 0xfff7ffff, RZ, 0xc0, !PT ;  /* 0xfff7ffff04047812 */ /* 0x000fe400078ec0ff */
[----:B------:R-:W-:Y:S02]  /*110f50*/  ISETP.GE.AND P1, PT, R59, UR53, PT ;  /* 0x000000353b007c0c */ /* 0x000fe4000bf26270 */
[----:B------:R-:W-:-:S04]  /*110f60*/  @P2 LOP3.LUT R4, R4, 0x80000, RZ, 0xfc, !PT ;  /* 0x0008000004042812 */ /* 0x000fc800078efcff */
[----:B------:R-:W-:Y:S02]  /*110f70*/  LOP3.LUT R4, R4, 0xffbfffff, RZ, 0xc0, !PT ;  /* 0xffbfffff04047812 */ /* 0x000fe400078ec0ff */
[----:B------:R-:W-:Y:S02]  /*110f80*/  ISETP.GE.AND P2, PT, R55, UR54, PT ;  /* 0x0000003637007c0c */ /* 0x000fe4000bf46270 */
[----:B------:R-:W-:-:S04]  /*110f90*/  @P3 LOP3.LUT R4, R4, 0x400000, RZ, 0xfc, !PT ;  /* 0x0040000004043812 */ /* 0x000fc800078efcff */
[----:B------:R-:W-:Y:S02]  /*110fa0*/  LOP3.LUT R4, R4, 0xfeffffff, RZ, 0xc0, !PT ;  /* 0xfeffffff04047812 */ /* 0x000fe400078ec0ff */
[----:B------:R-:W-:Y:S02]  /*110fb0*/  ISETP.GE.AND P3, PT, R31, UR55, PT ;  /* 0x000000371f007c0c */ /* 0x000fe4000bf66270 */
[----:B------:R-:W-:-:S04]  /*110fc0*/  @P1 LOP3.LUT R4, R4, 0x1000000, RZ, 0xfc, !PT ;  /* 0x0100000004041812 */ /* 0x000fc800078efcff */
[----:B------:R-:W-:-:S04]  /*110fd0*/  LOP3.LUT R4, R4, 0xfbffffff, RZ, 0xc0, !PT ;  /* 0xfbffffff04047812 */ /* 0x000fc800078ec0ff */
[----:B------:R-:W-:-:S04]  /*110fe0*/  @P2 LOP3.LUT R4, R4, 0x4000000, RZ, 0xfc, !PT ;  /* 0x0400000004042812 */ /* 0x000fc800078efcff */
[----:B------:R-:W-:Y:S02]  /*110ff0*/  LOP3.LUT R4, R4, 0xefffffff, RZ, 0xc0, !PT ;  /* 0xefffffff04047812 */ /* 0x000fe400078ec0ff */
[----:B------:R-:W-:Y:S02]  /*111000*/  ISETP.GE.AND P1, PT, R30, UR56, PT ;  /* 0x000000381e007c0c */ /* 0x000fe4000bf26270 */
[----:B------:R-:W-:Y:S02]  /*111010*/  ISETP.GE.AND P2, PT, R29, UR57, PT ;  /* 0x000000391d007c0c */ /* 0x000fe4000bf46270 */
[----:B------:R-:W-:Y:S02]  /*111020*/  ISETP.GE.AND P4, PT, R10, UR59, PT ;  /* 0x0000003b0a007c0c */ /* 0x000fe4000bf86270 */
[----:B------:R-:W-:Y:S02]  /*111030*/  @P3 LOP3.LUT R4, R4, 0x10000000, RZ, 0xfc, !PT ;  /* 0x1000000004043812 */ /* 0x000fe400078efcff */
[----:B------:R-:W-:-:S02]  /*111040*/  ISETP.GE.AND P3, PT, R11, UR58, PT ;  /* 0x0000003a0b007c0c */ /* 0x000fc4000bf66270 */
[----:B------:R-:W-:Y:S02]  /*111050*/  ISETP.GE.AND P5, PT, R9, UR60, PT ;  /* 0x0000003c09007c0c */ /* 0x000fe4000bfa6270 */
[----:B------:R-:W-:Y:S01]  /*111060*/  ISETP.GE.AND P6, PT, R8, UR61, PT ;  /* 0x0000003d08007c0c */ /* 0x000fe2000bfc6270 */
[----:B------:R-:W5:Y:S01]  /*111070*/  LDL.LU R29, [R1+0x139c] ;  /* 0x00139c00011d7983 */ /* 0x000f620000300800 */
[----:B--2---:R-:W-:Y:S01]  /*111080*/  LOP3.LUT R0, R0, 0xffffdfff, RZ, 0xc0, !PT ;  /* 0xffffdfff00007812 */ /* 0x004fe200078ec0ff */
[----:B------:R-:W0:Y:S01]  /*111090*/  S2UR UR5, SR_CgaCtaId ;  /* 0x00000000000579c3 */ /* 0x000e220000008800 */
[----:B------:R-:W-:Y:S01]  /*1110a0*/  UMOV UR4, 0x400 ;  /* 0x0000040000047882 */ /* 0x000fe20000000000 */
[----:B------:R-:W2:Y:S01]  /*1110b0*/  LDL.LU R30, [R1+0x1398] ;  /* 0x00139800011e7983 */ /* 0x000ea20000300800 */
[----:B------:R-:W-:Y:S01]  /*1110c0*/  ULDC.64 UR24, c[0x0][0x228] ;  /* 0x00008a0000187ab9 */ /* 0x000fe20000000a00 */
[----:B------:R-:W-:Y:S01]  /*1110d0*/  ULDC.64 UR22, c[0x0][0x228] ;  /* 0x00008a0000167ab9 */ /* 0x000fe20000000a00 */
[----:B------:R-:W-:Y:S01]  /*1110e0*/  ULDC.64 UR20, c[0x0][0x228] ;  /* 0x00008a0000147ab9 */ /* 0x000fe20000000a00 */
        /* <DEDUP_REMOVED lines=10> */
[----:B------:R-:W-:-:S02]  /*111190*/  ULDC.64 UR26, c[0x0][0x228] ;  /* 0x00008a00001a7ab9 */ /* 0x000fc40000000a00 */
[----:B------:R-:W2:Y:S04]  /*1111a0*/  LDL.LU R11, [R1+0xa08] ;  /* 0x000a0800010b7983 */ /* 0x000ea80000300800 */
[----:B------:R-:W2:Y:S04]  /*1111b0*/  LDL.LU R59, [R1+0xaac] ;  /* 0x000aac00013b7983 */ /* 0x000ea80000300800 */
[----:B------:R-:W2:Y:S04]  /*1111c0*/  LDL.LU R55, [R1+0xaa8] ;  /* 0x000aa80001377983 */ /* 0x000ea80000300800 */
[----:B------:R-:W2:Y:S04]  /*1111d0*/  LDL.LU R31, [R1+0xaa0] ;  /* 0x000aa000011f7983 */ /* 0x000ea80000300800 */
[----:B------:R1:W-:Y:S04]  /*1111e0*/  STL.64 [R1+0x4738], R18 ;  /* 0x0047381201007387 */ /* 0x0003e80000100a00 */
[----:B-1----:R-:W2:Y:S04]  /*1111f0*/  LDL.LU R18, [R1+0x2e20] ;  /* 0x002e200001127983 */ /* 0x002ea80000300800 */
[----:B------:R-:W2:Y:S04]  /*111200*/  LDL.LU R19, [R1+0x2e1c] ;  /* 0x002e1c0001137983 */ /* 0x000ea80000300800 */
[----:B---3--:R1:W-:Y:S04]  /*111210*/  STL.64 [R1+0x4730], R16 ;  /* 0x0047301001007387 */ /* 0x0083e80000100a00 */
[----:B-1----:R-:W3:Y:S04]  /*111220*/  LDL.LU R16, [R1+0x45c] ;  /* 0x00045c0001107983 */ /* 0x002ee80000300800 */
[----:B------:R-:W3:Y:S04]  /*111230*/  LDL.LU R17, [R1+0x2e24] ;  /* 0x002e240001117983 */ /* 0x000ee80000300800 */
[----:B----4-:R1:W-:Y:S04]  /*111240*/  STL.64 [R1+0x4728], R22 ;  /* 0x0047281601007387 */ /* 0x0103e80000100a00 */
[----:B-1----:R-:W4:Y:S04]  /*111250*/  LDL.LU R22, [R1+0x44c] ;  /* 0x00044c0001167983 */ /* 0x002f280000300800 */
[----:B------:R-:W4:Y:S04]  /*111260*/  LDL.LU R23, [R1+0x458] ;  /* 0x0004580001177983 */ /* 0x000f280000300800 */
[----:B-----5:R1:W-:Y:S04]  /*111270*/  STL.64 [R1+0x4720], R20 ;  /* 0x0047201401007387 */ /* 0x0203e80000100a00 */
[----:B-1----:R-:W5:Y:S04]  /*111280*/  LDL.LU R20, [R1+0x5cc] ;  /* 0x0005cc0001147983 */ /* 0x002f680000300800 */
[----:B------:R-:W5:Y:S04]  /*111290*/  LDL.LU R21, [R1+0x43c] ;  /* 0x00043c0001157983 */ /* 0x000f680000300800 */
[----:B------:R1:W-:Y:S04]  /*1112a0*/  STL.64 [R1+0x4718], R26 ;  /* 0x0047181a01007387 */ /* 0x0003e80000100a00 */
[----:B-1----:R-:W5:Y:S01]  /*1112b0*/  LDL.LU R27, [R1+0x5e4] ;  /* 0x0005e400011b7983 */ /* 0x002f620000300800 */
[----:B------:R-:W-:Y:S01]  /*1112c0*/  @P0 LOP3.LUT R0, R0, 0x2000, RZ, 0xfc, !PT ;  /* 0x0000200000000812 */ /* 0x000fe200078efcff */
[----:B0-----:R-:W-:Y:S01]  /*1112d0*/  ULEA UR4, UR5, UR4, 0x18 ;  /* 0x0000000405047291 */ /* 0x001fe2000f8ec03f */
[----:B------:R-:W-:Y:S01]  /*1112e0*/  LOP3.LUT P0, RZ, R38, 0x2000000, RZ, 0xc0, !PT ;  /* 0x0200000026ff7812 */ /* 0x000fe2000780c0ff */
[----:B------:R-:W-:Y:S01]  /*1112f0*/  STL.64 [R1+0x4710], R24 ;  /* 0x0047101801007387 */ /* 0x000fe20000100a00 */
[----:B------:R-:W-:-:S03]  /*111300*/  LOP3.LUT R0, R0, 0xffffefff, RZ, 0xc0, !PT ;  /* 0xffffefff00007812 */ /* 0x000fc600078ec0ff */
[----:B------:R-:W-:Y:S01]  /*111310*/  STL.64 [R1+0x4708], R34 ;  /* 0x0047082201007387 */ /* 0x000fe20000100a00 */
[----:B------:R-:W-:Y:S02]  /*111320*/  @P1 LOP3.LUT R0, R0, 0x1000, RZ, 0xfc, !PT ;  /* 0x0000100000001812 */ /* 0x000fe400078efcff */
[----:B------:R-:W-:Y:S01]  /*111330*/  LOP3.LUT P1, RZ, R38, 0x1000000, RZ, 0xc0, !PT ;  /* 0x0100000026ff7812 */ /* 0x000fe2000782c0ff */
[----:B------:R-:W-:Y:S01]  /*111340*/  STL.64 [R1+0x4700], R32 ;  /* 0x0047002001007387 */ /* 0x000fe20000100a00 */
[----:B------:R-:W-:-:S03]  /*111350*/  LOP3.LUT R0, R0, 0xfffff7ff, RZ, 0xc0, !PT ;  /* 0xfffff7ff00007812 */ /* 0x000fc600078ec0ff */
[----:B------:R-:W-:Y:S01]  /*111360*/  STL [R1+0x46bc], R37 ;  /* 0x0046bc2501007387 */ /* 0x000fe20000100800 */
[----:B------:R-:W-:Y:S02]  /*111370*/  @P2 LOP3.LUT R0, R0, 0x800, RZ, 0xfc, !PT ;  /* 0x0000080000002812 */ /* 0x000fe400078efcff */
[----:B------:R-:W-:Y:S01]  /*111380*/  LOP3.LUT P2, RZ, R38, 0x800000, RZ, 0xc0, !PT ;  /* 0x0080000026ff7812 */ /* 0x000fe2000784c0ff */
[----:B------:R-:W-:Y:S01]  /*111390*/  STL [R1+0x46b8], R2 ;  /* 0x0046b80201007387 */ /* 0x000fe20000100800 */
[----:B------:R-:W-:-:S03]  /*1113a0*/  LOP3.LUT R0, R0, 0xfffffbff, RZ, 0xc0, !PT ;  /* 0xfffffbff00007812 */ /* 0x000fc600078ec0ff */
[----:B------:R-:W-:Y:S01]  /*1113b0*/  STL [R1+0x46b4], R36 ;  /* 0x0046b42401007387 */ /* 0x000fe20000100800 */
[----:B------:R-:W-:Y:S02]  /*1113c0*/  @P3 LOP3.LUT R0, R0, 0x400, RZ, 0xfc, !PT ;  /* 0x0000040000003812 */ /* 0x000fe400078efcff */
[----:B------:R-:W-:Y:S01]  /*1113d0*/  LOP3.LUT P3, RZ, R38, 0x400000, RZ, 0xc0, !PT ;  /* 0x0040000026ff7812 */ /* 0x000fe2000786c0ff */
[----:B------:R-:W-:Y:S01]  /*1113e0*/  STL [R1+0x46b0], R7 ;  /* 0x0046b00701007387 */ /* 0x000fe20000100800 */
[----:B------:R-:W-:-:S03]  /*1113f0*/  LOP3.LUT R0, R0, 0xfffffdff, RZ, 0xc0, !PT ;  /* 0xfffffdff00007812 */ /* 0x000fc600078ec0ff */
[----:B------:R0:W-:Y:S01]  /*111400*/  STL [R1+0x46ac], R6 ;  /* 0x0046ac0601007387 */ /* 0x0001e20000100800 */
[----:B------:R-:W-:Y:S02]  /*111410*/  @P4 LOP3.LUT R0, R0, 0x200, RZ, 0xfc, !PT ;  /* 0x0000020000004812 */ /* 0x000fe400078efcff */
[----:B------:R-:W-:Y:S01]  /*111420*/  LOP3.LUT P4, RZ, R38, 0x100000, RZ, 0xc0, !PT ;  /* 0x0010000026ff7812 */ /* 0x000fe2000788c0ff */
[----:B------:R1:W-:Y:S01]  /*111430*/  STL [R1+0x46a8], R5 ;  /* 0x0046a80501007387 */ /* 0x0003e20000100800 */
        /* <DEDUP_REMOVED lines=27> */
[----:B------:R1:W-:Y:S01]  /*1115f0*/  STL [R1+0x46d8], R42 ;  /* 0x0046d82a01007387 */ /* 0x0003e20000100800 */
[----:B--2---:R-:W-:-:S02]  /*111600*/  LOP3.LUT R59, R59, 0xffff, RZ, 0xc0, !PT ;  /* 0x0000ffff3b3b7812 */ /* 0x004fc400078ec0ff */
[----:B------:R-:W-:Y:S02]  /*111610*/  LOP3.LUT R55, R55, 0xffff, RZ, 0xc0, !PT ;  /* 0x0000ffff37377812 */ /* 0x000fe400078ec0ff */
[----:B0-----:R-:W-:Y:S02]  /*111620*/  SHF.R.U32.HI R6, RZ, 0x8, R59 ;  /* 0x00000008ff067819 */ /* 0x001fe4000001163b */
[----:B------:R-:W-:Y:S02]  /*111630*/  LOP3.LUT R31, R31, 0xffff, RZ, 0xc0, !PT ;  /* 0x0000ffff1f1f7812 */ /* 0x000fe400078ec0ff */
[----:B-1----:R-:W-:Y:S02]  /*111640*/  SHF.R.U32.HI R5, RZ, 0x8, R55 ;  /* 0x00000008ff057819 */ /* 0x002fe40000011637 */
[----:B------:R-:W-:-:S04]  /*111650*/  LOP3.LUT R2, R18, 0xffff, RZ, 0xc0, !PT ;  /* 0x0000ffff12027812 */ /* 0x000fc800078ec0ff */
[----:B------:R-:W-:Y:S02]  /*111660*/  PRMT R42, R2, 0x3340, R55 ;  /* 0x00003340022a7816 */ /* 0x000fe40000000037 */
[----:B------:R-:W-:-:S04]  /*111670*/  LOP3.LUT R0, R19, 0xffff, RZ, 0xc0, !PT ;  /* 0x0000ffff13007812 */ /* 0x000fc800078ec0ff */
[----:B------:R-:W-:Y:S02]  /*111680*/  PRMT R37, R0, 0x3340, R31 ;  /* 0x0000334000257816 */ /* 0x000fe4000000001f */
[----:B---3--:R-:W-:Y:S02]  /*111690*/  PRMT R11, R11, 0x5410, R16 ;  /* 0x000054100b0b7816 */ /* 0x008fe40000000010 */
[----:B------:R-:W-:Y:S02]  /*1116a0*/  LOP3.LUT R3, R17, 0xffff, RZ, 0xc0, !PT ;  /* 0x0000ffff11037812 */ /* 0x000fe400078ec0ff */
[----:B----4-:R-:W-:Y:S02]  /*1116b0*/  PRMT R9, R9, 0x5410, R22 ;  /* 0x0000541009097816 */ /* 0x010fe40000000016 */
[----:B------:R-:W-:Y:S02]  /*1116c0*/  SHF.R.U32.HI R7, RZ, 0x8, R3 ;  /* 0x00000008ff077819 */ /* 0x000fe40000011603 */
[----:B------:R-:W-:-:S02]  /*1116d0*/  PRMT R3, R3, 0x3340, R59 ;  /* 0x0000334003037816 */ /* 0x000fc4000000003b */
[----:B------:R-:W-:Y:S02]  /*1116e0*/  SHF.R.U32.HI R59, RZ, 0x8, R2 ;  /* 0x00000008ff3b7819 */ /* 0x000fe40000011602 */
[----:B------:R-:W-:Y:S01]  /*1116f0*/  PRMT R10, R10, 0x5410, R23 ;  /* 0x000054100a0a7816 */ /* 0x000fe20000000017 */
[----:B------:R0:W-:Y:S01]  /*111700*/  STL [R1+0x45c], R3 ;  /* 0x00045c0301007387 */ /* 0x0001e20000100800 */
[----:B-----5:R-:W-:-:S03]  /*111710*/  PRMT R30, R30, 0x5410, R20 ;  /* 0x000054101e1e7816 */ /* 0x020fc60000000014 */
[----:B------:R-:W-:Y:S01]  /*111720*/  STL [R1+0x46f0], R42 ;  /* 0x0046f02a01007387 */ /* 0x000fe20000100800 */
[----:B------:R-:W-:-:S03]  /*111730*/  PRMT R8, R8, 0x5410, R21 ;  /* 0x0000541008087816 */ /* 0x000fc60000000015 */
[----:B------:R-:W2:Y:S01]  /*111740*/  LDL.LU R53, [R1+0x520] ;  /* 0x0005200001357983 */ /* 0x000ea20000300800 */
[----:B------:R-:W-:-:S03]  /*111750*/  PRMT R29, R29, 0x5410, R27 ;  /* 0x000054101d1d7816 */ /* 0x000fc6000000001b */
[----:B------:R-:W2:Y:S01]  /*111760*/  LDL.LU R2, [R1+0xad8] ;  /* 0x000ad80001027983 */ /* 0x000ea20000300800 */
[----:B------:R-:W-:Y:S02]  /*111770*/  LOP3.LUT R5, R5, 0xffff, RZ, 0xc0, !PT ;  /* 0x0000ffff05057812 */ /* 0x000fe400078ec0ff */
[----:B------:R-:W-:Y:S01]  /*111780*/  SHF.R.U32.HI R55, RZ, 0x8, R0 ;  /* 0x00000008ff377819 */ /* 0x000fe20000011600 */
[----:B------:R-:W3:Y:S04]  /*111790*/  LDL.LU R34, [R1+0x524] ;  /* 0x0005240001227983 */ /* 0x000ee80000300800 */
[----:B------:R-:W3:Y:S04]  /*1117a0*/  LDL.LU R35, [R1+0xab8] ;  /* 0x000ab80001237983 */ /* 0x000ee80000300800 */
[----:B------:R-:W4:Y:S04]  /*1117b0*/  LDL.LU R26, [R1+0x528] ;  /* 0x00052800011a7983 */ /* 0x000f280000300800 */
[----:B------:R-:W4:Y:S04]  /*1117c0*/  LDL.LU R27, [R1+0xab4] ;  /* 0x000ab400011b7983 */ /* 0x000f280000300800 */
[----:B------:R-:W5:Y:S04]  /*1117d0*/  LDL.LU R20, [R1+0x52c] ;  /* 0x00052c0001147983 */ /* 0x000f680000300800 */
[----:B------:R-:W5:Y:S04]  /*1117e0*/  LDL.LU R21, [R1+0xa88] ;  /* 0x000a880001157983 */ /* 0x000f680000300800 */
[----:B------:R1:W-:Y:S04]  /*1117f0*/  STL [R1+0x46dc], R37 ;  /* 0x0046dc2501007387 */ /* 0x0003e80000100800 */
[----:B------:R-:W5:Y:S04]  /*111800*/  LDL.LU R22, [R1+0x570] ;  /* 0x0005700001167983 */ /* 0x000f680000300800 */
[----:B------:R-:W5:Y:S01]  /*111810*/  LDL.LU R23, [R1+0xb14] ;  /* 0x000b140001177983 */ /* 0x000f620000300800 */
[----:B------:R-:W-:-:S02]  /*111820*/  LOP3.LUT R4, R59, 0xffff, RZ, 0xc0, !PT ;  /* 0x0000ffff3b047812 */ /* 0x000fc400078ec0ff */
[----:B0-----:R-:W-:Y:S01]  /*111830*/  SHF.R.U32.HI R3, RZ, 0x8, R31 ;  /* 0x00000008ff037819 */ /* 0x001fe2000001161f */
[----:B------:R-:W5:Y:S01]  /*111840*/  LDL.LU R54, [R1+0x574] ;  /* 0x0005740001367983 */ /* 0x000f620000300800 */
[----:B-1----:R-:W-:Y:S02]  /*111850*/  PRMT R37, R4, 0x3340, R5 ;  /* 0x0000334004257816 */ /* 0x002fe40000000005 */
[----:B------:R-:W-:Y:S01]  /*111860*/  LOP3.LUT R31, R6, 0xffff, RZ, 0xc0, !PT ;  /* 0x0000ffff061f7812 */ /* 0x000fe200078ec0ff */
[----:B------:R-:W5:Y:S01]  /*111870*/  LDL.LU R4, [R1+0xaf4] ;  /* 0x000af40001047983 */ /* 0x000f620000300800 */
[----:B------:R-:W-:-:S03]  /*111880*/  LOP3.LUT R59, R7, 0xffff, RZ, 0xc0, !PT ;  /* 0x0000ffff073b7812 */ /* 0x000fc600078ec0ff */
[----:B------:R-:W5:Y:S04]  /*111890*/  LDL.LU R5, [R1+0x578] ;  /* 0x0005780001057983 */ /* 0x000f680000300800 */
[----:B------:R-:W5:Y:S04]  /*1118a0*/  LDL.LU R6, [R1+0xae8] ;  /* 0x000ae80001067983 */ /* 0x000f680000300800 */
[----:B------:R-:W5:Y:S04]  /*1118b0*/  LDL.LU R7, [R1+0x57c] ;  /* 0x00057c0001077983 */ /* 0x000f680000300800 */
[----:B------:R-:W5:Y:S01]  /*1118c0*/  LDL.LU R36, [R1+0xae0] ;  /* 0x000ae00001247983 */ /* 0x000f620000300800 */
[----:B------:R-:W0:Y:S03]  /*1118d0*/  S2R R19, SR_TID.X ;  /* 0x0000000000137919 */ /* 0x000e260000002100 */
[----:B------:R-:W5:Y:S01]  /*1118e0*/  LDL.LU R32, [R1+0x784] ;  /* 0x0007840001207983 */ /* 0x000f620000300800 */
[----:B------:R-:W-:-:S03]  /*1118f0*/  LOP3.LUT R0, R55, 0xffff, RZ, 0xc0, !PT ;  /* 0x0000ffff37007812 */ /* 0x000fc600078ec0ff */
[----:B------:R-:W5:Y:S04]  /*111900*/  LDL.LU R33, [R1+0xb30] ;  /* 0x000b300001217983 */ /* 0x000f680000300800 */
[----:B------:R-:W5:Y:S04]  /*111910*/  LDL.LU R24, [R1+0x780] ;  /* 0x0007800001187983 */ /* 0x000f680000300800 */
[----:B------:R-:W5:Y:S04]  /*111920*/  LDL.LU R25, [R1+0xb2c] ;  /* 0x000b2c0001197983 */ /* 0x000f680000300800 */
[----:B------:R-:W5:Y:S04]  /*111930*/  LDL.LU R16, [R1+0x5ec] ;  /* 0x0005ec0001107983 */ /* 0x000f680000300800 */
[----:B------:R-:W5:Y:S04]  /*111940*/  LDL.LU R17, [R1+0xb24] ;  /* 0x000b240001117983 */ /* 0x000f680000300800 */
[----:B------:R-:W5:Y:S01]  /*111950*/  LDL.LU R18, [R1+0x5c0] ;  /* 0x0005c00001127983 */ /* 0x000f620000300800 */
[----:B0-----:R-:W-:-:S04]  /*111960*/  LOP3.LUT R19, R19, 0x1f, RZ, 0xc0, !PT ;  /* 0x0000001f13137812 */ /* 0x001fc800078ec0ff */
[----:B------:R-:W-:Y:S01]  /*111970*/  LEA R55, R19, UR4, 0x4 ;  /* 0x0000000413377c11 */ /* 0x000fe2000f8e20ff */
[----:B------:R-:W-:Y:S01]  /*111980*/  BAR.SYNC.DEFER_BLOCKING 0x0 ;  /* 0x0000000000007b1d */ /* 0x000fe20000010000 */
[----:B------:R-:W-:Y:S02]  /*111990*/  PRMT R42, R59, 0x3340, R31 ;  /* 0x000033403b2a7816 */ /* 0x000fe4000000001f */
[----:B------:R-:W-:-:S03]  /*1119a0*/  LOP3.LUT R3, R3, 0xffff, RZ, 0xc0, !PT ;  /* 0x0000ffff03037812 */ /* 0x000fc600078ec0ff */
[----:B------:R-:W-:Y:S01]  /*1119b0*/  ULDC.64 UR4, c[0x0][0x228] ;  /* 0x00008a0000047ab9 */ /* 0x000fe20000000a00 */
[----:B------:R-:W5:Y:S04]  /*1119c0*/  LDL.LU R19, [R1+0xaa4] ;  /* 0x000aa40001137983 */ /* 0x000f680000300800 */
[----:B------:R-:W-:Y:S01]  /*1119d0*/  STSM.16.M88.4 [R55], R8 ;  /* 0x0000000837007844 */ /* 0x000fe20000000200 */
[----:B------:R-:W-:-:S03]  /*1119e0*/  NOP ;  /* 0x0000000000007918 */ /* 0x000fc60000000000 */
[----:B------:R-:W0:Y:S04]  /*1119f0*/  LDS.128 R44, [R55] ;  /* 0x00000000372c7984 */ /* 0x000e280000000c00 */
[----:B0-----:R-:W-:Y:S04]  /*111a00*/  STL [R1+0x2f4], R45 ;  /* 0x0002f42d01007387 */ /* 0x001fe80000100800 */
[----:B------:R-:W-:Y:S01]  /*111a10*/  STL.64 [R1+0x2f8], R46 ;  /* 0x0002f82e01007387 */ /* 0x000fe20000100a00 */
[----:B---3--:R-:W-:-:S03]  /*111a20*/  PRMT R9, R35, 0x5410, R34 ;  /* 0x0000541023097816 */ /* 0x008fc60000000022 */
[----:B------:R-:W3:Y:S04]  /*111a30*/  LDL.LU R34, [R1+0x7dc] ;  /* 0x0007dc0001227983 */ /* 0x000ee80000300800 */
[----:B------:R-:W3:Y:S01]  /*111a40*/  LDL.LU R35, [R1+0x1278] ;  /* 0x0012780001237983 */ /* 0x000ee20000300800 */
[----:B----4-:R-:W-:-:S03]  /*111a50*/  PRMT R10, R27, 0x5410, R26 ;  /* 0x000054101b0a7816 */ /* 0x010fc6000000001a */
[----:B------:R-:W4:Y:S04]  /*111a60*/  LDL.LU R26, [R1+0x7d8] ;  /* 0x0007d800011a7983 */ /* 0x000f280000300800 */
[----:B------:R-:W4:Y:S01]  /*111a70*/  LDL.LU R27, [R1+0x1274] ;  /* 0x00127400011b7983 */ /* 0x000f220000300800 */
[----:B--2---:R-:W-:Y:S02]  /*111a80*/  PRMT R8, R2, 0x5410, R53 ;  /* 0x0000541002087816 */ /* 0x004fe40000000035 */
[----:B-----5:R-:W-:Y:S01]  /*111a90*/  PRMT R11, R21, 0x5410, R20 ;  /* 0x00005410150b7816 */ /* 0x020fe20000000014 */
[----:B------:R-:W-:-:S04]  /*111aa0*/  NOP ;  /* 0x0000000000007918 */ /* 0x000fc80000000000 */
[----:B------:R0:W-:Y:S04]  /*111ab0*/  STSM.16.M88.4 [R55], R8 ;  /* 0x0000000837007844 */ /* 0x0001e80000000200 */
[----:B------:R-:W2:Y:S04]  /*111ac0*/  LDL.LU R20, [R1+0x7d4] ;  /* 0x0007d40001147983 */ /* 0x000ea80000300800 */
[----:B------:R-:W2:Y:S01]  /*111ad0*/  LDL.LU R21, [R1+0x1270] ;  /* 0x0012700001157983 */ /* 0x000ea20000300800 */
[----:B0-----:R-:W-:-:S03]  /*111ae0*/  PRMT R8, R23, 0x5410, R22 ;  /* 0x0000541017087816 */ /* 0x001fc60000000016 */
[----:B------:R-:W5:Y:S04]  /*111af0*/  LDL.LU R22, [R1+0x7d0] ;  /* 0x0007d00001167983 */ /* 0x000f680000300800 */
[----:B------:R-:W5:Y:S01]  /*111b00*/  LDL.LU R23, [R1+0x126c] ;  /* 0x00126c0001177983 */ /* 0x000f620000300800 */
[----:B------:R-:W-:Y:S02]  /*111b10*/  PRMT R9, R4, 0x5410, R54 ;  /* 0x0000541004097816 */ /* 0x000fe40000000036 */
[----:B------:R-:W-:Y:S02]  /*111b20*/  PRMT R10, R6, 0x5410, R5 ;  /* 0x00005410060a7816 */ /* 0x000fe40000000005 */
[----:B------:R-:W-:Y:S01]  /*111b30*/  PRMT R11, R36, 0x5410, R7 ;  /* 0x00005410240b7816 */ /* 0x000fe20000000007 */
[----:B------:R-:W-:Y:S01]  /*111b40*/  NOP ;  /* 0x0000000000007918 */ /* 0x000fe20000000000 */
[----:B------:R-:W0:Y:S01]  /*111b50*/  LDS.128 R4, [R55] ;  /* 0x0000000037047984 */ /* 0x000e220000000c00 */
[----:B------:R-:W-:-:S03]  /*111b60*/  NOP ;  /* 0x0000000000007918 */ /* 0x000fc60000000000 */
[----:B------:R1:W-:Y:S04]  /*111b70*/  STSM.16.M88.4 [R55], R8 ;  /* 0x0000000837007844 */ /* 0x0003e80000000200 */
[----:B0-----:R-:W-:Y:S01]  /*111b80*/  STL [R1+0x2e0], R4 ;  /* 0x0002e00401007387 */ /* 0x001fe20000100800 */
[----:B------:R-:W-:-:S03]  /*111b90*/  IMAD.MOV.U32 R36, RZ, RZ, R5 ;  /* 0x000000ffff247224 */ /* 0x000fc600078e0005 */
[----:B------:R-:W-:Y:S01]  /*111ba0*/  STL.64 [R1+0x2e8], R6 ;  /* 0x0002e80601007387 */ /* 0x000fe20000100a00 */
[----:B------:R-:W-:-:S03]  /*111bb0*/  NOP ;  /* 0x0000000000007918 */ /* 0x000fc60000000000 */
[----:B------:R-:W0:Y:S01]  /*111bc0*/  LDS.128 R4, [R55] ;  /* 0x0000000037047984 */ /* 0x000e220000000c00 */
[----:B-1----:R-:W-:Y:S02]  /*111bd0*/  PRMT R9, R25, 0x5410, R24 ;  /* 0x0000541019097816 */ /* 0x002fe40000000018 */
[----:B------:R-:W-:Y:S02]  /*111be0*/  PRMT R10, R17, 0x5410, R16 ;  /* 0x00005410110a7816 */ /* 0x000fe40000000010 */
[----:B------:R-:W-:Y:S01]  /*111bf0*/  PRMT R11, R19, 0x5410, R18 ;  /* 0x00005410130b7816 */ /* 0x000fe20000000012 */
[----:B0-----:R0:W-:Y:S04]  /*111c00*/  STL.64 [R1+0x2d0], R4 ;  /* 0x0002d00401007387 */ /* 0x0011e80000100a00 */
[----:B------:R-:W-:Y:S04]  /*111c10*/  STL [R1+0x2dc], R7 ;  /* 0x0002dc0701007387 */ /* 0x000fe80000100800 */
[----:B------:R-:W3:Y:S04]  /*111c20*/  LDL.LU R53, [R1+0x884] ;  /* 0x0008840001357983 */ /* 0x000ee80000300800 */
[----:B0-----:R-:W3:Y:S04]  /*111c30*/  LDL.LU R5, [R1+0x1284] ;  /* 0x0012840001057983 */ /* 0x001ee80000300800 */
[----:B------:R-:W3:Y:S04]  /*111c40*/  LDL.LU R24, [R1+0x880] ;  /* 0x0008800001187983 */ /* 0x000ee80000300800 */
[----:B------:R-:W3:Y:S04]  /*111c50*/  LDL.LU R25, [R1+0x1280] ;  /* 0x0012800001197983 */ /* 0x000ee80000300800 */
[----:B------:R-:W3:Y:S04]  /*111c60*/  LDL.LU R16, [R1+0x87c] ;  /* 0x00087c0001107983 */ /* 0x000ee80000300800 */
[----:B------:R-:W3:Y:S04]  /*111c70*/  LDL.LU R17, [R1+0x127c] ;  /* 0x00127c0001117983 */ /* 0x000ee80000300800 */
[----:B------:R-:W3:Y:S04]  /*111c80*/  LDL.LU R18, [R1+0x5c4] ;  /* 0x0005c40001127983 */ /* 0x000ee80000300800 */
[----:B------:R-:W3:Y:S01]  /*111c90*/  LDL.LU R19, [R1+0xa8c] ;  /* 0x000a8c0001137983 */ /* 0x000ee20000300800 */
[----:B------:R-:W-:Y:S01]  /*111ca0*/  PRMT R8, R33, 0x5410, R32 ;  /* 0x0000541021087816 */ /* 0x000fe20000000020 */
[----:B------:R-:W-:-:S04]  /*111cb0*/  NOP ;  /* 0x0000000000007918 */ /* 0x000fc80000000000 */
[----:B------:R4:W-:Y:S02]  /*111cc0*/  STSM.16.M88.4 [R55], R8 ;  /* 0x0000000837007844 */ /* 0x0009e40000000200 */
[----:B----4-:R-:W-:Y:S02]  /*111cd0*/  PRMT R9, R27, 0x5410, R26 ;  /* 0x000054101b097816 */ /* 0x010fe4000000001a */
[----:B------:R-:W4:Y:S04]  /*111ce0*/  LDL.LU R26, [R1+0x960] ;  /* 0x00096000011a7983 */ /* 0x000f280000300800 */
[----:B------:R-:W4:Y:S01]  /*111cf0*/  LDL.LU R27, [R1+0x1294] ;  /* 0x00129400011b7983 */ /* 0x000f220000300800 */
[----:B--2---:R-:W-:Y:S02]  /*111d00*/  PRMT R10, R21, 0x5410, R20 ;  /* 0x00005410150a7816 */ /* 0x004fe40000000014 */
[----:B-----5:R-:W-:Y:S01]  /*111d10*/  PRMT R11, R23, 0x5410, R22 ;  /* 0x00005410170b7816 */ /* 0x020fe20000000016 */
[----:B------:R-:W-:Y:S01]  /*111d20*/  NOP ;  /* 0x0000000000007918 */ /* 0x000fe20000000000 */
[----:B------:R-:W0:Y:S01]  /*111d30*/  LDS.128 R20, [R55] ;  /* 0x0000000037147984 */ /* 0x000e220000000c00 */
[----:B---3--:R-:W-:Y:S01]  /*111d40*/  PRMT R8, R35, 0x5410, R34 ;  /* 0x0000541023087816 */ /* 0x008fe20000000022 */
[----:B------:R-:W-:Y:S01]  /*111d50*/  IMAD.MOV.U32 R7, RZ, RZ, R6 ;  /* 0x000000ffff077224 */ /* 0x000fe200078e0006 */
[----:B------:R-:W-:Y:S01]  /*111d60*/  NOP ;  /* 0x0000000000007918 */ /* 0x000fe20000000000 */
[----:B0-----:R0:W-:Y:S04]  /*111d70*/  STL.64 [R1+0x2c0], R20 ;  /* 0x0002c01401007387 */ /* 0x0011e80000100a00 */
[----:B------:R1:W-:Y:S04]  /*111d80*/  STL [R1+0x2c8], R22 ;  /* 0x0002c81601007387 */ /* 0x0003e80000100800 */
[----:B------:R-:W2:Y:S04]  /*111d90*/  LDL.LU R45, [R1+0x91c] ;  /* 0x00091c00012d7983 */ /* 0x000ea80000300800 */
[----:B------:R-:W2:Y:S04]  /*111da0*/  LDL.LU R47, [R1+0x1290] ;  /* 0x00129000012f7983 */ /* 0x000ea80000300800 */
[----:B------:R-:W3:Y:S04]  /*111db0*/  LDL.LU R48, [R1+0x918] ;  /* 0x0009180001307983 */ /* 0x000ee80000300800 */
[----:B------:R-:W3:Y:S04]  /*111dc0*/  LDL.LU R49, [R1+0x128c] ;  /* 0x00128c0001317983 */ /* 0x000ee80000300800 */
[----:B------:R-:W5:Y:S04]  /*111dd0*/  LDL.LU R54, [R1+0x910] ;  /* 0x0009100001367983 */ /* 0x000f680000300800 */
[----:B------:R-:W5:Y:S04]  /*111de0*/  LDL.LU R4, [R1+0x1288] ;  /* 0x0012880001047983 */ /* 0x000f680000300800 */
[----:B------:R-:W5:Y:S04]  /*111df0*/  LDL.LU R32, [R1+0x96c] ;  /* 0x00096c0001207983 */ /* 0x000f680000300800 */
[----:B------:R-:W5:Y:S04]  /*111e00*/  LDL.LU R33, [R1+0x12a0] ;  /* 0x0012a00001217983 */ /* 0x000f680000300800 */
[----:B------:R-:W5:Y:S01]  /*111e10*/  LDL.LU R34, [R1+0x968] ;  /* 0x0009680001227983 */ /* 0x000f620000300800 */
[----:B------:R-:W-:-:S03]  /*111e20*/  IMAD.MOV.U32 R6, RZ, RZ, R23 ;  /* 0x000000ffff067224 */ /* 0x000fc600078e0017 */
[----:B------:R-:W5:Y:S04]  /*111e30*/  LDL.LU R35, [R1+0x129c] ;  /* 0x00129c0001237983 */ /* 0x000f680000300800 */
[----:B0-----:R-:W5:Y:S04]  /*111e40*/  LDL.LU R20, [R1+0x964] ;  /* 0x0009640001147983 */ /* 0x001f680000300800 */
[----:B------:R-:W5:Y:S04]  /*111e50*/  LDL.LU R21, [R1+0x1298] ;  /* 0x0012980001157983 */ /* 0x000f680000300800 */
[----:B-1----:R-:W5:Y:S04]  /*111e60*/  LDL.LU R22, [R1+0x5c8] ;  /* 0x0005c80001167983 */ /* 0x002f680000300800 */
[----:B------:R-:W5:Y:S04]  /*111e70*/  LDL.LU R23, [R1+0xab0] ;  /* 0x000ab00001177983 */ /* 0x000f680000300800 */
[----:B------:R0:W-:Y:S02]  /*111e80*/  STSM.16.M88.4 [R55], R8 ;  /* 0x0000000837007844 */ /* 0x0001e40000000200 */
[----:B0-----:R-:W-:-:S02]  /*111e90*/  PRMT R10, R17, 0x5410, R16 ;  /* 0x00005410110a7816 */ /* 0x001fc40000000010 */
[----:B------:R-:W-:Y:S01]  /*111ea0*/  PRMT R11, R19, 0x5410, R18 ;  /* 0x00005410130b7816 */ /* 0x000fe20000000012 */
[----:B------:R-:W-:Y:S01]  /*111eb0*/  NOP ;  /* 0x0000000000007918 */ /* 0x000fe20000000000 */
[----:B------:R-:W0:Y:S01]  /*111ec0*/  LDS.128 R16, [R55] ;  /* 0x0000000037107984 */ /* 0x000e220000000c00 */
[----:B------:R-:W-:Y:S02]  /*111ed0*/  PRMT R8, R5, 0x5410, R53 ;  /* 0x0000541005087816 */ /* 0x000fe40000000035 */
[----:B------:R-:W-:Y:S01]  /*111ee0*/  PRMT R9, R25, 0x5410, R24 ;  /* 0x0000541019097816 */ /* 0x000fe20000000018 */
[----:B------:R-:W-:-:S04]  /*111ef0*/  NOP ;  /* 0x0000000000007918 */ /* 0x000fc80000000000 */
[----:B------:R-:W-:Y:S04]  /*111f00*/  STSM.16.M88.4 [R55], R8 ;  /* 0x0000000837007844 */ /* 0x000fe80000000200 */
[----:B0-----:R-:W-:Y:S01]  /*111f10*/  STL.64 [R1+0x2b0], R16 ;  /* 0x0002b01001007387 */ /* 0x001fe20000100a00 */
[----:B------:R-:W-:-:S03]  /*111f20*/  IMAD.MOV.U32 R5, RZ, RZ, R19 ;  /* 0x000000ffff057224 */ /* 0x000fc600078e0013 */
[----:B------:R0:W-:Y:S04]  /*111f30*/  STL [R1+0x2b8], R18 ;  /* 0x0002b81201007387 */ /* 0x0001e80000100800 */
[----:B0-----:R-:W5:Y:S04]  /*111f40*/  LDL.LU.64 R18, [R1+0x4738] ;  /* 0x0047380001127983 */ /* 0x001f680000300a00 */
[----:B------:R-:W5:Y:S01]  /*111f50*/  LDL.LU.64 R16, [R1+0x4730] ;  /* 0x0047300001107983 */ /* 0x000f620000300a00 */
[----:B------:R-:W-:Y:S01]  /*111f60*/  IMAD.MOV.U32 R2, RZ, RZ, R44 ;  /* 0x000000ffff027224 */ /* 0x000fe200078e002c */
[----:B------:R-:W-:-:S02]  /*111f70*/  NOP ;  /* 0x0000000000007918 */ /* 0x000fc40000000000 */
[----:B------:R-:W5:Y:S04]  /*111f80*/  LDL.LU R50, [R1+0x9bc] ;  /* 0x0009bc0001327983 */ /* 0x000f680000300800 */
[----:B------:R-:W5:Y:S04]  /*111f90*/  LDL.LU R51, [R1+0x12b0] ;  /* 0x0012b00001337983 */ /* 0x000f680000300800 */
[----:B------:R-:W5:Y:S04]  /*111fa0*/  LDL.LU R52, [R1+0x9b8] ;  /* 0x0009b80001347983 */ /* 0x000f680000300800 */
[----:B------:R-:W5:Y:S04]  /*111fb0*/  LDL.LU R53, [R1+0x12ac] ;  /* 0x0012ac0001357983 */ /* 0x000f680000300800 */
[----:B------:R-:W5:Y:S04]  /*111fc0*/  LDL.LU R24, [R1+0x9b4] ;  /* 0x0009b40001187983 */ /* 0x000f680000300800 */
[----:B------:R-:W5:Y:S01]  /*111fd0*/  LDL.LU R25, [R1+0x12a8] ;  /* 0x0012a80001197983 */ /* 0x000f620000300800 */
[----:B----4-:R-:W-:-:S03]  /*111fe0*/  PRMT R8, R27, 0x5410, R26 ;  /* 0x000054101b087816 */ /* 0x010fc6000000001a */
[----:B------:R-:W4:Y:S04]  /*111ff0*/  LDL.LU R26, [R1+0x9b0] ;  /* 0x0009b000011a7983 */ /* 0x000f280000300800 */
[----:B------:R-:W4:Y:S01]  /*112000*/  LDL.LU R27, [R1+0x12a4] ;  /* 0x0012a400011b7983 */ /* 0x000f220000300800 */
[----:B--2---:R-:W-:-:S03]  /*112010*/  PRMT R9, R47, 0x5410, R45 ;  /* 0x000054102f097816 */ /* 0x004fc6000000002d */
[----:B------:R-:W0:Y:S01]  /*112020*/  LDS.128 R44, [R55] ;  /* 0x00000000372c7984 */ /* 0x000e220000000c00 */
[----:B---3--:R-:W-:Y:S02]  /*112030*/  PRMT R10, R49, 0x5410, R48 ;  /* 0x00005410310a7816 */ /* 0x008fe40000000030 */
[----:B-----5:R-:W-:Y:S01]  /*112040*/  PRMT R11, R4, 0x5410, R54 ;  /* 0x00005410040b7816 */ /* 0x020fe20000000036 */
[----:B------:R-:W-:-:S04]  /*112050*/  NOP ;  /* 0x0000000000007918 */ /* 0x000fc80000000000 */
[----:B------:R1:W-:Y:S02]  /*112060*/  STSM.16.M88.4 [R55], R8 ;  /* 0x0000000837007844 */ /* 0x0003e40000000200 */
[----:B-1----:R-:W-:Y:S02]  /*112070*/  PRMT R10, R21, 0x5410, R20 ;  /* 0x00005410150a7816 */ /* 0x002fe40000000014 */
[----:B------:R-:W-:Y:S01]  /*112080*/  PRMT R11, R23, 0x5410, R22 ;  /* 0x00005410170b7816 */ /* 0x000fe20000000016 */
[----:B------:R-:W-:Y:S01]  /*112090*/  NOP ;  /* 0x0000000000007918 */ /* 0x000fe20000000000 */
[----:B------:R-:W1:Y:S01]  /*1120a0*/  LDS.128 R20, [R55] ;  /* 0x0000000037147984 */ /* 0x000e620000000c00 */
[----:B------:R-:W-:-:S03]  /*1120b0*/  PRMT R8, R33, 0x5410, R32 ;  /* 0x0000541021087816 */ /* 0x000fc60000000020 */
[----:B0-----:R-:W-:Y:S04]  /*1120c0*/  STL.64 [R1+0x2a0], R44 ;  /* 0x0002a02c01007387 */ /* 0x001fe80000100a00 */
[----:B------:R-:W-:Y:S01]  /*1120d0*/  STL.64 [R1+0x2a8], R46 ;  /* 0x0002a82e01007387 */ /* 0x000fe20000100a00 */
[----:B------:R-:W-:Y:S01]  /*1120e0*/  PRMT R9, R35, 0x5410, R34 ;  /* 0x0000541023097816 */ /* 0x000fe20000000022 */
[----:B------:R-:W-:-:S04]  /*1120f0*/  NOP ;  /* 0x0000000000007918 */ /* 0x000fc80000000000 */
[----:B------:R-:W-:Y:S04]  /*112100*/  STSM.16.M88.4 [R55], R8 ;  /* 0x0000000837007844 */ /* 0x000fe80000000200 */
[----:B-1----:R0:W-:Y:S04]  /*112110*/  STL [R1+0x294], R21 ;  /* 0x0002941501007387 */ /* 0x0021e80000100800 */
[----:B------:R1:W-:Y:S01]  /*112120*/  STL [R1+0x298], R22 ;  /* 0x0002981601007387 */ /* 0x0003e20000100800 */
[----:B------:R-:W-:-:S03]  /*112130*/  IMAD.MOV.U32 R4, RZ, RZ, R20 ;  /* 0x000000ffff047224 */ /* 0x000fc600078e0014 */
[----:B------:R-:W2:Y:S04]  /*112140*/  LDL.LU R32, [R1+0x9d8] ;  /* 0x0009d80001207983 */ /* 0x000ea80000300800 */
[----:B------:R-:W2:Y:S04]  /*112150*/  LDL.LU R33, [R1+0x12bc] ;  /* 0x0012bc0001217983 */ /* 0x000ea80000300800 */
[----:B------:R-:W3:Y:S01]  /*112160*/  LDL.LU R34, [R1+0x9d4] ;  /* 0x0009d40001227983 */ /* 0x000ee20000300800 */
[----:B------:R-:W-:-:S03]  /*112170*/  IMAD.MOV.U32 R54, RZ, RZ, R23 ;  /* 0x000000ffff367224 */ /* 0x000fc600078e0017 */
[----:B------:R-:W3:Y:S04]  /*112180*/  LDL.LU R35, [R1+0x12b8] ;  /* 0x0012b80001237983 */ /* 0x000ee80000300800 */
[----:B------:R-:W5:Y:S04]  /*112190*/  LDL.LU R20, [R1+0x9d0] ;  /* 0x0009d00001147983 */ /* 0x000f680000300800 */
[----:B0-----:R-:W5:Y:S04]  /*1121a0*/  LDL.LU R21, [R1+0x12b4] ;  /* 0x0012b40001157983 */ /* 0x001f680000300800 */
[----:B-1----:R-:W5:Y:S04]  /*1121b0*/  LDL.LU R22, [R1+0x5e0] ;  /* 0x0005e00001167983 */ /* 0x002f680000300800 */
[----:B------:R-:W5:Y:S04]  /*1121c0*/  LDL.LU R23, [R1+0xac8] ;  /* 0x000ac80001177983 */ /* 0x000f680000300800 */
[----:B------:R-:W-:Y:S04]  /*1121d0*/  STL.64 [R1+0x46d0], R6 ;  /* 0x0046d00601007387 */ /* 0x000fe80000100a00 */
[----:B------:R-:W-:Y:S01]  /*1121e0*/  STL.64 [R1+0x46c8], R4 ;  /* 0x0046c80401007387 */ /* 0x000fe20000100a00 */
[----:B------:R-:W-:-:S03]  /*1121f0*/  NOP ;  /* 0x0000000000007918 */ /* 0x000fc60000000000 */
[----:B------:R-:W0:Y:S04]  /*112200*/  LDS.128 R4, [R55] ;  /* 0x0000000037047984 */ /* 0x000e280000000c00 */
[----:B------:R-:W5:Y:S04]  /*112210*/  LDL.LU R43, [R1+0x9f8] ;  /* 0x0009f800012b7983 */ /* 0x000f680000300800 */
[----:B------:R-:W5:Y:S01]  /*112220*/  LDL.LU R61, [R1+0x12cc] ;  /* 0x0012cc00013d7983 */ /* 0x000f620000300800 */
[----:B------:R-:W-:Y:S02]  /*112230*/  PRMT R8, R51, 0x5410, R50 ;  /* 0x0000541033087816 */ /* 0x000fe40000000032 */
[----:B------:R-:W-:-:S02]  /*112240*/  PRMT R9, R53, 0x5410, R52 ;  /* 0x0000541035097816 */ /* 0x000fc40000000034 */
[----:B------:R-:W-:Y:S01]  /*112250*/  PRMT R10, R25, 0x5410, R24 ;  /* 0x00005410190a7816 */ /* 0x000fe20000000018 */
[----:B0-----:R-:W-:Y:S04]  /*112260*/  STL.64 [R1+0x280], R4 ;  /* 0x0002800401007387 */ /* 0x001fe80000100a00 */
[----:B------:R-:W-:Y:S01]  /*112270*/  STL.64 [R1+0x288], R6 ;  /* 0x0002880601007387 */ /* 0x000fe20000100a00 */
[----:B------:R-:W-:-:S03]  /*112280*/  NOP ;  /* 0x0000000000007918 */ /* 0x000fc60000000000 */
        /* <DEDUP_REMOVED lines=10> */
[----:B------:R-:W4:Y:S04]  /*112330*/  LDL.LU R52, [R1+0x12d4] ;  /* 0x0012d40001347983 */ /* 0x000f280000300800 */
[----:B------:R-:W4:Y:S04]  /*112340*/  LDL.LU R24, [R1+0x9fc] ;  /* 0x0009fc0001187983 */ /* 0x000f280000300800 */
[----:B------:R-:W4:Y:S04]  /*112350*/  LDL.LU R25, [R1+0x12d0] ;  /* 0x0012d00001197983 */ /* 0x000f280000300800 */
[----:B------:R-:W4:Y:S04]  /*112360*/  LDL.LU R26, [R1+0x5e8] ;  /* 0x0005e800011a7983 */ /* 0x000f280000300800 */
[----:B------:R-:W4:Y:S04]  /*112370*/  LDL.LU R27, [R1+0xad4] ;  /* 0x000ad400011b7983 */ /* 0x000f280000300800 */
[----:B------:R-:W-:Y:S01]  /*112380*/  STSM.16.M88.4 [R55], R8 ;  /* 0x0000000837007844 */ /* 0x000fe20000000200 */
[----:B------:R-:W-:-:S03]  /*112390*/  NOP ;  /* 0x0000000000007918 */ /* 0x000fc60000000000 */
[----:B------:R-:W0:Y:S04]  /*1123a0*/  LDS.128 R4, [R55] ;  /* 0x0000000037047984 */ /* 0x000e280000000c00 */
[----:B0-----:R-:W-:Y:S04]  /*1123b0*/  STL.64 [R1+0x270], R4 ;  /* 0x0002700401007387 */ /* 0x001fe80000100a00 */
[----:B------:R-:W-:Y:S01]  /*1123c0*/  STL [R1+0x27c], R7 ;  /* 0x00027c0701007387 */ /* 0x000fe20000100800 */
[----:B------:R-:W-:Y:S01]  /*1123d0*/  IMAD.MOV.U32 R53, RZ, RZ, R6 ;  /* 0x000000ffff357224 */ /* 0x000fe200078e0006 */
[----:B------:R-:W-:Y:S01]  /*1123e0*/  NOP ;  /* 0x0000000000007918 */ /* 0x000fe20000000000 */
[----:B--2---:R-:W-:-:S02]  /*1123f0*/  PRMT R8, R33, 0x5410, R32 ;  /* 0x0000541021087816 */ /* 0x004fc40000000020 */
[----:B------:R-:W2:Y:S04]  /*112400*/  LDL.LU R32, [R1+0xa18] ;  /* 0x000a180001207983 */ /* 0x000ea80000300800 */
[----:B------:R-:W2:Y:S01]  /*112410*/  LDL.LU R33, [R1+0x12e8] ;  /* 0x0012e80001217983 */ /* 0x000ea20000300800 */
[----:B---3--:R-:W-:-:S03]  /*112420*/  PRMT R9, R35, 0x5410, R34 ;  /* 0x0000541023097816 */ /* 0x008fc60000000022 */
[----:B------:R-:W3:Y:S04]  /*112430*/  LDL.LU R34, [R1+0xa14] ;  /* 0x000a140001227983 */ /* 0x000ee80000300800 */
[----:B------:R-:W3:Y:S01]  /*112440*/  LDL.LU R35, [R1+0x12e4] ;  /* 0x0012e40001237983 */ /* 0x000ee20000300800 */
[----:B-----5:R-:W-:-:S03]  /*112450*/  PRMT R10, R21, 0x5410, R20 ;  /* 0x00005410150a7816 */ /* 0x020fc60000000014 */
[----:B------:R-:W5:Y:S04]  /*112460*/  LDL.LU R20, [R1+0xa10] ;  /* 0x000a100001147983 */ /* 0x000f680000300800 */
[----:B------:R-:W5:Y:S01]  /*112470*/  LDL.LU R21, [R1+0x12e0] ;  /* 0x0012e00001157983 */ /* 0x000f620000300800 */
[----:B------:R-:W-:-:S03]  /*112480*/  PRMT R11, R23, 0x5410, R22 ;  /* 0x00005410170b7816 */ /* 0x000fc60000000016 */
[----:B------:R-:W5:Y:S04]  /*112490*/  LDL.LU R22, [R1+0xa0c] ;  /* 0x000a0c0001167983 */ /* 0x000f680000300800 */
[----:B------:R0:W-:Y:S01]  /*1124a0*/  STSM.16.M88.4 [R55], R8 ;  /* 0x0000000837007844 */ /* 0x0001e20000000200 */
[----:B------:R-:W-:-:S03]  /*1124b0*/  NOP ;  /* 0x0000000000007918 */ /* 0x000fc60000000000 */
[----:B------:R-:W5:Y:S04]  /*1124c0*/  LDL.LU R23, [R1+0x12dc] ;  /* 0x0012dc0001177983 */ /* 0x000f680000300800 */
[----:B------:R-:W1:Y:S01]  /*1124d0*/  LDS.128 R4, [R55] ;  /* 0x0000000037047984 */ /* 0x000e620000000c00 */
[----:B0-----:R-:W-:-:S03]  /*1124e0*/  PRMT R8, R61, 0x5410, R43 ;  /* 0x000054103d087816 */ /* 0x001fc6000000002b */
[----:B-1----:R-:W-:Y:S04]  /*1124f0*/  STL.64 [R1+0x260], R4 ;  /* 0x0002600401007387 */ /* 0x002fe80000100a00 */
[----:B------:R-:W-:Y:S01]  /*112500*/  STL.64 [R1+0x268], R6 ;  /* 0x0002680601007387 */ /* 0x000fe20000100a00 */
[----:B------:R-:W-:Y:S01]  /*112510*/  NOP ;  /* 0x0000000000007918 */ /* 0x000fe20000000000 */
[----:B------:R-:W-:Y:S02]  /*112520*/  PRMT R9, R44, 0x5410, R60 ;  /* 0x000054102c097816 */ /* 0x000fe4000000003c */
[----:B------:R-:W-:Y:S02]  /*112530*/  PRMT R10, R45, 0x5410, R46 ;  /* 0x000054102d0a7816 */ /* 0x000fe4000000002e */
[----:B------:R-:W5:Y:S01]  /*112540*/  LDL.LU R45, [R1+0xa28] ;  /* 0x000a2800012d7983 */ /* 0x000f620000300800 */
[----:B------:R-:W-:-:S03]  /*112550*/  PRMT R11, R48, 0x5410, R47 ;  /* 0x00005410300b7816 */ /* 0x000fc6000000002f */
[----:B------:R-:W5:Y:S04]  /*112560*/  LDL.LU R47, [R1+0x1300] ;  /* 0x00130000012f7983 */ /* 0x000f680000300800 */
[----:B------:R0:W-:Y:S01]  /*112570*/  STSM.16.M88.4 [R55], R8 ;  /* 0x0000000837007844 */ /* 0x0001e20000000200 */
[----:B------:R-:W-:-:S03]  /*112580*/  NOP ;  /* 0x0000000000007918 */ /* 0x000fc60000000000 */
[----:B------:R-:W5:Y:S04]  /*112590*/  LDL.LU R48, [R1+0xa24] ;  /* 0x000a240001307983 */ /* 0x000f680000300800 */
[----:B------:R-:W1:Y:S01]  /*1125a0*/  LDS.128 R4, [R55] ;  /* 0x0000000037047984 */ /* 0x000e620000000c00 */
[----:B0-----:R-:W-:Y:S02]  /*1125b0*/  PRMT R8, R50, 0x5410, R49 ;  /* 0x0000541032087816 */ /* 0x001fe40000000031 */
[----:B----4-:R-:W-:Y:S01]  /*1125c0*/  PRMT R10, R25, 0x5410, R24 ;  /* 0x00005410190a7816 */ /* 0x010fe20000000018 */
[----:B------:R-:W4:Y:S04]  /*1125d0*/  LDL.LU R49, [R1+0x12fc] ;  /* 0x0012fc0001317983 */ /* 0x000f280000300800 */
[----:B------:R-:W4:Y:S01]  /*1125e0*/  LDL.LU R24, [R1+0xa20] ;  /* 0x000a200001187983 */ /* 0x000f220000300800 */
[----:B------:R-:W-:-:S03]  /*1125f0*/  PRMT R11, R27, 0x5410, R26 ;  /* 0x000054101b0b7816 */ /* 0x000fc6000000001a */
[----:B------:R-:W4:Y:S04]  /*112600*/  LDL.LU R25, [R1+0x12f0] ;  /* 0x0012f00001197983 */ /* 0x000f280000300800 */
[----:B------:R-:W4:Y:S04]  /*112610*/  LDL.LU R26, [R1+0x788] ;  /* 0x00078800011a7983 */ /* 0x000f280000300800 */
[----:B------:R-:W4:Y:S01]  /*112620*/  LDL.LU R27, [R1+0xacc] ;  /* 0x000acc00011b7983 */ /* 0x000f220000300800 */
[----:B------:R-:W-:Y:S01]  /*112630*/  PRMT R9, R52, 0x5410, R51 ;  /* 0x0000541034097816 */ /* 0x000fe20000000033 */
[----:B------:R-:W-:-:S04]  /*112640*/  NOP ;  /* 0x0000000000007918 */ /* 0x000fc80000000000 */
[----:B------:R2:W-:Y:S04]  /*112650*/  STSM.16.M88.4 [R55], R8 ;  /* 0x0000000837007844 */ /* 0x0005e80000000200 */
[----:B-1----:R-:W-:Y:S01]  /*112660*/  STL.64 [R1+0x250], R4 ;  /* 0x0002500401007387 */ /* 0x002fe20000100a00 */
[----:B------:R-:W-:-:S03]  /*112670*/  IMAD.MOV.U32 R52, RZ, RZ, R7 ;  /* 0x000000ffff347224 */ /* 0x000fc600078e0007 */
[----:B------:R-:W-:Y:S01]  /*112680*/  STL [R1+0x258], R6 ;  /* 0x0002580601007387 */ /* 0x000fe20000100800 */
[----:B------:R-:W-:-:S03]  /*112690*/  NOP ;  /* 0x0000000000007918 */ /* 0x000fc60000000000 */
[----:B------:R-:W0:Y:S04]  /*1126a0*/  LDS.128 R4, [R55] ;  /* 0x0000000037047984 */ /* 0x000e280000000c00 */
        /* <DEDUP_REMOVED lines=8> */
[----:B--2---:R-:W-:-:S03]  /*112730*/  PRMT R8, R33, 0x5410, R32 ;  /* 0x0000541021087816 */ /* 0x004fc60000000020 */
[----:B------:R-:W2:Y:S04]  /*112740*/  LDL.LU R32, [R1+0xa44] ;  /* 0x000a440001207983 */ /* 0x000ea80000300800 */
[----:B------:R-:W2:Y:S01]  /*112750*/  LDL.LU R33, [R1+0x133c] ;  /* 0x00133c0001217983 */ /* 0x000ea20000300800 */
[----:B---3--:R-:W-:-:S03]  /*112760*/  PRMT R9, R35, 0x5410, R34 ;  /* 0x0000541023097816 */ /* 0x008fc60000000022 */
[----:B0-----:R-:W-:Y:S01]  /*112770*/  STL.64 [R1+0x240], R4 ;  /* 0x0002400401007387 */ /* 0x001fe20000100a00 */
[----:B-----5:R-:W-:-:S03]  /*112780*/  PRMT R10, R21, 0x5410, R20 ;  /* 0x00005410150a7816 */ /* 0x020fc60000000014 */
[----:B------:R-:W-:Y:S01]  /*112790*/  STL.64 [R1+0x248], R6 ;  /* 0x0002480601007387 */ /* 0x000fe20000100a00 */
[----:B------:R-:W-:-:S03]  /*1127a0*/  NOP ;  /* 0x0000000000007918 */ /* 0x000fc60000000000 */
[----:B------:R-:W3:Y:S04]  /*1127b0*/  LDL.LU R34, [R1+0xa40] ;  /* 0x000a400001227983 */ /* 0x000ee80000300800 */
[----:B------:R-:W3:Y:S01]  /*1127c0*/  LDL.LU R35, [R1+0x1338] ;  /* 0x0013380001237983 */ /* 0x000ee20000300800 */
[----:B------:R-:W-:-:S03]  /*1127d0*/  PRMT R11, R23, 0x5410, R22 ;  /* 0x00005410170b7816 */ /* 0x000fc60000000016 */
[----:B------:R-:W5:Y:S04]  /*1127e0*/  LDL.LU R20, [R1+0xa3c] ;  /* 0x000a3c0001147983 */ /* 0x000f680000300800 */
[----:B------:R0:W-:Y:S01]  /*1127f0*/  STSM.16.M88.4 [R55], R8 ;  /* 0x0000000837007844 */ /* 0x0001e20000000200 */
[----:B------:R-:W-:-:S03]  /*112800*/  NOP ;  /* 0x0000000000007918 */ /* 0x000fc60000000000 */
[----:B------:R-:W1:Y:S04]  /*112810*/  LDS.128 R4, [R55] ;  /* 0x0000000037047984 */ /* 0x000e680000000c00 */
[----:B------:R-:W5:Y:S04]  /*112820*/  LDL.LU R21, [R1+0x1324] ;  /* 0x0013240001157983 */ /* 0x000f680000300800 */
[----:B------:R-:W5:Y:S04]  /*112830*/  LDL.LU R22, [R1+0x78c] ;  /* 0x00078c0001167983 */ /* 0x000f680000300800 */
[----:B------:R-:W5:Y:S01]  /*112840*/  LDL.LU R23, [R1+0xadc] ;  /* 0x000adc0001177983 */ /* 0x000f620000300800 */
[----:B0-----:R-:W-:-:S03]  /*112850*/  PRMT R8, R47, 0x5410, R45 ;  /* 0x000054102f087816 */ /* 0x001fc6000000002d */
[----:B------:R-:W5:Y:S04]  /*112860*/  LDL.LU R45, [R1+0xa54] ;  /* 0x000a5400012d7983 */ /* 0x000f680000300800 */
[----:B------:R-:W5:Y:S04]  /*112870*/  LDL.LU R47, [R1+0x135c] ;  /* 0x00135c00012f7983 */ /* 0x000f680000300800 */
[----:B-1----:R-:W-:Y:S04]  /*112880*/  STL.64 [R1+0x230], R4 ;  /* 0x0002300401007387 */ /* 0x002fe80000100a00 */
[----:B------:R-:W-:Y:S01]  /*112890*/  STL.64 [R1+0x238], R6 ;  /* 0x0002380601007387 */ /* 0x000fe20000100a00 */
[----:B------:R-:W-:Y:S01]  /*1128a0*/  NOP ;  /* 0x0000000000007918 */ /* 0x000fe20000000000 */
[----:B----4-:R-:W-:-:S02]  /*1128b0*/  PRMT R9, R49, 0x5410, R48 ;  /* 0x0000541031097816 */ /* 0x010fc40000000030 */
[----:B------:R-:W4:Y:S04]  /*1128c0*/  LDL.LU R48, [R1+0xa50] ;  /* 0x000a500001307983 */ /* 0x000f280000300800 */
[----:B------:R-:W4:Y:S01]  /*1128d0*/  LDL.LU R49, [R1+0x1358] ;  /* 0x0013580001317983 */ /* 0x000f220000300800 */
[----:B------:R-:W-:-:S03]  /*1128e0*/  PRMT R10, R25, 0x5410, R24 ;  /* 0x00005410190a7816 */ /* 0x000fc60000000018 */
[----:B------:R-:W4:Y:S04]  /*1128f0*/  LDL.LU R24, [R1+0xa4c] ;  /* 0x000a4c0001187983 */ /* 0x000f280000300800 */
[----:B------:R-:W4:Y:S01]  /*112900*/  LDL.LU R25, [R1+0x1344] ;  /* 0x0013440001197983 */ /* 0x000f220000300800 */
[----:B------:R-:W-:-:S03]  /*112910*/  PRMT R11, R27, 0x5410, R26 ;  /* 0x000054101b0b7816 */ /* 0x000fc6000000001a */
[----:B------:R-:W4:Y:S04]  /*112920*/  LDL.LU R26, [R1+0xa48] ;  /* 0x000a4800011a7983 */ /* 0x000f280000300800 */
[----:B------:R-:W4:Y:S04]  /*112930*/  LDL.LU R27, [R1+0x1340] ;  /* 0x00134000011b7983 */ /* 0x000f280000300800 */
[----:B------:R0:W-:Y:S01]  /*112940*/  STSM.16.M88.4 [R55], R8 ;  /* 0x0000000837007844 */ /* 0x0001e20000000200 */
[----:B------:R-:W-:-:S03]  /*112950*/  NOP ;  /* 0x0000000000007918 */ /* 0x000fc60000000000 */
[----:B------:R-:W1:Y:S01]  /*112960*/  LDS.128 R4, [R55] ;  /* 0x0000000037047984 */ /* 0x000e620000000c00 */
[----:B0-----:R-:W-:Y:S02]  /*112970*/  PRMT R8, R43, 0x5410, R41 ;  /* 0x000054102b087816 */ /* 0x001fe40000000029 */
[----:B------:R-:W-:Y:S02]  /*112980*/  PRMT R9, R60, 0x5410, R61 ;  /* 0x000054103c097816 */ /* 0x000fe4000000003d */
[----:B------:R-:W-:Y:S02]  /*112990*/  PRMT R10, R46, 0x5410, R44 ;  /* 0x000054102e0a7816 */ /* 0x000fe4000000002c */
[----:B------:R-:W-:Y:S01]  /*1129a0*/  PRMT R11, R51, 0x5410, R50 ;  /* 0x00005410330b7816 */ /* 0x000fe20000000032 */
[----:B------:R-:W-:Y:S01]  /*1129b0*/  NOP ;  /* 0x0000000000007918 */ /* 0x000fe20000000000 */
[----:B-1----:R-:W-:Y:S01]  /*1129c0*/  STL [R1+0x224], R5 ;  /* 0x0002240501007387 */ /* 0x002fe20000100800 */
[----:B------:R-:W-:-:S03]  /*1129d0*/  IMAD.MOV.U32 R51, RZ, RZ, R4 ;  /* 0x000000ffff337224 */ /* 0x000fc600078e0004 */
[----:B------:R-:W-:Y:S04]  /*1129e0*/  STSM.16.M88.4 [R55], R8 ;  /* 0x0000000837007844 */ /* 0x000fe80000000200 */
[----:B------:R-:W-:Y:S01]  /*1129f0*/  STL.64 [R1+0x228], R6 ;  /* 0x0002280601007387 */ /* 0x000fe20000100a00 */
[----:B------:R-:W-:-:S03]  /*112a00*/  NOP ;  /* 0x0000000000007918 */ /* 0x000fc60000000000 */
[----:B------:R-:W0:Y:S04]  /*112a10*/  LDS.128 R4, [R55] ;  /* 0x0000000037047984 */ /* 0x000e280000000c00 */
[----:B0-----:R-:W-:Y:S04]  /*112a20*/  STL [R1+0x210], R4 ;  /* 0x0002100401007387 */ /* 0x001fe80000100800 */
[----:B------:R0:W-:Y:S01]  /*112a30*/  STL.64 [R1+0x218], R6 ;  /* 0x0002180601007387 */ /* 0x0001e20000100a00 */
[----:B------:R-:W-:Y:S01]  /*112a40*/  IMAD.MOV.U32 R50, RZ, RZ, R5 ;  /* 0x000000ffff327224 */ /* 0x000fe200078e0005 */
        /* <DEDUP_REMOVED lines=9> */
[----:B------:R-:W-:Y:S01]  /*112ae0*/  PRMT R11, R23, 0x5410, R22 ;  /* 0x00005410170b7816 */ /* 0x000fe20000000016 */
[----:B------:R-:W-:-:S04]  /*112af0*/  NOP ;  /* 0x0000000000007918 */ /* 0x000fc80000000000 */
[----:B------:R4:W-:Y:S04]  /*112b00*/  STSM.16.M88.4 [R55], R8 ;  /* 0x0000000837007844 */ /* 0x0009e80000000200 */
[----:B------:R-:W5:Y:S04]  /*112b10*/  LDL.LU R22, [R1+0x820] ;  /* 0x0008200001167983 */ /* 0x000f680000300800 */
[----:B------:R-:W5:Y:S04]  /*112b20*/  LDL.LU R23, [R1+0xafc] ;  /* 0x000afc0001177983 */ /* 0x000f680000300800 */
[----:B------:R-:W-:Y:S04]  /*112b30*/  STL.64 [R1+0x4688], R50 ;  /* 0x0046883201007387 */ /* 0x000fe80000100a00 */
[----:B0-----:R-:W5:Y:S04]  /*112b40*/  LDL.LU R7, [R1+0xa70] ;  /* 0x000a700001077983 */ /* 0x001f680000300800 */
[----:B------:R-:W5:Y:S01]  /*112b50*/  LDL.LU R59, [R1+0x13b0] ;  /* 0x0013b000013b7983 */ /* 0x000f620000300800 */
[----:B------:R-:W-:-:S02]  /*112b60*/  PRMT R38, R0, 0x3340, R3 ;  /* 0x0000334000267816 */ /* 0x000fc40000000003 */
[----:B----4-:R-:W-:Y:S02]  /*112b70*/  PRMT R10, R25, 0x5410, R24 ;  /* 0x00005410190a7816 */ /* 0x010fe40000000018 */
[----:B------:R-:W-:Y:S01]  /*112b80*/  PRMT R11, R27, 0x5410, R26 ;  /* 0x000054101b0b7816 */ /* 0x000fe2000000001a */
[----:B------:R-:W-:Y:S01]  /*112b90*/  NOP ;  /* 0x0000000000007918 */ /* 0x000fe20000000000 */
[----:B------:R-:W0:Y:S04]  /*112ba0*/  LDS.128 R24, [R55] ;  /* 0x0000000037187984 */ /* 0x000e280000000c00 */
[----:B0-----:R0:W-:Y:S04]  /*112bb0*/  STL.64 [R1+0x200], R24 ;  /* 0x0002001801007387 */ /* 0x0011e80000100a00 */
[----:B------:R1:W-:Y:S04]  /*112bc0*/  STL.64 [R1+0x208], R26 ;  /* 0x0002081a01007387 */ /* 0x0003e80000100a00 */
[----:B------:R-:W4:Y:S04]  /*112bd0*/  LDL.LU R31, [R1+0xa6c] ;  /* 0x000a6c00011f7983 */ /* 0x000f280000300800 */
[----:B------:R-:W4:Y:S04]  /*112be0*/  LDL.LU R0, [R1+0x1394] ;  /* 0x0013940001007983 */ /* 0x000f280000300800 */
[----:B------:R-:W4:Y:S04]  /*112bf0*/  LDL.LU R3, [R1+0xa68] ;  /* 0x000a680001037983 */ /* 0x000f280000300800 */
[----:B------:R-:W4:Y:S04]  /*112c00*/  LDL.LU R39, [R1+0x1390] ;  /* 0x0013900001277983 */ /* 0x000f280000300800 */
[----:B------:R-:W4:Y:S04]  /*112c10*/  LDL.LU R40, [R1+0xa64] ;  /* 0x000a640001287983 */ /* 0x000f280000300800 */
[----:B------:R-:W4:Y:S01]  /*112c20*/  LDL.LU R41, [R1+0x138c] ;  /* 0x00138c0001297983 */ /* 0x000f220000300800 */
[----:B------:R-:W-:-:S03]  /*112c30*/  PRMT R8, R47, 0x5410, R45 ;  /* 0x000054102f087816 */ /* 0x000fc6000000002d */
        /* <DEDUP_REMOVED lines=8> */
[----:B------:R-:W-:Y:S01]  /*112cc0*/  PRMT R9, R49, 0x5410, R48 ;  /* 0x0000541031097816 */ /* 0x000fe20000000030 */
[----:B------:R-:W-:-:S04]  /*112cd0*/  NOP ;  /* 0x0000000000007918 */ /* 0x000fc80000000000 */
[----:B------:R2:W-:Y:S04]  /*112ce0*/  STSM.16.M88.4 [R55], R8 ;  /* 0x0000000837007844 */ /* 0x0005e80000000200 */
        /* <DEDUP_REMOVED lines=8> */
[----:B------:R-:W3:Y:S04]  /*112d70*/  LDL.LU R34, [R1+0xa90] ;  /* 0x000a900001227983 */ /* 0x000ee80000300800 */
[----:B------:R-:W3:Y:S01]  /*112d80*/  LDL.LU R35, [R1+0x13cc] ;  /* 0x0013cc0001237983 */ /* 0x000ee20000300800 */
[----:B-----5:R-:W-:Y:S02]  /*112d90*/  PRMT R10, R21, 0x5410, R20 ;  /* 0x00005410150a7816 */ /* 0x020fe40000000014 */
[----:B------:R-:W-:Y:S01]  /*112da0*/  PRMT R11, R23, 0x5410, R22 ;  /* 0x00005410170b7816 */ /* 0x000fe20000000016 */
[----:B------:R-:W-:Y:S01]  /*112db0*/  NOP ;  /* 0x0000000000007918 */ /* 0x000fe20000000000 */
[----:B------:R-:W0:Y:S01]  /*112dc0*/  LDS.128 R20, [R55] ;  /* 0x0000000037147984 */ /* 0x000e220000000c00 */
[----:B------:R-:W-:-:S03]  /*112dd0*/  NOP ;  /* 0x0000000000007918 */ /* 0x000fc60000000000 */
[----:B------:R1:W-:Y:S02]  /*112de0*/  STSM.16.M88.4 [R55], R8 ;  /* 0x0000000837007844 */ /* 0x0003e40000000200 */
[----:B-1----:R-:W-:Y:S01]  /*112df0*/  PRMT R8, R59, 0x5410, R7 ;  /* 0x000054103b087816 */ /* 0x002fe20000000007 */
[----:B------:R-:W-:Y:S01]  /*112e00*/  NOP ;  /* 0x0000000000007918 */ /* 0x000fe20000000000 */
[----:B------:R-:W1:Y:S04]  /*112e10*/  LDS.128 R4, [R55] ;  /* 0x0000000037047984 */ /* 0x000e680000000c00 */
[----:B0-----:R-:W-:Y:S01]  /*112e20*/  STL.64 [R1+0x1f0], R20 ;  /* 0x0001f01401007387 */ /* 0x001fe20000100a00 */
[----:B------:R-:W-:-:S03]  /*112e30*/  IMAD.MOV.U32 R49, RZ, RZ, R23 ;  /* 0x000000ffff317224 */ /* 0x000fc600078e0017 */
[----:B------:R0:W-:Y:S04]  /*112e40*/  STL [R1+0x1f8], R22 ;  /* 0x0001f81601007387 */ /* 0x0001e80000100800 */
[----:B0-----:R-:W5:Y:S04]  /*112e50*/  LDL.LU.64 R22, [R1+0x4728] ;  /* 0x0047280001167983 */ /* 0x001f680000300a00 */
[----:B------:R-:W5:Y:S01]  /*112e60*/  LDL.LU.64 R20, [R1+0x4720] ;  /* 0x0047200001147983 */ /* 0x000f620000300a00 */
[----:B------:R-:W-:-:S03]  /*112e70*/  NOP ;  /* 0x0000000000007918 */ /* 0x000fc60000000000 */
[----:B-1----:R-:W-:Y:S04]  /*112e80*/  STL.64 [R1+0x1e0], R4 ;  /* 0x0001e00401007387 */ /* 0x002fe80000100a00 */
[----:B------:R-:W-:Y:S01]  /*112e90*/  STL.64 [R1+0x1e8], R6 ;  /* 0x0001e80601007387 */ /* 0x000fe20000100a00 */
[----:B----4-:R-:W-:Y:S02]  /*112ea0*/  PRMT R9, R0, 0x5410, R31 ;  /* 0x0000541000097816 */ /* 0x010fe4000000001f */
[----:B------:R-:W-:Y:S02]  /*112eb0*/  PRMT R10, R39, 0x5410, R3 ;  /* 0x00005410270a7816 */ /* 0x000fe40000000003 */
[----:B------:R-:W-:Y:S02]  /*112ec0*/  PRMT R11, R41, 0x5410, R40 ;  /* 0x00005410290b7816 */ /* 0x000fe40000000028 */
[----:B------:R-:W4:Y:S04]  /*112ed0*/  LDL.LU R41, [R1+0xac4] ;  /* 0x000ac40001297983 */ /* 0x000f280000300800 */
[----:B------:R0:W-:Y:S01]  /*112ee0*/  STSM.16.M88.4 [R55], R8 ;  /* 0x0000000837007844 */ /* 0x0001e20000000200 */
[----:B------:R-:W-:-:S03]  /*112ef0*/  NOP ;  /* 0x0000000000007918 */ /* 0x000fc60000000000 */
[----:B------:R-:W1:Y:S01]  /*112f00*/  LDS.128 R4, [R55] ;  /* 0x0000000037047984 */ /* 0x000e620000000c00 */
[----:B0-----:R-:W-:-:S03]  /*112f10*/  PRMT R8, R61, 0x5410, R43 ;  /* 0x000054103d087816 */ /* 0x001fc6000000002b */
[----:B------:R-:W4:Y:S01]  /*112f20*/  LDL.LU R43, [R1+0x13f4] ;  /* 0x0013f400012b7983 */ /* 0x000f220000300800 */
[----:B------:R-:W-:Y:S02]  /*112f30*/  PRMT R9, R47, 0x5410, R60 ;  /* 0x000054102f097816 */ /* 0x000fe4000000003c */
[----:B------:R-:W-:Y:S02]  /*112f40*/  PRMT R10, R25, 0x5410, R24 ;  /* 0x00005410190a7816 */ /* 0x000fe40000000018 */
[----:B------:R-:W-:Y:S01]  /*112f50*/  PRMT R11, R27, 0x5410, R26 ;  /* 0x000054101b0b7816 */ /* 0x000fe2000000001a */
[----:B------:R-:W-:Y:S01]  /*112f60*/  NOP ;  /* 0x0000000000007918 */ /* 0x000fe20000000000 */
[----:B-1----:R-:W-:Y:S04]  /*112f70*/  STL.64 [R1+0x1d0], R4 ;  /* 0x0001d00401007387 */ /* 0x002fe80000100a00 */
[----:B------:R-:W-:Y:S04]  /*112f80*/  STL.64 [R1+0x1d8], R6 ;  /* 0x0001d80601007387 */ /* 0x000fe80000100a00 */
[----:B------:R-:W5:Y:S04]  /*112f90*/  LDL.LU R61, [R1+0xac0] ;  /* 0x000ac000013d7983 */ /* 0x000f680000300800 */
[----:B------:R-:W5:Y:S04]  /*112fa0*/  LDL.LU R47, [R1+0x13f0] ;  /* 0x0013f000012f7983 */ /* 0x000f680000300800 */
[----:B------:R-:W5:Y:S04]  /*112fb0*/  LDL.LU R24, [R1+0xabc] ;  /* 0x000abc0001187983 */ /* 0x000f680000300800 */
[----:B------:R-:W5:Y:S04]  /*112fc0*/  LDL.LU R25, [R1+0x13ec] ;  /* 0x0013ec0001197983 */ /* 0x000f680000300800 */
[----:B------:R-:W5:Y:S04]  /*112fd0*/  LDL.LU R26, [R1+0x828] ;  /* 0x00082800011a7983 */ /* 0x000f680000300800 */
[----:B------:R-:W5:Y:S04]  /*112fe0*/  LDL.LU R27, [R1+0xb00] ;  /* 0x000b0000011b7983 */ /* 0x000f680000300800 */
[----:B------:R0:W-:Y:S01]  /*112ff0*/  STSM.16.M88.4 [R55], R8 ;  /* 0x0000000837007844 */ /* 0x0001e20000000200 */
[----:B------:R-:W-:-:S03]  /*113000*/  NOP ;  /* 0x0000000000007918 */ /* 0x000fc60000000000 */
[----:B------:R-:W1:Y:S01]  /*113010*/  LDS.128 R4, [R55] ;  /* 0x0000000037047984 */ /* 0x000e620000000c00 */
[----:B0-----:R-:W-:Y:S02]  /*113020*/  PRMT R8, R46, 0x5410, R44 ;  /* 0x000054102e087816 */ /* 0x001fe4000000002c */
[----:B------:R-:W-:Y:S02]  /*113030*/  PRMT R9, R48, 0x5410, R45 ;  /* 0x0000541030097816 */ /* 0x000fe4000000002d */
[----:B--2---:R-:W-:Y:S02]  /*113040*/  PRMT R10, R33, 0x5410, R32 ;  /* 0x00005410210a7816 */ /* 0x004fe40000000020 */
[----:B---3--:R-:W-:Y:S01]  /*113050*/  PRMT R11, R35, 0x5410, R34 ;  /* 0x00005410230b7816 */ /* 0x008fe20000000022 */
[----:B------:R-:W-:-:S04]  /*113060*/  NOP ;  /* 0x0000000000007918 */ /* 0x000fc80000000000 */
[----:B------:R-:W-:Y:S04]  /*113070*/  STSM.16.M88.4 [R55], R8 ;  /* 0x0000000837007844 */ /* 0x000fe80000000200 */
[----:B-1----:R0:W-:Y:S04]  /*113080*/  STL [R1+0x1c4], R5 ;  /* 0x0001c40501007387 */ /* 0x0021e80000100800 */
[----:B------:R1:W-:Y:S04]  /*113090*/  STL.64 [R1+0x1c8], R6 ;  /* 0x0001c80601007387 */ /* 0x0003e80000100a00 */
[----:B------:R-:W2:Y:S04]  /*1130a0*/  LDL.LU R50, [R1+0x140c] ;  /* 0x00140c0001327983 */ /* 0x000ea80000300800 */
[----:B------:R-:W3:Y:S01]  /*1130b0*/  LDL.LU R32, [R1+0xae4] ;  /* 0x000ae40001207983 */ /* 0x000ee20000300800 */
[----:B------:R-:W-:-:S03]  /*1130c0*/  IMAD.MOV.U32 R48, RZ, RZ, R4 ;  /* 0x000000ffff307224 */ /* 0x000fc600078e0004 */
[----:B------:R-:W3:Y:S04]  /*1130d0*/  LDL.LU R33, [R1+0x1408] ;  /* 0x0014080001217983 */ /* 0x000ee80000300800 */
[----:B------:R-:W2:Y:S04]  /*1130e0*/  LDL.LU R34, [R1+0xad0] ;  /* 0x000ad00001227983 */ /* 0x000ea80000300800 */
[----:B------:R-:W2:Y:S04]  /*1130f0*/  LDL.LU R35, [R1+0x13f8] ;  /* 0x0013f80001237983 */ /* 0x000ea80000300800 */
[----:B------:R-:W2:Y:S04]  /*113100*/  LDL.LU R51, [R1+0xb08] ;  /* 0x000b080001337983 */ /* 0x000ea80000300800 */
[----:B------:R-:W2:Y:S04]  /*113110*/  LDL.LU R4, [R1+0x1430] ;  /* 0x0014300001047983 */ /* 0x000ea80000300800 */
[----:B0-----:R-:W2:Y:S04]  /*113120*/  LDL.LU R5, [R1+0xb04] ;  /* 0x000b040001057983 */ /* 0x001ea80000300800 */
[----:B-1----:R-:W2:Y:S04]  /*113130*/  LDL.LU R6, [R1+0x142c] ;  /* 0x00142c0001067983 */ /* 0x002ea80000300800 */
[----:B------:R-:W2:Y:S04]  /*113140*/  LDL.LU R60, [R1+0xaf8] ;  /* 0x000af800013c7983 */ /* 0x000ea80000300800 */
[----:B------:R-:W2:Y:S04]  /*113150*/  LDL.LU R44, [R1+0x1414] ;  /* 0x00141400012c7983 */ /* 0x000ea80000300800 */
[----:B------:R-:W2:Y:S04]  /*113160*/  LDL.LU R46, [R1+0x82c] ;  /* 0x00082c00012e7983 */ /* 0x000ea80000300800 */
[----:B------:R-:W2:Y:S04]  /*113170*/  LDL.LU R45, [R1+0xb10] ;  /* 0x000b1000012d7983 */ /* 0x000ea80000300800 */
[----:B------:R0:W-:Y:S04]  /*113180*/  STL.64 [R1+0x4690], R48 ;  /* 0x0046903001007387 */ /* 0x0001e80000100a00 */
        /* <DEDUP_REMOVED lines=9> */
[----:B----4-:R-:W-:-:S03]  /*113220*/  PRMT R8, R43, 0x5410, R41 ;  /* 0x000054102b087816 */ /* 0x010fc60000000029 */
[----:B------:R-:W4:Y:S01]  /*113230*/  LDL.LU R41, [R1+0x1434] ;  /* 0x0014340001297983 */ /* 0x000f220000300800 */
[----:B-----5:R-:W-:Y:S02]  /*113240*/  PRMT R10, R25, 0x5410, R24 ;  /* 0x00005410190a7816 */ /* 0x020fe40000000018 */
[----:B------:R-:W-:Y:S01]  /*113250*/  PRMT R11, R27, 0x5410, R26 ;  /* 0x000054101b0b7816 */ /* 0x000fe2000000001a */
[----:B------:R-:W-:Y:S01]  /*113260*/  NOP ;  /* 0x0000000000007918 */ /* 0x000fe20000000000 */
[----:B------:R-:W0:Y:S01]  /*113270*/  LDS.128 R24, [R55] ;  /* 0x0000000037187984 */ /* 0x000e220000000c00 */
[----:B------:R-:W-:Y:S01]  /*113280*/  PRMT R9, R47, 0x5410, R61 ;  /* 0x000054102f097816 */ /* 0x000fe2000000003d */
[----:B------:R-:W-:-:S04]  /*113290*/  NOP ;  /* 0x0000000000007918 */ /* 0x000fc80000000000 */
[----:B------:R-:W-:Y:S04]  /*1132a0*/  STSM.16.M88.4 [R55], R8 ;  /* 0x0000000837007844 */ /* 0x000fe80000000200 */
[----:B0-----:R-:W-:Y:S01]  /*1132b0*/  STL [R1+0x1b0], R24 ;  /* 0x0001b01801007387 */ /* 0x001fe20000100800 */
[----:B------:R-:W-:-:S03]  /*1132c0*/  IMAD.MOV.U32 R47, RZ, RZ, R25 ;  /* 0x000000ffff2f7224 */ /* 0x000fc600078e0019 */
[----:B------:R0:W-:Y:S04]  /*1132d0*/  STL.64 [R1+0x1b8], R26 ;  /* 0x0001b81a01007387 */ /* 0x0001e80000100a00 */
[----:B0-----:R-:W5:Y:S04]  /*1132e0*/  LDL.LU.64 R26, [R1+0x4718] ;  /* 0x00471800011a7983 */ /* 0x001f680000300a00 */
[----:B------:R-:W5:Y:S01]  /*1132f0*/  LDL.LU.64 R24, [R1+0x4710] ;  /* 0x0047100001187983 */ /* 0x000f620000300a00 */
[----:B---3--:R-:W-:Y:S01]  /*113300*/  PRMT R10, R33, 0x5410, R32 ;  /* 0x00005410210a7816 */ /* 0x008fe20000000020 */
[----:B------:R-:W-:-:S02]  /*113310*/  NOP ;  /* 0x0000000000007918 */ /* 0x000fc40000000000 */
[----:B------:R-:W3:Y:S04]  /*113320*/  LDL.LU R43, [R1+0x870] ;  /* 0x00087000012b7983 */ /* 0x000ee80000300800 */
[----:B------:R-:W3:Y:S04]  /*113330*/  LDL.LU R61, [R1+0xb3c] ;  /* 0x000b3c00013d7983 */ /* 0x000ee80000300800 */
[----:B------:R-:W4:Y:S01]  /*113340*/  LDL.LU R11, [R1+0xaf0] ;  /* 0x000af000010b7983 */ /* 0x000f220000300800 */
[----:B--2---:R-:W-:Y:S02]  /*113350*/  PRMT R9, R50, 0x5410, R49 ;  /* 0x0000541032097816 */ /* 0x004fe40000000031 */
[----:B----4-:R-:W-:-:S02]  /*113360*/  PRMT R8, R48, 0x5410, R11 ;  /* 0x0000541030087816 */ /* 0x010fc4000000000b */
[----:B------:R-:W-:Y:S02]  /*113370*/  PRMT R11, R35, 0x5410, R34 ;  /* 0x00005410230b7816 */ /* 0x000fe40000000022 */
[----:B------:R-:W0:Y:S01]  /*113380*/  LDS.128 R32, [R55] ;  /* 0x0000000037207984 */ /* 0x000e220000000c00 */
[----:B------:R-:W-:-:S03]  /*113390*/  NOP ;  /* 0x0000000000007918 */ /* 0x000fc60000000000 */
[----:B------:R1:W-:Y:S02]  /*1133a0*/  STSM.16.M88.4 [R55], R8 ;  /* 0x0000000837007844 */ /* 0x0003e40000000200 */
[----:B-1----:R-:W-:Y:S01]  /*1133b0*/  PRMT R8, R4, 0x5410, R51 ;  /* 0x0000541004087816 */ /* 0x002fe20000000033 */
[----:B------:R-:W-:Y:S01]  /*1133c0*/  NOP ;  /* 0x0000000000007918 */ /* 0x000fe20000000000 */
[----:B------:R-:W-:Y:S01]  /*1133d0*/  PRMT R9, R6, 0x5410, R5 ;  /* 0x0000541006097816 */ /* 0x000fe20000000005 */
[----:B------:R-:W1:Y:S01]  /*1133e0*/  LDS.128 R48, [R55] ;  /* 0x0000000037307984 */ /* 0x000e620000000c00 */
[----:B------:R-:W-:Y:S02]  /*1133f0*/  PRMT R10, R44, 0x5410, R60 ;  /* 0x000054102c0a7816 */ /* 0x000fe4000000003c */
[----:B------:R-:W-:Y:S01]  /*113400*/  PRMT R11, R45, 0x5410, R46 ;  /* 0x000054102d0b7816 */ /* 0x000fe2000000002e */
[----:B------:R-:W-:-:S04]  /*113410*/  NOP ;  /* 0x0000000000007918 */ /* 0x000fc80000000000 */
[----:B------:R2:W-:Y:S02]  /*113420*/  STSM.16.M88.4 [R55], R8 ;  /* 0x0000000837007844 */ /* 0x0005e40000000200 */
[----:B--2---:R-:W-:Y:S01]  /*113430*/  PRMT R8, R59, 0x5410, R7 ;  /* 0x000054103b087816 */ /* 0x004fe20000000007 */
[----:B------:R-:W-:Y:S01]  /*113440*/  NOP ;  /* 0x0000000000007918 */ /* 0x000fe20000000000 */
[----:B------:R-:W2:Y:S01]  /*113450*/  LDS.128 R4, [R55] ;  /* 0x0000000037047984 */ /* 0x000ea20000000c00 */
[----:B------:R-:W-:-:S03]  /*113460*/  PRMT R9, R0, 0x5410, R31 ;  /* 0x0000541000097816 */ /* 0x000fc6000000001f */
[----:B0-----:R-:W-:Y:S01]  /*113470*/  STL.64 [R1+0x1a0], R32 ;  /* 0x0001a02001007387 */ /* 0x001fe20000100a00 */
[----:B------:R-:W-:Y:S02]  /*113480*/  PRMT R10, R39, 0x5410, R3 ;  /* 0x00005410270a7816 */ /* 0x000fe40000000003 */
[----:B------:R-:W-:Y:S01]  /*113490*/  PRMT R11, R41, 0x5410, R40 ;  /* 0x00005410290b7816 */ /* 0x000fe20000000028 */
[----:B------:R0:W-:Y:S01]  /*1134a0*/  STL.64 [R1+0x1a8], R34 ;  /* 0x0001a82201007387 */ /* 0x0001e20000100a00 */
[----:B------:R-:W-:-:S03]  /*1134b0*/  NOP ;  /* 0x0000000000007918 */ /* 0x000fc60000000000 */
[----:B------:R4:W-:Y:S04]  /*1134c0*/  STSM.16.M88.4 [R55], R8 ;  /* 0x0000000837007844 */ /* 0x0009e80000000200 */
[----:B0-----:R-:W5:Y:S04]  /*1134d0*/  LDL.LU.64 R34, [R1+0x4708] ;  /* 0x0047080001227983 */ /* 0x001f680000300a00 */
[----:B------:R-:W5:Y:S01]  /*1134e0*/  LDL.LU.64 R32, [R1+0x4700] ;  /* 0x0047000001207983 */ /* 0x000f620000300a00 */
[----:B------:R-:W-:-:S03]  /*1134f0*/  NOP ;  /* 0x0000000000007918 */ /* 0x000fc60000000000 */
[----:B------:R-:W5:Y:S04]  /*113500*/  LDL.LU R60, [R1+0x878] ;  /* 0x00087800013c7983 */ /* 0x000f680000300800 */
[----:B------:R-:W5:Y:S04]  /*113510*/  LDL.LU R44, [R1+0x1240] ;  /* 0x00124000012c7983 */ /* 0x000f680000300800 */
[----:B-1----:R-:W-:Y:S04]  /*113520*/  STL.64 [R1+0x190], R48 ;  /* 0x0001903001007387 */ /* 0x002fe80000100a00 */
[----:B--2---:R-:W-:Y:S04]  /*113530*/  STL.64 [R1+0x180], R4 ;  /* 0x0001800401007387 */ /* 0x004fe80000100a00 */
[----:B------:R-:W-:Y:S04]  /*113540*/  STL.64 [R1+0x188], R6 ;  /* 0x0001880601007387 */ /* 0x000fe80000100a00 */
[----:B------:R-:W0:Y:S04]  /*113550*/  LDS.128 R4, [R55] ;  /* 0x0000000037047984 */ /* 0x000e280000000c00 */
[----:B----4-:R-:W2:Y:S01]  /*113560*/  LDL.LU R8, [R1+0x10] ;  /* 0x0000100001087983 */ /* 0x010ea20000300800 */
[----:B---3--:R-:W-:Y:S01]  /*113570*/  PRMT R31, R61, 0x5410, R43 ;  /* 0x000054103d1f7816 */ /* 0x008fe2000000002b */
[----:B------:R-:W-:-:S04]  /*113580*/  NOP ;  /* 0x0000000000007918 */ /* 0x000fc80000000000 */
[----:B------:R-:W-:Y:S01]  /*113590*/  STSM.16.M88.4 [R55], R28 ;  /* 0x0000001c37007844 */ /* 0x000fe20000000200 */
[----:B------:R-:W-:-:S03]  /*1135a0*/  NOP ;  /* 0x0000000000007918 */ /* 0x000fc60000000000 */
[----:B------:R-:W1:Y:S01]  /*1135b0*/  LDS.128 R28, [R55] ;  /* 0x00000000371c7984 */ /* 0x000e620000000c00 */
[----:B------:R-:W-:Y:S01]  /*1135c0*/  IMAD.MOV.U32 R45, RZ, RZ, R50 ;  /* 0x000000ffff2d7224 */ /* 0x000fe200078e0032 */
[----:B------:R-:W-:Y:S02]  /*1135d0*/  NOP ;  /* 0x0000000000007918 */ /* 0x000fe40000000000 */
[----:B0-----:R-:W-:Y:S04]  /*1135e0*/  STL.64 [R1+0x170], R4 ;  /* 0x0001700401007387 */ /* 0x001fe80000100a00 */
[----:B------:R0:W-:Y:S04]  /*1135f0*/  STL.64 [R1+0x178], R6 ;  /* 0x0001780601007387 */ /* 0x0001e80000100a00 */
[----:B------:R-:W2:Y:S04]  /*113600*/  LDL.LU R9, [R1+0x14] ;  /* 0x0000140001097983 */ /* 0x000ea80000300800 */
[----:B------:R-:W2:Y:S04]  /*113610*/  LDL.LU R10, [R1+0x18] ;  /* 0x00001800010a7983 */ /* 0x000ea80000300800 */
[----:B0-----:R-:W3:Y:S04]  /*113620*/  LDL.LU R7, [R1+0x874] ;  /* 0x0008740001077983 */ /* 0x001ee80000300800 */
[----:B------:R-:W3:Y:S04]  /*113630*/  LDL.LU R3, [R1+0xb18] ;  /* 0x000b180001037983 */ /* 0x000ee80000300800 */
[----:B------:R-:W4:Y:S04]  /*113640*/  LDL.LU R48, [R1+0x30] ;  /* 0x0000300001307983 */ /* 0x000f280000300800 */
[----:B-1----:R-:W-:Y:S04]  /*113650*/  STL.64 [R1+0x160], R28 ;  /* 0x0001601c01007387 */ /* 0x002fe80000100a00 */
[----:B------:R-:W-:Y:S04]  /*113660*/  STL.64 [R1+0x168], R30 ;  /* 0x0001681e01007387 */ /* 0x000fe80000100a00 */
[----:B------:R-:W4:Y:S04]  /*113670*/  LDL.LU R49, [R1+0x34] ;  /* 0x0000340001317983 */ /* 0x000f280000300800 */
[----:B------:R-:W4:Y:S04]  /*113680*/  LDL.LU R50, [R1+0x38] ;  /* 0x0000380001327983 */ /* 0x000f280000300800 */
[----:B------:R-:W4:Y:S04]  /*113690*/  LDL.LU R39, [R1+0x888] ;  /* 0x0008880001277983 */ /* 0x000f280000300800 */
[----:B------:R-:W4:Y:S04]  /*1136a0*/  LDL.LU R41, [R1+0xb34] ;  /* 0x000b340001297983 */ /* 0x000f280000300800 */
[----:B------:R-:W-:Y:S01]  /*1136b0*/  STSM.16.M88.4 [R55], R12 ;  /* 0x0000000c37007844 */ /* 0x000fe20000000200 */
[----:B------:R-:W-:-:S03]  /*1136c0*/  NOP ;  /* 0x0000000000007918 */ /* 0x000fc60000000000 */
[----:B------:R-:W0:Y:S04]  /*1136d0*/  LDS.128 R12, [R55] ;  /* 0x00000000370c7984 */ /* 0x000e280000000c00 */
[----:B0-----:R-:W-:Y:S04]  /*1136e0*/  STL [R1+0x150], R12 ;  /* 0x0001500c01007387 */ /* 0x001fe80000100800 */
[----:B------:R-:W4:Y:S04]  /*1136f0*/  LDL.LU R4, [R1+0x50] ;  /* 0x0000500001047983 */ /* 0x000f280000300800 */
[----:B------:R-:W4:Y:S04]  /*113700*/  LDL.LU R5, [R1+0x54] ;  /* 0x0000540001057983 */ /* 0x000f280000300800 */
[----:B------:R-:W4:Y:S04]  /*113710*/  LDL.LU R6, [R1+0x58] ;  /* 0x0000580001067983 */ /* 0x000f280000300800 */
[----:B------:R-:W4:Y:S04]  /*113720*/  LDL.LU R0, [R1+0x88c] ;  /* 0x00088c0001007983 */ /* 0x000f280000300800 */
[----:B------:R-:W4:Y:S01]  /*113730*/  LDL.LU R40, [R1+0x11d8] ;  /* 0x0011d80001287983 */ /* 0x000f220000300800 */
[----:B------:R-:W-:-:S02]  /*113740*/  IMAD.MOV.U32 R61, RZ, RZ, R15 ;  /* 0x000000ffff3d7224 */ /* 0x000fc400078e000f */
[----:B------:R-:W-:Y:S01]  /*113750*/  IMAD.MOV.U32 R46, RZ, RZ, R51 ;  /* 0x000000ffff2e7224 */ /* 0x000fe200078e0033 */
[----:B-----5:R-:W-:Y:S01]  /*113760*/  PRMT R59, R44, 0x5410, R60 ;  /* 0x000054102c3b7816 */ /* 0x020fe2000000003c */
[----:B------:R-:W-:-:S04]  /*113770*/  NOP ;  /* 0x0000000000007918 */ /* 0x000fc80000000000 */
[----:B------:R-:W-:Y:S01]  /*113780*/  STSM.16.M88.4 [R55], R56 ;  /* 0x0000003837007844 */ /* 0x000fe20000000200 */
[----:B------:R-:W-:Y:S02]  /*113790*/  IMAD.MOV.U32 R44, RZ, RZ, R13 ;  /* 0x000000ffff2c7224 */ /* 0x000fe400078e000d */
[----:B------:R-:W-:Y:S01]  /*1137a0*/  IMAD.MOV.U32 R60, RZ, RZ, R14 ;  /* 0x000000ffff3c7224 */ /* 0x000fe200078e000e */
[----:B------:R-:W-:Y:S01]  /*1137b0*/  NOP ;  /* 0x0000000000007918 */ /* 0x000fe20000000000 */
[----:B------:R-:W0:Y:S01]  /*1137c0*/  LDS.128 R12, [R55] ;  /* 0x00000000370c7984 */ /* 0x000e220000000c00 */
[----:B------:R-:W-:-:S03]  /*1137d0*/  NOP ;  /* 0x0000000000007918 */ /* 0x000fc60000000000 */
[----:B------:R-:W-:Y:S04]  /*1137e0*/  STL.64 [R1+0x4668], R44 ;  /* 0x0046682c01007387 */ /* 0x000fe80000100a00 */
[----:B------:R-:W-:Y:S04]  /*1137f0*/  STL.64 [R1+0x4648], R60 ;  /* 0x0046483c01007387 */ /* 0x000fe80000100a00 */
[----:B------:R-:W-:Y:S01]  /*113800*/  STSM.16.M88.4 [R55], R16 ;  /* 0x0000001037007844 */ /* 0x000fe20000000200 */
[----:B------:R-:W-:-:S03]  /*113810*/  NOP ;  /* 0x0000000000007918 */ /* 0x000fc60000000000 */
[----:B0-----:R-:W-:Y:S01]  /*113820*/  STL.64 [R1+0x140], R12 ;  /* 0x0001400c01007387 */ /* 0x001fe20000100a00 */
[----:B------:R-:W-:-:S03]  /*113830*/  IMAD.MOV.U32 R43, RZ, RZ, R14 ;  /* 0x000000ffff2b7224 */ /* 0x000fc600078e000e */
[----:B------:R-:W-:Y:S04]  /*113840*/  STL [R1+0x14c], R15 ;  /* 0x00014c0f01007387 */ /* 0x000fe80000100800 */
[----:B------:R-:W0:Y:S01]  /*113850*/  LDS.128 R12, [R55] ;  /* 0x00000000370c7984 */ /* 0x000e220000000c00 */
[----:B---3--:R-:W-:Y:S01]  /*113860*/  PRMT R11, R3, 0x5410, R7 ;  /* 0x00005410030b7816 */ /* 0x008fe20000000007 */
[----:B------:R-:W-:-:S04]  /*113870*/  NOP ;  /* 0x0000000000007918 */ /* 0x000fc80000000000 */
[----:B--2---:R-:W-:Y:S01]  /*113880*/  STSM.16.M88.4 [R55], R8 ;  /* 0x0000000837007844 */ /* 0x004fe20000000200 */
[----:B------:R-:W-:-:S03]  /*113890*/  NOP ;  /* 0x0000000000007918 */ /* 0x000fc60000000000 */
[----:B------:R-:W1:Y:S01]  /*1138a0*/  LDS.128 R8, [R55] ;  /* 0x0000000037087984 */ /* 0x000e620000000c00 */
[----:B------:R-:W-:-:S03]  /*1138b0*/  NOP ;  /* 0x0000000000007918 */ /* 0x000fc60000000000 */
[----:B0-----:R-:W-:Y:S04]  /*1138c0*/  STL.64 [R1+0x130], R12 ;  /* 0x0001300c01007387 */ /* 0x001fe80000100a00 */
[----:B------:R-:W-:Y:S01]  /*1138d0*/  STL.64 [R1+0x138], R14 ;  /* 0x0001380e01007387 */ /* 0x000fe20000100a00 */
[----:B----4-:R-:W-:-:S03]  /*1138e0*/  PRMT R51, R41, 0x5410, R39 ;  /* 0x0000541029337816 */ /* 0x010fc60000000027 */
[----:B-1----:R0:W-:Y:S04]  /*1138f0*/  STL.64 [R1+0x110], R8 ;  /* 0x0001100801007387 */ /* 0x0021e80000100a00 */
[----:B------:R1:W-:Y:S04]  /*113900*/  STL.64 [R1+0x118], R10 ;  /* 0x0001180a01007387 */ /* 0x0003e80000100a00 */
[----:B0-----:R-:W2:Y:S04]  /*113910*/  LDL.LU R8, [R1+0x60] ;  /* 0x0000600001087983 */ /* 0x001ea80000300800 */
[----:B------:R-:W2:Y:S04]  /*113920*/  LDL.LU R9, [R1+0x64] ;  /* 0x0000640001097983 */ /* 0x000ea80000300800 */
[----:B-1----:R-:W2:Y:S04]  /*113930*/  LDL.LU R10, [R1+0x68] ;  /* 0x00006800010a7983 */ /* 0x002ea80000300800 */
[----:B------:R-:W3:Y:S04]  /*113940*/  LDL.LU R3, [R1+0x8a4] ;  /* 0x0008a40001037983 */ /* 0x000ee80000300800 */
[----:B------:R-:W3:Y:S04]  /*113950*/  LDL.LU R39, [R1+0x124c] ;  /* 0x00124c0001277983 */ /* 0x000ee80000300800 */
[----:B------:R-:W-:Y:S01]  /*113960*/  STSM.16.M88.4 [R55], R20 ;  /* 0x0000001437007844 */ /* 0x000fe20000000200 */
[----:B------:R-:W-:-:S03]  /*113970*/  NOP ;  /* 0x0000000000007918 */ /* 0x000fc60000000000 */
[----:B------:R-:W0:Y:S01]  /*113980*/  LDS.128 R12, [R55] ;  /* 0x00000000370c7984 */ /* 0x000e220000000c00 */
[----:B------:R-:W-:-:S03]  /*113990*/  NOP ;  /* 0x0000000000007918 */ /* 0x000fc60000000000 */
[----:B------:R-:W-:Y:S04]  /*1139a0*/  STSM.16.M88.4 [R55], R48 ;  /* 0x0000003037007844 */ /* 0x000fe80000000200 */
[----:B0-----:R-:W-:Y:S04]  /*1139b0*/  STL.64 [R1+0x100], R12 ;  /* 0x0001000c01007387 */ /* 0x001fe80000100a00 */
[----:B------:R-:W-:Y:S01]  /*1139c0*/  STL.64 [R1+0x108], R14 ;  /* 0x0001080e01007387 */ /* 0x000fe20000100a00 */
[----:B------:R-:W-:-:S03]  /*1139d0*/  NOP ;  /* 0x0000000000007918 */ /* 0x000fc60000000000 */
[----:B------:R-:W0:Y:S01]  /*1139e0*/  LDS.128 R12, [R55] ;  /* 0x00000000370c7984 */ /* 0x000e220000000c00 */
[----:B------:R-:W-:Y:S01]  /*1139f0*/  NOP ;  /* 0x0000000000007918 */ /* 0x000fe20000000000 */
[----:B------:R-:W-:Y:S02]  /*113a00*/  PRMT R7, R40, 0x5410, R0 ;  /* 0x0000541028077816 */ /* 0x000fe40000000000 */
[----:B------:R-:W-:Y:S01]  /*113a10*/  STSM.16.M88.4 [R55], R24 ;  /* 0x0000001837007844 */ /* 0x000fe20000000200 */
[----:B------:R-:W-:-:S03]  /*113a20*/  NOP ;  /* 0x0000000000007918 */ /* 0x000fc60000000000 */
[----:B0-----:R-:W-:Y:S01]  /*113a30*/  STL [R1+0xf4], R13 ;  /* 0x0000f40d01007387 */ /* 0x001fe20000100800 */
[----:B------:R-:W-:-:S03]  /*113a40*/  IMAD.MOV.U32 R41, RZ, RZ, R12 ;  /* 0x000000ffff297224 */ /* 0x000fc600078e000c */
[----:B------:R-:W-:Y:S04]  /*113a50*/  STL.64 [R1+0xf8], R14 ;  /* 0x0000f80e01007387 */ /* 0x000fe80000100a00 */
[----:B------:R-:W0:Y:S01]  /*113a60*/  LDS.128 R12, [R55] ;  /* 0x00000000370c7984 */ /* 0x000e220000000c00 */
[----:B------:R-:W-:-:S03]  /*113a70*/  NOP ;  /* 0x0000000000007918 */ /* 0x000fc60000000000 */
[----:B------:R-:W-:Y:S01]  /*113a80*/  STSM.16.M88.4 [R55], R4 ;  /* 0x0000000437007844 */ /* 0x000fe20000000200 */
[----:B------:R-:W-:-:S03]  /*113a90*/  NOP ;  /* 0x0000000000007918 */ /* 0x000fc60000000000 */
[----:B------:R-:W1:Y:S01]  /*113aa0*/  LDS.128 R4, [R55] ;  /* 0x0000000037047984 */ /* 0x000e620000000c00 */
[----:B------:R-:W-:-:S03]  /*113ab0*/  NOP ;  /* 0x0000000000007918 */ /* 0x000fc60000000000 */
[----:B------:R-:W-:Y:S01]  /*113ac0*/  STSM.16.M88.4 [R55], R32 ;  /* 0x0000002037007844 */ /* 0x000fe20000000200 */
[----:B------:R-:W-:-:S03]  /*113ad0*/  NOP ;  /* 0x0000000000007918 */ /* 0x000fc60000000000 */
[----:B------:R-:W4:Y:S04]  /*113ae0*/  LDS.128 R16, [R55] ;  /* 0x0000000037107984 */ /* 0x000f280000000c00 */
[----:B0-----:R0:W-:Y:S04]  /*113af0*/  STL.64 [R1+0xe0], R12 ;  /* 0x0000e00c01007387 */ /* 0x0011e80000100a00 */
[----:B------:R5:W-:Y:S04]  /*113b00*/  STL.64 [R1+0xe8], R14 ;  /* 0x0000e80e01007387 */ /* 0x000be80000100a00 */
[----:B-1----:R-:W-:Y:S04]  /*113b10*/  STL.64 [R1+0xd0], R4 ;  /* 0x0000d00401007387 */ /* 0x002fe80000100a00 */
[----:B------:R1:W-:Y:S04]  /*113b20*/  STL [R1+0xdc], R7 ;  /* 0x0000dc0701007387 */ /* 0x0003e80000100800 */
[----:B0-----:R-:W2:Y:S04]  /*113b30*/  LDL.LU R12, [R1+0x70] ;  /* 0x00007000010c7983 */ /* 0x001ea80000300800 */
[----:B------:R-:W2:Y:S04]  /*113b40*/  LDL.LU R13, [R1+0x74] ;  /* 0x00007400010d7983 */ /* 0x000ea80000300800 */
[----:B-----5:R-:W5:Y:S01]  /*113b50*/  LDL.LU R14, [R1+0x78] ;  /* 0x00007800010e7983 */ /* 0x020f620000300800 */
[----:B------:R-:W-:-:S03]  /*113b60*/  IMAD.MOV.U32 R40, RZ, RZ, R6 ;  /* 0x000000ffff287224 */ /* 0x000fc600078e0006 */
[----:B------:R-:W5:Y:S04]  /*113b70*/  LDL.LU R20, [R1] ;  /* 0x0000000001147983 */ /* 0x000f680000300800 */
[----:B------:R-:W5:Y:S04]  /*113b80*/  LDL.LU R21, [R1+0x4] ;  /* 0x0000040001157983 */ /* 0x000f680000300800 */
[----:B------:R-:W5:Y:S04]  /*113b90*/  LDL.LU R22, [R1+0x8] ;  /* 0x0000080001167983 */ /* 0x000f680000300800 */
[----:B------:R-:W5:Y:S01]  /*113ba0*/  LDL.LU R23, [R1+0xc] ;  /* 0x00000c0001177983 */ /* 0x000f620000300800 */
[----:B------:R-:W-:-:S03]  /*113bb0*/  NOP ;  /* 0x0000000000007918 */ /* 0x000fc60000000000 */
[----:B------:R-:W5:Y:S04]  /*113bc0*/  LDL.LU R6, [R1+0x8a0] ;  /* 0x0008a00001067983 */ /* 0x000f680000300800 */
[----:B-1----:R-:W5:Y:S04]  /*113bd0*/  LDL.LU R7, [R1+0xb28] ;  /* 0x000b280001077983 */ /* 0x002f680000300800 */
[----:B------:R-:W-:Y:S04]  /*113be0*/  STL.64 [R1+0x4650], R40 ;  /* 0x0046502801007387 */ /* 0x000fe80000100a00 */
[----:B------:R-:W-:Y:S04]  /*113bf0*/  STL.64 [R1+0x46f8], R42 ;  /* 0x0046f82a01007387 */ /* 0x000fe80000100a00 */
[----:B----4-:R0:W-:Y:S04]  /*113c00*/  STL.64 [R1+0xc0], R16 ;  /* 0x0000c01001007387 */ /* 0x0101e80000100a00 */
[----:B------:R1:W-:Y:S04]  /*113c10*/  STL [R1+0xc8], R18 ;  /* 0x0000c81201007387 */ /* 0x0003e80000100800 */
[----:B------:R-:W4:Y:S04]  /*113c20*/  LDL.LU R48, [R1+0x20] ;  /* 0x0000200001307983 */ /* 0x000f280000300800 */
[----:B------:R-:W4:Y:S04]  /*113c30*/  LDL.LU R49, [R1+0x24] ;  /* 0x0000240001317983 */ /* 0x000f280000300800 */
[----:B------:R-:W4:Y:S04]  /*113c40*/  LDL.LU R50, [R1+0x28] ;  /* 0x0000280001327983 */ /* 0x000f280000300800 */
[----:B------:R-:W4:Y:S01]  /*113c50*/  LDL.LU R51, [R1+0x2c] ;  /* 0x00002c0001337983 */ /* 0x000f220000300800 */
[----:B---3--:R-:W-:Y:S01]  /*113c60*/  PRMT R11, R39, 0x5410, R3 ;  /* 0x00005410270b7816 */ /* 0x008fe20000000003 */
[----:B------:R-:W-:-:S05]  /*113c70*/  IMAD.MOV.U32 R39, RZ, RZ, R19 ;  /* 0x000000ffff277224 */ /* 0x000fca00078e0013 */
[----:B------:R-:W-:Y:S04]  /*113c80*/  STL.64 [R1+0x46e8], R38 ;  /* 0x0046e82601007387 */ /* 0x000fe80000100a00 */
[----:B------:R-:W-:Y:S04]  /*113c90*/  STL.64 [R1+0x46e0], R36 ;  /* 0x0046e02401007387 */ /* 0x000fe80000100a00 */
[----:B0-----:R-:W3:Y:S04]  /*113ca0*/  LDL.LU R16, [R1+0x330] ;  /* 0x0003300001107983 */ /* 0x001ee80000300800 */
[----:B------:R-:W3:Y:S04]  /*113cb0*/  LDL.LU R17, [R1+0x334] ;  /* 0x0003340001117983 */ /* 0x000ee80000300800 */
[----:B--2---:R0:W-:Y:S01]  /*113cc0*/  STSM.16.M88.4 [R55], R8 ;  /* 0x0000000837007844 */ /* 0x0041e20000000200 */
[----:B------:R-:W-:-:S03]  /*113cd0*/  NOP ;  /* 0x0000000000007918 */ /* 0x000fc60000000000 */
[----:B-1----:R-:W3:Y:S04]  /*113ce0*/  LDL.LU R18, [R1+0x338] ;  /* 0x0003380001127983 */ /* 0x002ee80000300800 */
[----:B------:R-:W2:Y:S04]  /*113cf0*/  LDL.LU R0, [R1+0x8a8] ;  /* 0x0008a80001007983 */ /* 0x000ea80000300800 */
[----:B------:R-:W2:Y:S04]  /*113d00*/  LDL.LU R3, [R1+0x11d0] ;  /* 0x0011d00001037983 */ /* 0x000ea80000300800 */
[----:B------:R-:W1:Y:S01]  /*113d10*/  LDS.128 R24, [R55] ;  /* 0x0000000037187984 */ /* 0x000e620000000c00 */
[----:B------:R-:W-:-:S03]  /*113d20*/  NOP ;  /* 0x0000000000007918 */ /* 0x000fc60000000000 */
[----:B0-----:R-:W3:Y:S04]  /*113d30*/  LDL.LU R8, [R1+0x350] ;  /* 0x0003500001087983 */ /* 0x001ee80000300800 */
[----:B-1----:R-:W-:Y:S04]  /*113d40*/  STL.64 [R1+0xb0], R24 ;  /* 0x0000b01801007387 */ /* 0x002fe80000100a00 */
[----:B------:R-:W-:Y:S04]  /*113d50*/  STL.64 [R1+0xb8], R26 ;  /* 0x0000b81a01007387 */ /* 0x000fe80000100a00 */
        /* <DEDUP_REMOVED lines=8> */
[----:B-----5:R-:W-:Y:S01]  /*113de0*/  STSM.16.M88.4 [R55], R20 ;  /* 0x0000001437007844 */ /* 0x020fe20000000200 */
[----:B------:R-:W-:-:S03]  /*113df0*/  NOP ;  /* 0x0000000000007918 */ /* 0x000fc60000000000 */
[----:B------:R-:W0:Y:S01]  /*113e00*/  LDS.128 R20, [R55] ;  /* 0x0000000037147984 */ /* 0x000e220000000c00 */
[----:B------:R-:W-:Y:S01]  /*113e10*/  PRMT R15, R7, 0x5410, R6 ;  /* 0x00005410070f7816 */ /* 0x000fe20000000006 */
[----:B------:R-:W-:-:S04]  /*113e20*/  NOP ;  /* 0x0000000000007918 */ /* 0x000fc80000000000 */
[----:B------:R-:W-:Y:S01]  /*113e30*/  STSM.16.M88.4 [R55], R12 ;  /* 0x0000000c37007844 */ /* 0x000fe20000000200 */
[----:B------:R-:W-:-:S03]  /*113e40*/  NOP ;  /* 0x0000000000007918 */ /* 0x000fc60000000000 */
[----:B------:R-:W1:Y:S01]  /*113e50*/  LDS.128 R12, [R55] ;  /* 0x00000000370c7984 */ /* 0x000e620000000c00 */
[----:B------:R-:W-:-:S03]  /*113e60*/  NOP ;  /* 0x0000000000007918 */ /* 0x000fc60000000000 */
[----:B0-----:R-:W-:Y:S04]  /*113e70*/  STL.64 [R1+0xa0], R20 ;  /* 0x0000a01401007387 */ /* 0x001fe80000100a00 */
[----:B------:R-:W-:Y:S04]  /*113e80*/  STL.64 [R1+0xa8], R22 ;  /* 0x0000a81601007387 */ /* 0x000fe80000100a00 */
[----:B----4-:R-:W-:Y:S01]  /*113e90*/  STSM.16.M88.4 [R55], R48 ;  /* 0x0000003037007844 */ /* 0x010fe20000000200 */
[----:B------:R-:W-:-:S03]  /*113ea0*/  NOP ;  /* 0x0000000000007918 */ /* 0x000fc60000000000 */
[----:B------:R-:W0:Y:S04]  /*113eb0*/  LDS.128 R20, [R55] ;  /* 0x0000000037147984 */ /* 0x000e280000000c00 */
[----:B-1----:R1:W-:Y:S04]  /*113ec0*/  STL.64 [R1+0x90], R12 ;  /* 0x0000900c01007387 */ /* 0x0023e80000100a00 */
[----:B------:R4:W-:Y:S04]  /*113ed0*/  STL.64 [R1+0x98], R14 ;  /* 0x0000980e01007387 */ /* 0x0009e80000100a00 */
[----:B-1----:R-:W5:Y:S04]  /*113ee0*/  LDL.LU R12, [R1+0x370] ;  /* 0x00037000010c7983 */ /* 0x002f680000300800 */
[----:B------:R-:W5:Y:S04]  /*113ef0*/  LDL.LU R13, [R1+0x374] ;  /* 0x00037400010d7983 */ /* 0x000f680000300800 */
[----:B----4-:R-:W5:Y:S04]  /*113f00*/  LDL.LU R14, [R1+0x378] ;  /* 0x00037800010e7983 */ /* 0x010f680000300800 */
[----:B------:R-:W4:Y:S04]  /*113f10*/  LDL.LU R48, [R1+0x300] ;  /* 0x0003000001307983 */ /* 0x000f280000300800 */
[----:B------:R-:W4:Y:S04]  /*113f20*/  LDL.LU R49, [R1+0x304] ;  /* 0x0003040001317983 */ /* 0x000f280000300800 */
[----:B------:R-:W4:Y:S04]  /*113f30*/  LDL.LU R50, [R1+0x308] ;  /* 0x0003080001327983 */ /* 0x000f280000300800 */
[----:B------:R-:W4:Y:S01]  /*113f40*/  LDL.LU R51, [R1+0x30c] ;  /* 0x00030c0001337983 */ /* 0x000f220000300800 */
[----:B------:R-:W-:-:S03]  /*113f50*/  NOP ;  /* 0x0000000000007918 */ /* 0x000fc60000000000 */
[----:B------:R-:W5:Y:S04]  /*113f60*/  LDL.LU R6, [R1+0x8c4] ;  /* 0x0008c40001067983 */ /* 0x000f680000300800 */
[----:B------:R-:W5:Y:S01]  /*113f70*/  LDL.LU R7, [R1+0x125c] ;  /* 0x00125c0001077983 */ /* 0x000f620000300800 */
[----:B--2---:R-:W-:-:S05]  /*113f80*/  PRMT R19, R3, 0x5410, R0 ;  /* 0x0000541003137816 */ /* 0x004fca0000000000 */
[----:B---3--:R-:W-:Y:S01]  /*113f90*/  STSM.16.M88.4 [R55], R16 ;  /* 0x0000001037007844 */ /* 0x008fe20000000200 */
[----:B------:R-:W-:-:S03]  /*113fa0*/  NOP ;  /* 0x0000000000007918 */ /* 0x000fc60000000000 */
[----:B------:R-:W1:Y:S01]  /*113fb0*/  LDS.128 R16, [R55] ;  /* 0x0000000037107984 */ /* 0x000e620000000c00 */
[----:B------:R-:W-:-:S03]  /*113fc0*/  NOP ;  /* 0x0000000000007918 */ /* 0x000fc60000000000 */
[----:B0-----:R-:W-:Y:S04]  /*113fd0*/  STL [R1+0x84], R21 ;  /* 0x0000841501007387 */ /* 0x001fe80000100800 */
[----:B------:R-:W-:Y:S04]  /*113fe0*/  STL.64 [R1+0x88], R22 ;  /* 0x0000881601007387 */ /* 0x000fe80000100a00 */
[----:B-1----:R-:W-:Y:S01]  /*113ff0*/  STL [R1+0x70], R16 ;  /* 0x0000701001007387 */ /* 0x002fe20000100800 */
[----:B------:R-:W-:-:S03]  /*114000*/  IMAD.MOV.U32 R0, RZ, RZ, R17 ;  /* 0x000000ffff007224 */ /* 0x000fc600078e0011 */
[----:B------:R-:W-:Y:S04]  /*114010*/  STL.64 [R1+0x78], R18 ;  /* 0x0000781201007387 */ /* 0x000fe80000100a00 */
[----:B------:R-:W-:Y:S01]  /*114020*/  STSM.16.M88.4 [R55], R28 ;  /* 0x0000001c37007844 */ /* 0x000fe20000000200 */
[----:B------:R-:W-:-:S03]  /*114030*/  NOP ;  /* 0x0000000000007918 */ /* 0x000fc60000000000 */
[----:B------:R-:W0:Y:S01]  /*114040*/  LDS.128 R16, [R55] ;  /* 0x0000000037107984 */ /* 0x000e220000000c00 */
[----:B------:R-:W-:-:S03]  /*114050*/  IMAD.MOV.U32 R3, RZ, RZ, R20 ;  /* 0x000000ffff037224 */ /* 0x000fc600078e0014 */
[----:B0-----:R-:W-:Y:S04]  /*114060*/  STL.64 [R1+0x60], R16 ;  /* 0x0000601001007387 */ /* 0x001fe80000100a00 */
[----:B------:R-:W-:Y:S01]  /*114070*/  STL.64 [R1+0x68], R18 ;  /* 0x0000681201007387 */ /* 0x000fe20000100a00 */
[----:B------:R-:W-:Y:S01]  /*114080*/  PRMT R11, R5, 0x5410, R4 ;  /* 0x00005410050b7816 */ /* 0x000fe20000000004 */
[----:B------:R-:W-:Y:S02]  /*114090*/  NOP ;  /* 0x0000000000007918 */ /* 0x000fe40000000000 */
[----:B------:R-:W2:Y:S04]  /*1140a0*/  LDL.LU R28, [R1+0x390] ;  /* 0x00039000011c7983 */ /* 0x000ea80000300800 */
[----:B------:R-:W2:Y:S04]  /*1140b0*/  LDL.LU R29, [R1+0x394] ;  /* 0x00039400011d7983 */ /* 0x000ea80000300800 */
[----:B------:R-:W2:Y:S04]  /*1140c0*/  LDL.LU R30, [R1+0x398] ;  /* 0x00039800011e7983 */ /* 0x000ea80000300800 */
[----:B------:R-:W3:Y:S04]  /*1140d0*/  LDL.LU R20, [R1+0x310] ;  /* 0x0003100001147983 */ /* 0x000ee80000300800 */
[----:B------:R-:W3:Y:S04]  /*1140e0*/  LDL.LU R21, [R1+0x314] ;  /* 0x0003140001157983 */ /* 0x000ee80000300800 */
[----:B------:R-:W3:Y:S04]  /*1140f0*/  LDL.LU R22, [R1+0x318] ;  /* 0x0003180001167983 */ /* 0x000ee80000300800 */
[----:B------:R-:W3:Y:S04]  /*114100*/  LDL.LU R23, [R1+0x31c] ;  /* 0x00031c0001177983 */ /* 0x000ee80000300800 */
[----:B------:R0:W-:Y:S01]  /*114110*/  STSM.16.M88.4 [R55], R8 ;  /* 0x0000000837007844 */ /* 0x0001e20000000200 */
[----:B------:R-:W-:-:S03]  /*114120*/  NOP ;  /* 0x0000000000007918 */ /* 0x000fc60000000000 */
[----:B------:R-:W2:Y:S04]  /*114130*/  LDL.LU R31, [R1+0x8c0] ;  /* 0x0008c000011f7983 */ /* 0x000ea80000300800 */
[----:B------:R-:W1:Y:S01]  /*114140*/  LDS.128 R16, [R55] ;  /* 0x0000000037107984 */ /* 0x000e620000000c00 */
[----:B------:R-:W-:-:S03]  /*114150*/  NOP ;  /* 0x0000000000007918 */ /* 0x000fc60000000000 */
[----:B0-----:R-:W2:Y:S04]  /*114160*/  LDL.LU R11, [R1+0xb38] ;  /* 0x000b3800010b7983 */ /* 0x001ea80000300800 */
[----:B-1----:R-:W-:Y:S04]  /*114170*/  STL.64 [R1+0x50], R16 ;  /* 0x0000501001007387 */ /* 0x002fe80000100a00 */
[----:B------:R-:W-:Y:S04]  /*114180*/  STL [R1+0x58], R18 ;  /* 0x0000581201007387 */ /* 0x000fe80000100800 */
[----:B------:R-:W2:Y:S04]  /*114190*/  LDL.LU R8, [R1+0x3b0] ;  /* 0x0003b00001087983 */ /* 0x000ea80000300800 */
[----:B------:R-:W2:Y:S04]  /*1141a0*/  LDL.LU R9, [R1+0x3b4] ;  /* 0x0003b40001097983 */ /* 0x000ea80000300800 */
[----:B------:R-:W2:Y:S04]  /*1141b0*/  LDL.LU R10, [R1+0x3b8] ;  /* 0x0003b800010a7983 */ /* 0x000ea80000300800 */
[----:B----4-:R0:W-:Y:S04]  /*1141c0*/  STSM.16.M88.4 [R55], R48 ;  /* 0x0000003037007844 */ /* 0x0101e80000000200 */
[----:B0-----:R-:W4:Y:S04]  /*1141d0*/  LDL.LU R48, [R1+0x320] ;  /* 0x0003200001307983 */ /* 0x001f280000300800 */
[----:B------:R-:W4:Y:S04]  /*1141e0*/  LDL.LU R49, [R1+0x324] ;  /* 0x0003240001317983 */ /* 0x000f280000300800 */
[----:B------:R-:W4:Y:S04]  /*1141f0*/  LDL.LU R50, [R1+0x328] ;  /* 0x0003280001327983 */ /* 0x000f280000300800 */
[----:B------:R-:W4:Y:S01]  /*114200*/  LDL.LU R51, [R1+0x32c] ;  /* 0x00032c0001337983 */ /* 0x000f220000300800 */
[----:B-----5:R-:W-:Y:S01]  /*114210*/  PRMT R15, R7, 0x5410, R6 ;  /* 0x00005410070f7816 */ /* 0x020fe20000000006 */
[----:B------:R-:W-:Y:S01]  /*114220*/  IMAD.MOV.U32 R59, RZ, RZ, R19 ;  /* 0x000000ffff3b7224 */ /* 0x000fe200078e0013 */
[----:B------:R-:W-:Y:S01]  /*114230*/  NOP ;  /* 0x0000000000007918 */ /* 0x000fe20000000000 */
[----:B------:R-:W5:Y:S04]  /*114240*/  LDL.LU R4, [R1+0x8c8] ;  /* 0x0008c80001047983 */ /* 0x000f680000300800 */
[----:B------:R-:W5:Y:S04]  /*114250*/  LDL.LU R5, [R1+0x11dc] ;  /* 0x0011dc0001057983 */ /* 0x000f680000300800 */
[----:B------:R-:W0:Y:S01]  /*114260*/  LDS.128 R16, [R55] ;  /* 0x0000000037107984 */ /* 0x000e220000000c00 */
[----:B------:R-:W-:-:S03]  /*114270*/  NOP ;  /* 0x0000000000007918 */ /* 0x000fc60000000000 */
[----:B------:R-:W-:Y:S01]  /*114280*/  STSM.16.M88.4 [R55], R12 ;  /* 0x0000000c37007844 */ /* 0x000fe20000000200 */
[----:B------:R-:W-:-:S03]  /*114290*/  NOP ;  /* 0x0000000000007918 */ /* 0x000fc60000000000 */
[----:B------:R-:W1:Y:S01]  /*1142a0*/  LDS.128 R12, [R55] ;  /* 0x00000000370c7984 */ /* 0x000e620000000c00 */
[----:B------:R-:W-:-:S03]  /*1142b0*/  NOP ;  /* 0x0000000000007918 */ /* 0x000fc60000000000 */
[----:B0-----:R0:W-:Y:S04]  /*1142c0*/  STL.64 [R1+0x40], R16 ;  /* 0x0000401001007387 */ /* 0x0011e80000100a00 */
[----:B------:R1:W-:Y:S04]  /*1142d0*/  STL.64 [R1+0x48], R18 ;  /* 0x0000481201007387 */ /* 0x0003e80000100a00 */
[----:B0-----:R-:W5:Y:S04]  /*1142e0*/  LDL.LU R16, [R1+0x3d0] ;  /* 0x0003d00001107983 */ /* 0x001f680000300800 */
[----:B-1----:R0:W-:Y:S04]  /*1142f0*/  STL.64 [R1+0x30], R12 ;  /* 0x0000300c01007387 */ /* 0x0021e80000100a00 */
[----:B------:R1:W-:Y:S04]  /*114300*/  STL.64 [R1+0x38], R14 ;  /* 0x0000380e01007387 */ /* 0x0003e80000100a00 */
        /* <DEDUP_REMOVED lines=8> */
[----:B---3--:R-:W-:Y:S01]  /*114390*/  STSM.16.M88.4 [R55], R20 ;  /* 0x0000001437007844 */ /* 0x008fe20000000200 */
[----:B------:R-:W-:-:S03]  /*1143a0*/  NOP ;  /* 0x0000000000007918 */ /* 0x000fc60000000000 */
[----:B------:R-:W0:Y:S01]  /*1143b0*/  LDS.128 R20, [R55] ;  /* 0x0000000037147984 */ /* 0x000e220000000c00 */
[----:B--2---:R-:W-:Y:S01]  /*1143c0*/  PRMT R31, R11, 0x5410, R31 ;  /* 0x000054100b1f7816 */ /* 0x004fe2000000001f */
[----:B------:R-:W-:-:S04]  /*1143d0*/  NOP ;  /* 0x0000000000007918 */ /* 0x000fc80000000000 */
[----:B------:R1:W-:Y:S04]  /*1143e0*/  STSM.16.M88.4 [R55], R28 ;  /* 0x0000001c37007844 */ /* 0x0003e80000000200 */
[----:B0-----:R-:W-:Y:S04]  /*1143f0*/  STL.64 [R1+0x20], R20 ;  /* 0x0000201401007387 */ /* 0x001fe80000100a00 */
[----:B------:R-:W-:Y:S01]  /*114400*/  STL.64 [R1+0x28], R22 ;  /* 0x0000281601007387 */ /* 0x000fe20000100a00 */
[----:B------:R-:W-:-:S03]  /*114410*/  NOP ;  /* 0x0000000000007918 */ /* 0x000fc60000000000 */
[----:B------:R-:W0:Y:S01]  /*114420*/  LDS.128 R20, [R55] ;  /* 0x0000000037147984 */ /* 0x000e220000000c00 */
[----:B------:R-:W-:-:S03]  /*114430*/  NOP ;  /* 0x0000000000007918 */ /* 0x000fc60000000000 */
[----:B-1----:R-:W2:Y:S04]  /*114440*/  LDL.LU R28, [R1+0x360] ;  /* 0x00036000011c7983 */ /* 0x002ea80000300800 */
[----:B0-----:R-:W-:Y:S04]  /*114450*/  STL.64 [R1+0x10], R20 ;  /* 0x0000101401007387 */ /* 0x001fe80000100a00 */
[----:B------:R-:W-:Y:S04]  /*114460*/  STL.64 [R1+0x18], R22 ;  /* 0x0000181601007387 */ /* 0x000fe80000100a00 */
[----:B------:R-:W2:Y:S04]  /*114470*/  LDL.LU R29, [R1+0x364] ;  /* 0x00036400011d7983 */ /* 0x000ea80000300800 */
[----:B------:R-:W2:Y:S04]  /*114480*/  LDL.LU R30, [R1+0x368] ;  /* 0x00036800011e7983 */ /* 0x000ea80000300800 */
[----:B------:R-:W2:Y:S04]  /*114490*/  LDL.LU R31, [R1+0x36c] ;  /* 0x00036c00011f7983 */ /* 0x000ea80000300800 */
[----:B----4-:R0:W-:Y:S01]  /*1144a0*/  STSM.16.M88.4 [R55], R48 ;  /* 0x0000003037007844 */ /* 0x0101e20000000200 */
[----:B------:R-:W-:-:S03]  /*1144b0*/  NOP ;  /* 0x0000000000007918 */ /* 0x000fc60000000000 */
[----:B------:R-:W1:Y:S04]  /*1144c0*/  LDS.128 R20, [R55] ;  /* 0x0000000037147984 */ /* 0x000e680000000c00 */
[----:B0-----:R-:W3:Y:S01]  /*1144d0*/  LDL.LU R48, [R1+0x3f0] ;  /* 0x0003f00001307983 */ /* 0x001ee20000300800 */
[----:B-----5:R-:W-:Y:S01]  /*1144e0*/  PRMT R11, R5, 0x5410, R4 ;  /* 0x00005410050b7816 */ /* 0x020fe20000000004 */
[----:B------:R-:W-:Y:S02]  /*1144f0*/  NOP ;  /* 0x0000000000007918 */ /* 0x000fe40000000000 */
[----:B-1----:R-:W-:Y:S04]  /*114500*/  STL.64 [R1], R20 ;  /* 0x0000001401007387 */ /* 0x002fe80000100a00 */
[----:B------:R-:W-:Y:S04]  /*114510*/  STL.64 [R1+0x8], R22 ;  /* 0x0000081601007387 */ /* 0x000fe80000100a00 */
[----:B------:R-:W3:Y:S04]  /*114520*/  LDL.LU R49, [R1+0x3f4] ;  /* 0x0003f40001317983 */ /* 0x000ee80000300800 */
[----:B------:R-:W3:Y:S04]  /*114530*/  LDL.LU R50, [R1+0x3f8] ;  /* 0x0003f80001327983 */ /* 0x000ee80000300800 */
[----:B------:R-:W4:Y:S04]  /*114540*/  LDL.LU R4, [R1+0x8f8] ;  /* 0x0008f80001047983 */ /* 0x000f280000300800 */
[----:B------:R-:W4:Y:S04]  /*114550*/  LDL.LU R5, [R1+0x1264] ;  /* 0x0012640001057983 */ /* 0x000f280000300800 */
[----:B------:R-:W-:Y:S01]  /*114560*/  STSM.16.M88.4 [R55], R8 ;  /* 0x0000000837007844 */ /* 0x000fe20000000200 */
[----:B------:R-:W-:-:S03]  /*114570*/  NOP ;  /* 0x0000000000007918 */ /* 0x000fc60000000000 */
[----:B------:R-:W0:Y:S01]  /*114580*/  LDS.128 R8, [R55] ;  /* 0x0000000037087984 */ /* 0x000e220000000c00 */
[----:B------:R-:W-:-:S03]  /*114590*/  NOP ;  /* 0x0000000000007918 */ /* 0x000fc60000000000 */
[----:B------:R-:W-:Y:S01]  /*1145a0*/  STSM.16.M88.4 [R55], R12 ;  /* 0x0000000c37007844 */ /* 0x000fe20000000200 */
[----:B------:R-:W-:-:S03]  /*1145b0*/  NOP ;  /* 0x0000000000007918 */ /* 0x000fc60000000000 */
[----:B------:R-:W1:Y:S01]  /*1145c0*/  LDS.128 R12, [R55] ;  /* 0x00000000370c7984 */ /* 0x000e620000000c00 */
[----:B------:R-:W-:Y:S01]  /*1145d0*/  PRMT R19, R7, 0x5410, R6 ;  /* 0x0000541007137816 */ /* 0x000fe20000000006 */
[----:B------:R-:W-:-:S04]  /*1145e0*/  NOP ;  /* 0x0000000000007918 */ /* 0x000fc80000000000 */
[----:B------:R-:W-:Y:S01]  /*1145f0*/  STSM.16.M88.4 [R55], R16 ;  /* 0x0000001037007844 */ /* 0x000fe20000000200 */
[----:B------:R-:W-:-:S03]  /*114600*/  NOP ;  /* 0x0000000000007918 */ /* 0x000fc60000000000 */
[----:B------:R-:W5:Y:S01]  /*114610*/  LDS.128 R16, [R55] ;  /* 0x0000000037107984 */ /* 0x000f620000000c00 */
[----:B------:R-:W-:-:S03]  /*114620*/  NOP ;  /* 0x0000000000007918 */ /* 0x000fc60000000000 */
[----:B0-----:R-:W-:Y:S04]  /*114630*/  STL.64 [R1+0x45e8], R8 ;  /* 0x0045e80801007387 */ /* 0x001fe80000100a00 */
[----:B------:R-:W-:Y:S04]  /*114640*/  STL.64 [R1+0x45e0], R10 ;  /* 0x0045e00a01007387 */ /* 0x000fe80000100a00 */
[----:B-1----:R-:W-:Y:S04]  /*114650*/  STL.64 [R1+0x45f8], R12 ;  /* 0x0045f80c01007387 */ /* 0x002fe80000100a00 */
[----:B------:R-:W-:Y:S04]  /*114660*/  STL.64 [R1+0x45f0], R14 ;  /* 0x0045f00e01007387 */ /* 0x000fe80000100a00 */
[----:B-----5:R-:W-:Y:S04]  /*114670*/  STL.64 [R1+0x4610], R16 ;  /* 0x0046101001007387 */ /* 0x020fe80000100a00 */
[----:B------:R-:W-:Y:S04]  /*114680*/  STL.64 [R1+0x4600], R18 ;  /* 0x0046001201007387 */ /* 0x000fe80000100a00 */
[----:B------:R-:W5:Y:S04]  /*114690*/  LDL.LU R32, [R1+0x410] ;  /* 0x0004100001207983 */ /* 0x000f680000300800 */
[----:B------:R-:W5:Y:S04]  /*1146a0*/  LDL.LU R33, [R1+0x414] ;  /* 0x0004140001217983 */ /* 0x000f680000300800 */
[----:B------:R-:W5:Y:S04]  /*1146b0*/  LDL.LU R34, [R1+0x418] ;  /* 0x0004180001227983 */ /* 0x000f680000300800 */
[----:B--2---:R0:W-:Y:S01]  /*1146c0*/  STSM.16.M88.4 [R55], R28 ;  /* 0x0000001c37007844 */ /* 0x0041e20000000200 */
[----:B------:R-:W-:-:S03]  /*1146d0*/  NOP ;  /* 0x0000000000007918 */ /* 0x000fc60000000000 */
[----:B------:R-:W1:Y:S04]  /*1146e0*/  LDS.128 R20, [R55] ;  /* 0x0000000037147984 */ /* 0x000e680000000c00 */
[----:B0-----:R-:W2:Y:S04]  /*1146f0*/  LDL.LU R28, [R1+0x380] ;  /* 0x00038000011c7983 */ /* 0x001ea80000300800 */
[----:B------:R-:W2:Y:S04]  /*114700*/  LDL.LU R29, [R1+0x384] ;  /* 0x00038400011d7983 */ /* 0x000ea80000300800 */
[----:B------:R-:W2:Y:S04]  /*114710*/  LDL.LU R30, [R1+0x388] ;  /* 0x00038800011e7983 */ /* 0x000ea80000300800 */
[----:B------:R-:W2:Y:S01]  /*114720*/  LDL.LU R31, [R1+0x38c] ;  /* 0x00038c00011f7983 */ /* 0x000ea20000300800 */
[----:B------:R-:W-:-:S03]  /*114730*/  NOP ;  /* 0x0000000000007918 */ /* 0x000fc60000000000 */
[----:B------:R-:W5:Y:S04]  /*114740*/  LDL.LU R6, [R1+0x8f0] ;  /* 0x0008f00001067983 */ /* 0x000f680000300800 */
[----:B------:R-:W5:Y:S04]  /*114750*/  LDL.LU R7, [R1+0x11d4] ;  /* 0x0011d40001077983 */ /* 0x000f680000300800 */
        /* <DEDUP_REMOVED lines=14> */
[----:B---3--:R0:W-:Y:S01]  /*114840*/  STSM.16.M88.4 [R55], R48 ;  /* 0x0000003037007844 */ /* 0x0081e20000000200 */
[----:B------:R-:W-:-:S03]  /*114850*/  NOP ;  /* 0x0000000000007918 */ /* 0x000fc60000000000 */
[----:B------:R-:W4:Y:S04]  /*114860*/  LDL.LU R18, [R1+0x438] ;  /* 0x0004380001127983 */ /* 0x000f280000300800 */
[----:B------:R-:W1:Y:S01]  /*114870*/  LDS.128 R24, [R55] ;  /* 0x0000000037187984 */ /* 0x000e620000000c00 */
[----:B------:R-:W-:-:S03]  /*114880*/  NOP ;  /* 0x0000000000007918 */ /* 0x000fc60000000000 */
[----:B0-----:R-:W3:Y:S04]  /*114890*/  LDL.LU R48, [R1+0x3c0] ;  /* 0x0003c00001307983 */ /* 0x001ee80000300800 */
[----:B------:R-:W3:Y:S04]  /*1148a0*/  LDL.LU R49, [R1+0x3c4] ;  /* 0x0003c40001317983 */ /* 0x000ee80000300800 */
[----:B------:R-:W3:Y:S04]  /*1148b0*/  LDL.LU R50, [R1+0x3c8] ;  /* 0x0003c80001327983 */ /* 0x000ee80000300800 */
[----:B------:R-:W3:Y:S04]  /*1148c0*/  LDL.LU R51, [R1+0x3cc] ;  /* 0x0003cc0001337983 */ /* 0x000ee80000300800 */
[----:B------:R-:W4:Y:S04]  /*1148d0*/  LDL.LU R4, [R1+0x8fc] ;  /* 0x0008fc0001047983 */ /* 0x000f280000300800 */
[----:B------:R-:W4:Y:S04]  /*1148e0*/  LDL.LU R5, [R1+0x1260] ;  /* 0x0012600001057983 */ /* 0x000f280000300800 */
[----:B-1----:R-:W-:Y:S04]  /*1148f0*/  STL.64 [R1+0x4658], R26 ;  /* 0x0046581a01007387 */ /* 0x002fe80000100a00 */
[----:B------:R-:W4:Y:S04]  /*114900*/  LDL.LU R8, [R1+0x440] ;  /* 0x0004400001087983 */ /* 0x000f280000300800 */
[----:B------:R-:W4:Y:S04]  /*114910*/  LDL.LU R9, [R1+0x444] ;  /* 0x0004440001097983 */ /* 0x000f280000300800 */
[----:B------:R-:W4:Y:S04]  /*114920*/  LDL.LU R10, [R1+0x448] ;  /* 0x00044800010a7983 */ /* 0x000f280000300800 */
[----:B------:R-:W4:Y:S04]  /*114930*/  LDL.LU R12, [R1+0x3e0] ;  /* 0x0003e000010c7983 */ /* 0x000f280000300800 */
[----:B------:R-:W4:Y:S04]  /*114940*/  LDL.LU R13, [R1+0x3e4] ;  /* 0x0003e400010d7983 */ /* 0x000f280000300800 */
[----:B------:R-:W4:Y:S04]  /*114950*/  LDL.LU R14, [R1+0x3e8] ;  /* 0x0003e800010e7983 */ /* 0x000f280000300800 */
[----:B------:R-:W4:Y:S04]  /*114960*/  LDL.LU R15, [R1+0x3ec] ;  /* 0x0003ec00010f7983 */ /* 0x000f280000300800 */
[----:B--2---:R-:W-:Y:S01]  /*114970*/  STSM.16.M88.4 [R55], R28 ;  /* 0x0000001c37007844 */ /* 0x004fe20000000200 */
[----:B------:R-:W-:-:S03]  /*114980*/  NOP ;  /* 0x0000000000007918 */ /* 0x000fc60000000000 */
[----:B------:R-:W-:Y:S01]  /*114990*/  LDS.128 R28, [R55] ;  /* 0x00000000371c7984 */ /* 0x000fe20000000c00 */
[----:B-----5:R-:W-:Y:S01]  /*1149a0*/  PRMT R35, R7, 0x5410, R6 ;  /* 0x0000541007237816 */ /* 0x020fe20000000006 */
[----:B------:R-:W-:-:S04]  /*1149b0*/  NOP ;  /* 0x0000000000007918 */ /* 0x000fc80000000000 */
[----:B------:R-:W-:Y:S01]  /*1149c0*/  STSM.16.M88.4 [R55], R32 ;  /* 0x0000002037007844 */ /* 0x000fe20000000200 */
[----:B------:R-:W-:-:S03]  /*1149d0*/  NOP ;  /* 0x0000000000007918 */ /* 0x000fc60000000000 */
[----:B------:R-:W-:Y:S01]  /*1149e0*/  LDS.128 R32, [R55] ;  /* 0x0000000037207984 */ /* 0x000fe20000000c00 */
[----:B------:R-:W-:-:S03]  /*1149f0*/  NOP ;  /* 0x0000000000007918 */ /* 0x000fc60000000000 */
[----:B------:R-:W2:Y:S04]  /*114a00*/  LDL.LU R6, [R1+0x914] ;  /* 0x0009140001067983 */ /* 0x000ea80000300800 */
[----:B------:R-:W2:Y:S04]  /*114a10*/  LDL.LU R7, [R1+0x1268] ;  /* 0x0012680001077983 */ /* 0x000ea80000300800 */
[----:B------:R-:W-:Y:S01]  /*114a20*/  STSM.16.M88.4 [R55], R36 ;  /* 0x0000002437007844 */ /* 0x000fe20000000200 */
[----:B------:R-:W-:-:S03]  /*114a30*/  NOP ;  /* 0x0000000000007918 */ /* 0x000fc60000000000 */
[----:B------:R-:W0:Y:S01]  /*114a40*/  LDS.128 R20, [R55] ;  /* 0x0000000037147984 */ /* 0x000e220000000c00 */
[----:B------:R-:W-:Y:S01]  /*114a50*/  PRMT R43, R45, 0x5410, R44 ;  /* 0x000054102d2b7816 */ /* 0x000fe2000000002c */
[----:B------:R-:W-:-:S04]  /*114a60*/  NOP ;  /* 0x0000000000007918 */ /* 0x000fc80000000000 */
[----:B------:R-:W-:Y:S01]  /*114a70*/  STSM.16.M88.4 [R55], R40 ;  /* 0x0000002837007844 */ /* 0x000fe20000000200 */
[----:B------:R-:W-:-:S03]  /*114a80*/  NOP ;  /* 0x0000000000007918 */ /* 0x000fc60000000000 */
[----:B0-----:R-:W-:Y:S04]  /*114a90*/  STL.64 [R1+0x370], R20 ;  /* 0x0003701401007387 */ /* 0x001fe80000100a00 */
[----:B------:R-:W-:Y:S04]  /*114aa0*/  STL.64 [R1+0x378], R22 ;  /* 0x0003781601007387 */ /* 0x000fe80000100a00 */
[----:B------:R-:W0:Y:S01]  /*114ab0*/  LDS.128 R20, [R55] ;  /* 0x0000000037147984 */ /* 0x000e220000000c00 */
[----:B------:R-:W-:-:S03]  /*114ac0*/  NOP ;  /* 0x0000000000007918 */ /* 0x000fc60000000000 */
[----:B---3--:R-:W-:Y:S01]  /*114ad0*/  STSM.16.M88.4 [R55], R48 ;  /* 0x0000003037007844 */ /* 0x008fe20000000200 */
[----:B------:R-:W-:-:S03]  /*114ae0*/  NOP ;  /* 0x0000000000007918 */ /* 0x000fc60000000000 */
[----:B------:R-:W1:Y:S04]  /*114af0*/  LDS.128 R40, [R55] ;  /* 0x0000000037287984 */ /* 0x000e680000000c00 */
[----:B0-----:R0:W-:Y:S04]  /*114b00*/  STL.64 [R1+0x360], R20 ;  /* 0x0003601401007387 */ /* 0x0011e80000100a00 */
[----:B------:R-:W-:Y:S04]  /*114b10*/  STL.64 [R1+0x368], R22 ;  /* 0x0003681601007387 */ /* 0x000fe80000100a00 */
[----:B0-----:R-:W3:Y:S04]  /*114b20*/  LDL.LU R20, [R1+0x450] ;  /* 0x0004500001147983 */ /* 0x001ee80000300800 */
[----:B------:R-:W3:Y:S04]  /*114b30*/  LDL.LU R21, [R1+0x454] ;  /* 0x0004540001157983 */ /* 0x000ee80000300800 */
[----:B------:R-:W5:Y:S04]  /*114b40*/  LDL.LU R36, [R1+0x400] ;  /* 0x0004000001247983 */ /* 0x000f680000300800 */
[----:B------:R-:W5:Y:S04]  /*114b50*/  LDL.LU R37, [R1+0x404] ;  /* 0x0004040001257983 */ /* 0x000f680000300800 */
[----:B------:R-:W5:Y:S04]  /*114b60*/  LDL.LU R38, [R1+0x408] ;  /* 0x0004080001267983 */ /* 0x000f680000300800 */
[----:B------:R-:W5:Y:S01]  /*114b70*/  LDL.LU R39, [R1+0x40c] ;  /* 0x00040c0001277983 */ /* 0x000f620000300800 */
[----:B----4-:R-:W-:Y:S01]  /*114b80*/  PRMT R19, R5, 0x5410, R4 ;  /* 0x0000541005137816 */ /* 0x010fe20000000004 */
[----:B------:R-:W-:-:S02]  /*114b90*/  NOP ;  /* 0x0000000000007918 */ /* 0x000fc40000000000 */
[----:B------:R-:W4:Y:S04]  /*114ba0*/  LDL.LU R45, [R1+0x26bc] ;  /* 0x0026bc00012d7983 */ /* 0x000f280000300800 */
[----:B------:R-:W4:Y:S04]  /*114bb0*/  LDL.LU R48, [R1+0x28d8] ;  /* 0x0028d80001307983 */ /* 0x000f280000300800 */
[----:B-1----:R-:W-:Y:S04]  /*114bc0*/  STL.64 [R1+0x350], R40 ;  /* 0x0003502801007387 */ /* 0x002fe80000100a00 */
[----:B------:R0:W-:Y:S04]  /*114bd0*/  STL.64 [R1+0x358], R42 ;  /* 0x0003582a01007387 */ /* 0x0001e80000100a00 */
[----:B0-----:R-:W3:Y:S04]  /*114be0*/  LDL.LU.64 R42, [R1+0x46f8] ;  /* 0x0046f800012a7983 */ /* 0x001ee80000300a00 */
[----:B------:R-:W3:Y:S04]  /*114bf0*/  LDL.LU R49, [R1+0x45c] ;  /* 0x00045c0001317983 */ /* 0x000ee80000300800 */
[----:B------:R-:W-:Y:S01]  /*114c00*/  STSM.16.M88.4 [R55], R16 ;  /* 0x0000001037007844 */ /* 0x000fe20000000200 */
[----:B------:R-:W-:-:S03]  /*114c10*/  NOP ;  /* 0x0000000000007918 */ /* 0x000fc60000000000 */
[----:B------:R-:W0:Y:S01]  /*114c20*/  LDS.128 R16, [R55] ;  /* 0x0000000037107984 */ /* 0x000e220000000c00 */
[----:B------:R-:W-:-:S03]  /*114c30*/  NOP ;  /* 0x0000000000007918 */ /* 0x000fc60000000000 */
[----:B------:R-:W-:Y:S01]  /*114c40*/  STSM.16.M88.4 [R55], R12 ;  /* 0x0000000c37007844 */ /* 0x000fe20000000200 */
[----:B------:R-:W-:-:S03]  /*114c50*/  NOP ;  /* 0x0000000000007918 */ /* 0x000fc60000000000 */
[----:B------:R-:W1:Y:S04]  /*114c60*/  LDS.128 R12, [R55] ;  /* 0x00000000370c7984 */ /* 0x000e680000000c00 */
[----:B0-----:R0:W-:Y:S04]  /*114c70*/  STL.64 [R1+0x340], R16 ;  /* 0x0003401001007387 */ /* 0x0011e80000100a00 */
[----:B------:R-:W-:Y:S04]  /*114c80*/  STL.64 [R1+0x348], R18 ;  /* 0x0003481201007387 */ /* 0x000fe80000100a00 */
[----:B------:R-:W3:Y:S04]  /*114c90*/  LDL.LU R50, [R1+0x2910] ;  /* 0x0029100001327983 */ /* 0x000ee80000300800 */
[----:B------:R-:W3:Y:S04]  /*114ca0*/  LDL.LU R51, [R1+0x2e28] ;  /* 0x002e280001337983 */ /* 0x000ee80000300800 */
[----:B------:R-:W3:Y:S04]  /*114cb0*/  LDL.LU R4, [R1+0x28d4] ;  /* 0x0028d40001047983 */ /* 0x000ee80000300800 */
[----:B------:R-:W3:Y:S01]  /*114cc0*/  LDL.LU R5, [R1+0x291c] ;  /* 0x00291c0001057983 */ /* 0x000ee20000300800 */
[----:B--2---:R-:W-:Y:S01]  /*114cd0*/  PRMT R11, R7, 0x5410, R6 ;  /* 0x00005410070b7816 */ /* 0x004fe20000000006 */
[----:B------:R-:W-:-:S04]  /*114ce0*/  NOP ;  /* 0x0000000000007918 */ /* 0x000fc80000000000 */
[----:B------:R-:W-:Y:S01]  /*114cf0*/  STSM.16.M88.4 [R55], R8 ;  /* 0x0000000837007844 */ /* 0x000fe20000000200 */
[----:B------:R-:W-:-:S03]  /*114d00*/  NOP ;  /* 0x0000000000007918 */ /* 0x000fc60000000000 */
[----:B------:R-:W2:Y:S01]  /*114d10*/  LDS.128 R8, [R55] ;  /* 0x0000000037087984 */ /* 0x000ea20000000c00 */
[----:B------:R-:W-:-:S03]  /*114d20*/  NOP ;  /* 0x0000000000007918 */ /* 0x000fc60000000000 */
[----:B------:R-:W3:Y:S04]  /*114d30*/  LDL.LU R6, [R1+0x28d0] ;  /* 0x0028d00001067983 */ /* 0x000ee80000300800 */
[----:B------:R-:W3:Y:S04]  /*114d40*/  LDL.LU R7, [R1+0x28dc] ;  /* 0x0028dc0001077983 */ /* 0x000ee80000300800 */
[----:B0-----:R-:W3:Y:S04]  /*114d50*/  LDL.LU R16, [R1+0x2e18] ;  /* 0x002e180001107983 */ /* 0x001ee80000300800 */
[----:B------:R-:W3:Y:S04]  /*114d60*/  LDL.LU R17, [R1+0x2e34] ;  /* 0x002e340001117983 */ /* 0x000ee80000300800 */
[----:B-1----:R-:W-:Y:S04]  /*114d70*/  STL.64 [R1+0x330], R12 ;  /* 0x0003300c01007387 */ /* 0x002fe80000100a00 */
[----:B------:R0:W-:Y:S04]  /*114d80*/  STL.64 [R1+0x338], R14 ;  /* 0x0003380e01007387 */ /* 0x0001e80000100a00 */
[----:B0-----:R-:W3:Y:S04]  /*114d90*/  LDL.LU R14, [R1+0x2918] ;  /* 0x00291800010e7983 */ /* 0x001ee80000300800 */
[----:B------:R-:W3:Y:S04]  /*114da0*/  LDL.LU R15, [R1+0x2e30] ;  /* 0x002e3000010f7983 */ /* 0x000ee80000300800 */
[----:B------:R-:W3:Y:S04]  /*114db0*/  LDL.LU R58, [R1+0x2914] ;  /* 0x00291400013a7983 */ /* 0x000ee80000300800 */
[----:B------:R-:W3:Y:S04]  /*114dc0*/  LDL.LU R44, [R1+0x2e2c] ;  /* 0x002e2c00012c7983 */ /* 0x000ee80000300800 */
[----:B--2---:R-:W-:Y:S04]  /*114dd0*/  STL.64 [R1+0x320], R8 ;  /* 0x0003200801007387 */ /* 0x004fe80000100a00 */
[----:B------:R0:W-:Y:S04]  /*114de0*/  STL.64 [R1+0x328], R10 ;  /* 0x0003280a01007387 */ /* 0x0001e80000100a00 */
[----:B------:R-:W2:Y:S04]  /*114df0*/  LDL.LU.64 R12, [R1+0x28c8] ;  /* 0x0028c800010c7983 */ /* 0x000ea80000300a00 */
[----:B0-----:R-:W2:Y:S04]  /*114e00*/  LDL.LU.64 R10, [R1+0x28c0] ;  /* 0x0028c000010a7983 */ /* 0x001ea80000300a00 */
[----:B-----5:R-:W-:Y:S01]  /*114e10*/  STSM.16.M88.4 [R55], R36 ;  /* 0x0000002437007844 */ /* 0x020fe20000000200 */
[----:B------:R-:W-:-:S03]  /*114e20*/  NOP ;  /* 0x0000000000007918 */ /* 0x000fc60000000000 */
[----:B------:R-:W0:Y:S01]  /*114e30*/  LDS.128 R36, [R55] ;  /* 0x0000000037247984 */ /* 0x000e220000000c00 */
[----:B----4-:R-:W-:-:S03]  /*114e40*/  PRMT R22, R48, 0x5410, R45 ;  /* 0x0000541030167816 */ /* 0x010fc6000000002d */
[----:B------:R-:W4:Y:S01]  /*114e50*/  LDL.LU R45, [R1+0x2f4] ;  /* 0x0002f400012d7983 */ /* 0x000f220000300800 */
[----:B---3--:R-:W-:Y:S01]  /*114e60*/  PRMT R23, R49, 0x5410, R42 ;  /* 0x0000541031177816 */ /* 0x008fe2000000002a */
[----:B------:R-:W-:Y:S02]  /*114e70*/  NOP ;  /* 0x0000000000007918 */ /* 0x000fe40000000000 */
[----:B------:R-:W3:Y:S04]  /*114e80*/  LDL.LU R42, [R1+0x46f0] ;  /* 0x0046f000012a7983 */ /* 0x000ee80000300800 */
[----:B------:R-:W5:Y:S04]  /*114e90*/  LDL.LU.64 R8, [R1+0x28b8] ;  /* 0x0028b80001087983 */ /* 0x000f680000300a00 */
[----:B------:R-:W4:Y:S04]  /*114ea0*/  LDL.LU.64 R40, [R1+0x28b0] ;  /* 0x0028b00001287983 */ /* 0x000f280000300a00 */
[----:B0-----:R-:W-:Y:S04]  /*114eb0*/  STL.64 [R1+0x310], R36 ;  /* 0x0003102401007387 */ /* 0x001fe80000100a00 */
[----:B------:R0:W-:Y:S04]  /*114ec0*/  STL.64 [R1+0x318], R38 ;  /* 0x0003182601007387 */ /* 0x0001e80000100a00 */
[----:B0-----:R-:W2:Y:S04]  /*114ed0*/  LDL.LU.64 R38, [R1+0x46e8] ;  /* 0x0046e80001267983 */ /* 0x001ea80000300a00 */
[----:B------:R-:W3:Y:S04]  /*114ee0*/  LDL.LU.64 R36, [R1+0x46e0] ;  /* 0x0046e00001247983 */ /* 0x000ee80000300a00 */
[----:B------:R-:W4:Y:S04]  /*114ef0*/  LDL.LU.64 R60, [R1+0x28a8] ;  /* 0x0028a800013c7983 */ /* 0x000f280000300a00 */
[----:B------:R0:W-:Y:S04]  /*114f00*/  STSM.16.M88.4 [R55], R20 ;  /* 0x0000001437007844 */ /* 0x0001e80000000200 */
[----:B------:R-:W4:Y:S01]  /*114f10*/  LDL.LU.64 R48, [R1+0x28a0] ;  /* 0x0028a00001307983 */ /* 0x000f220000300a00 */
[----:B0-----:R-:W-:-:S03]  /*114f20*/  PRMT R20, R51, 0x5410, R50 ;  /* 0x0000541033147816 */ /* 0x001fc60000000032 */
[----:B------:R-:W4:Y:S01]  /*114f30*/  LDL.LU.64 R50, [R1+0x2898] ;  /* 0x0028980001327983 */ /* 0x000f220000300a00 */
[----:B------:R-:W-:Y:S02]  /*114f40*/  PRMT R21, R5, 0x5410, R4 ;  /* 0x0000541005157816 */ /* 0x000fe40000000004 */
[----:B------:R-:W-:Y:S01]  /*114f50*/  PRMT R22, R7, 0x5410, R6 ;  /* 0x0000541007167816 */ /* 0x000fe20000000006 */
[----:B------:R-:W-:Y:S01]  /*114f60*/  NOP ;  /* 0x0000000000007918 */ /* 0x000fe20000000000 */
[----:B------:R-:W0:Y:S01]  /*114f70*/  LDS.128 R4, [R55] ;  /* 0x0000000037047984 */ /* 0x000e220000000c00 */
[----:B---3--:R-:W-:Y:S01]  /*114f80*/  PRMT R23, R42, 0x5410, R37 ;  /* 0x000054102a177816 */ /* 0x008fe20000000025 */
[----:B------:R-:W-:Y:S02]  /*114f90*/  NOP ;  /* 0x0000000000007918 */ /* 0x000fe40000000000 */
[----:B------:R-:W2:Y:S01]  /*114fa0*/  LDL.LU R37, [R1+0x46dc] ;  /* 0x0046dc0001257983 */ /* 0x000ea20000300800 */
[----:B------:R-:W-:-:S02]  /*114fb0*/  PRMT R16, R17, 0x5410, R16 ;  /* 0x0000541011107816 */ /* 0x000fc40000000010 */
[----:B------:R-:W-:Y:S01]  /*114fc0*/  PRMT R17, R15, 0x5410, R14 ;  /* 0x000054100f117816 */ /* 0x000fe2000000000e */
[----:B------:R-:W-:Y:S01]  /*114fd0*/  STSM.16.M88.4 [R55], R20 ;  /* 0x0000001437007844 */ /* 0x000fe20000000200 */
[----:B------:R-:W-:Y:S01]  /*114fe0*/  PRMT R18, R44, 0x5410, R58 ;  /* 0x000054102c127816 */ /* 0x000fe2000000003a */
[----:B------:R-:W-:Y:S02]  /*114ff0*/  NOP ;  /* 0x0000000000007918 */ /* 0x000fe40000000000 */
[----:B------:R-:W1:Y:S01]  /*115000*/  LDS.128 R20, [R55] ;  /* 0x0000000037147984 */ /* 0x000e620000000c00 */
[----:B------:R-:W-:Y:S01]  /*115010*/  PRMT R58, R2, 0x7770, RZ ;  /* 0x00007770023a7816 */ /* 0x000fe200000000ff */
[----:B------:R-:W-:Y:S02]  /*115020*/  NOP ;  /* 0x0000000000007918 */ /* 0x000fe40000000000 */
[----:B------:R-:W3:Y:S04]  /*115030*/  LDL.LU R42, [R1+0x46d8] ;  /* 0x0046d800012a7983 */ /* 0x000ee80000300800 */
[----:B0-----:R-:W-:Y:S04]  /*115040*/  STL.64 [R1+0x380], R4 ;  /* 0x0003800401007387 */ /* 0x001fe80000100a00 */
[----:B------:R0:W-:Y:S04]  /*115050*/  STL.64 [R1+0x388], R6 ;  /* 0x0003880601007387 */ /* 0x0001e80000100a00 */
[----:B0-----:R-:W3:Y:S04]  /*115060*/  LDL.LU.64 R6, [R1+0x46d0] ;  /* 0x0046d00001067983 */ /* 0x001ee80000300a00 */
[----:B------:R-:W3:Y:S01]  /*115070*/  LDL.LU.64 R4, [R1+0x46c8] ;  /* 0x0046c80001047983 */ /* 0x000ee20000300a00 */
[----:B--2---:R-:W-:-:S03]  /*115080*/  PRMT R19, R37, 0x5410, R38 ;  /* 0x0000541025137816 */ /* 0x004fc60000000026 */
[----:B------:R-:W2:Y:S04]  /*115090*/  LDL.LU R38, [R1+0x46c0] ;  /* 0x0046c00001267983 */ /* 0x000ea80000300800 */
[----:B------:R-:W-:Y:S01]  /*1150a0*/  STSM.16.M88.4 [R55], R16 ;  /* 0x0000001037007844 */ /* 0x000fe20000000200 */
[----:B------:R-:W-:-:S03]  /*1150b0*/  NOP ;  /* 0x0000000000007918 */ /* 0x000fc60000000000 */
[----:B------:R0:W-:Y:S04]  /*1150c0*/  @P6 STG.E.U8 desc[UR46][R12.64], R58 ;  /* 0x0000003a0c006986 */ /* 0x0001e8000c10112e */
[----:B------:R-:W3:Y:S01]  /*1150d0*/  LDL.LU R37, [R1+0x46bc] ;  /* 0x0046bc0001257983 */ /* 0x000ee20000300800 */
[----:B0-----:R-:W-:-:S05]  /*1150e0*/  PRMT R58, R2, 0x7771, RZ ;  /* 0x00007771023a7816 */ /* 0x001fca00000000ff */
[----:B------:R0:W-:Y:S02]  /*1150f0*/  @P5 STG.E.U8 desc[UR46][R10.64], R58 ;  /* 0x0000003a0a005986 */ /* 0x0001e4000c10112e */
[----:B0-----:R-:W-:-:S05]  /*115100*/  PRMT R58, R2, 0x7772, RZ ;  /* 0x00007772023a7816 */ /* 0x001fca00000000ff */
[----:B-----5:R0:W-:Y:S02]  /*115110*/  @P4 STG.E.U8 desc[UR46][R8.64], R58 ;  /* 0x0000003a08004986 */ /* 0x0201e4000c10112e */
[----:B0-----:R-:W-:-:S05]  /*115120*/  PRMT R58, R2, 0x7773, RZ ;  /* 0x00007773023a7816 */ /* 0x001fca00000000ff */
[----:B----4-:R0:W-:Y:S02]  /*115130*/  @P3 STG.E.U8 desc[UR46][R40.64], R58 ;  /* 0x0000003a28003986 */ /* 0x0101e4000c10112e */
[----:B0-----:R-:W-:-:S05]  /*115140*/  PRMT R58, R45, 0x7770, RZ ;  /* 0x000077702d3a7816 */ /* 0x001fca00000000ff */
[----:B------:R0:W-:Y:S02]  /*115150*/  @P2 STG.E.U8 desc[UR46][R60.64], R58 ;  /* 0x0000003a3c002986 */ /* 0x0001e4000c10112e */
[C---:B0-----:R-:W-:Y:S02]  /*115160*/  PRMT R58, R45.reuse, 0x7771, RZ ;  /* 0x000077712d3a7816 */ /* 0x041fe400000000ff */
[----:B-1----:R-:W-:Y:S04]  /*115170*/  STL.64 [R1+0x300], R20 ;  /* 0x0003001401007387 */ /* 0x002fe80000100a00 */
[----:B------:R0:W-:Y:S04]  /*115180*/  @P1 STG.E.U8 desc[UR46][R48.64], R58 ;  /* 0x0000003a30001986 */ /* 0x0001e8000c10112e */
[----:B------:R-:W-:Y:S04]  /*115190*/  STL.64 [R1+0x308], R22 ;  /* 0x0003081601007387 */ /* 0x000fe80000100a00 */
[----:B------:R-:W4:Y:S01]  /*1151a0*/  LDL.LU R2, [R1+0x46b8] ;  /* 0x0046b80001027983 */ /* 0x000f220000300800 */
[----:B0-----:R-:W-:-:S05]  /*1151b0*/  PRMT R58, R45, 0x7772, RZ ;  /* 0x000077722d3a7816 */ /* 0x001fca00000000ff */
[----:B------:R0:W-:Y:S04]  /*1151c0*/  @P0 STG.E.U8 desc[UR46][R50.64], R58 ;  /* 0x0000003a32000986 */ /* 0x0001e8000c10112e */
[----:B0-----:R-:W5:Y:S04]  /*1151d0*/  LDL.LU.64 R50, [R1+0x2890] ;  /* 0x0028900001327983 */ /* 0x001f680000300a00 */
[----:B------:R-:W4:Y:S04]  /*1151e0*/  LDL.LU.64 R10, [R1+0x2888] ;  /* 0x00288800010a7983 */ /* 0x000f280000300a00 */
[----:B------:R-:W4:Y:S04]  /*1151f0*/  LDL.LU.64 R8, [R1+0x2880] ;  /* 0x0028800001087983 */ /* 0x000f280000300a00 */
[----:B------:R-:W4:Y:S04]  /*115200*/  LDL.LU.64 R40, [R1+0x2878] ;  /* 0x0028780001287983 */ /* 0x000f280000300a00 */
[----:B------:R-:W4:Y:S04]  /*115210*/  LDL.LU R44, [R1+0x2f8] ;  /* 0x0002f800012c7983 */ /* 0x000f280000300800 */
[----:B------:R-:W4:Y:S04]  /*115220*/  LDL.LU.64 R60, [R1+0x2870] ;  /* 0x00287000013c7983 */ /* 0x000f280000300a00 */
[----:B------:R-:W4:Y:S04]  /*115230*/  LDL.LU.64 R48, [R1+0x2868] ;  /* 0x0028680001307983 */ /* 0x000f280000300a00 */
[----:B------:R-:W4:Y:S01]  /*115240*/  LDL.LU R23, [R1+0x2fc] ;  /* 0x0002fc0001177983 */ /* 0x000f220000300800 */
[----:B------:R-:W-:-:S02]  /*115250*/  PRMT R58, R45, 0x7773, RZ ;  /* 0x000077732d3a7816 */ /* 0x000fc400000000ff */
[----:B--2---:R-:W-:-:S13]  /*115260*/  LOP3.LUT P3, RZ, R38, 0x4000000, RZ, 0xc0, !PT ;  /* 0x0400000026ff7812 */ /* 0x004fda000786c0ff */
[----:B-----5:R0:W-:Y:S04]  /*115270*/  @P3 STG.E.U8 desc[UR46][R50.64], R58 ;  /* 0x0000003a32003986 */ /* 0x0201e8000c10112e */
[----:B0-----:R-:W2:Y:S01]  /*115280*/  LDL.LU.64 R50, [R1+0x2860] ;  /* 0x0028600001327983 */ /* 0x001ea20000300a00 */
[----:B---3--:R-:W-:Y:S02]  /*115290*/  LOP3.LUT P6, RZ, R37, 0x80, RZ, 0xc0, !PT ;  /* 0x0000008025ff7812 */ /* 0x008fe400078cc0ff */
[----:B----4-:R-:W-:Y:S01]  /*1152a0*/  LOP3.LUT R2, R2, 0xffffffdf, RZ, 0xc0, !PT ;  /* 0xffffffdf02027812 */ /* 0x010fe200078ec0ff */
[----:B------:R-:W3:Y:S04]  /*1152b0*/  LDL.LU.64 R26, [R1+0x2858] ;  /* 0x00285800011a7983 */ /* 0x000ee80000300a00 */
[----:B------:R-:W4:Y:S04]  /*1152c0*/  LDL.LU.64 R20, [R1+0x2850] ;  /* 0x0028500001147983 */ /* 0x000f280000300a00 */
[----:B------:R-:W5:Y:S02]  /*1152d0*/  LDL.LU R45, [R1+0x2e0] ;  /* 0x0002e000012d7983 */ /* 0x000f640000300800 */
[----:B------:R-:W-:-:S02]  /*1152e0*/  @P6 LOP3.LUT R2, R2, 0x20, RZ, 0xfc, !PT ;  /* 0x0000002002026812 */ /* 0x000fc400078efcff */
[----:B------:R-:W-:Y:S01]  /*1152f0*/  LOP3.LUT P6, RZ, R37, 0x40, RZ, 0xc0, !PT ;  /* 0x0000004025ff7812 */ /* 0x000fe200078cc0ff */
[----:B------:R-:W5:Y:S01]  /*115300*/  LDL.LU.64 R18, [R1+0x2848] ;  /* 0x0028480001127983 */ /* 0x000f620000300a00 */
[----:B------:R-:W-:-:S03]  /*115310*/  LOP3.LUT R2, R2, 0xffffffbf, RZ, 0xc0, !PT ;  /* 0xffffffbf02027812 */ /* 0x000fc600078ec0ff */
[----:B------:R-:W5:Y:S01]  /*115320*/  LDL.LU.64 R16, [R1+0x2840] ;  /* 0x0028400001107983 */ /* 0x000f620000300a00 */
[C---:B------:R-:W-:Y:S02]  /*115330*/  LOP3.LUT P2, RZ, R38.reuse, 0x8000000, RZ, 0xc0, !PT ;  /* 0x0800000026ff7812 */ /* 0x040fe4000784c0ff */
[----:B------:R-:W-:Y:S01]  /*115340*/  LOP3.LUT P1, RZ, R38, 0x10000000, RZ, 0xc0, !PT ;  /* 0x1000000026ff7812 */ /* 0x000fe2000782c0ff */
[----:B------:R-:W5:Y:S04]  /*115350*/  LDL.LU.64 R14, [R1+0x2838] ;  /* 0x00283800010e7983 */ /* 0x000f680000300a00 */
[----:B------:R-:W-:Y:S01]  /*115360*/  @P6 LOP3.LUT R2, R2, 0x40, RZ, 0xfc, !PT ;  /* 0x0000004002026812 */ /* 0x000fe200078efcff */
[----:B------:R-:W5:Y:S01]  /*115370*/  LDL.LU.64 R12, [R1+0x2830] ;  /* 0x00283000010c7983 */ /* 0x000f620000300a00 */
[----:B------:R-:W-:-:S02]  /*115380*/  LOP3.LUT P6, RZ, R37, 0x20, RZ, 0xc0, !PT ;  /* 0x0000002025ff7812 */ /* 0x000fc400078cc0ff */
        /* <DEDUP_REMOVED lines=12> */
[----:B------:R-:W-:Y:S02]  /*115450*/  LOP3.LUT R2, R2, 0xfffff7ff, RZ, 0xc0, !PT ;  /* 0xfffff7ff02027812 */ /* 0x000fe400078ec0ff */
[----:B------:R-:W-:-:S09]  /*115460*/  PRMT R58, R44, 0x7770, RZ ;  /* 0x000077702c3a7816 */ /* 0x000fd200000000ff */
[----:B------:R-:W-:Y:S02]  /*115470*/  @P6 LOP3.LUT R2, R2, 0x800, RZ, 0xfc, !PT ;  /* 0x0000080002026812 */ /* 0x000fe400078efcff */
[----:B------:R-:W-:Y:S01]  /*115480*/  LOP3.LUT P6, RZ, R42, 0x400, RZ, 0xc0, !PT ;  /* 0x000004002aff7812 */ /* 0x000fe200078cc0ff */
[----:B------:R0:W-:Y:S01]  /*115490*/  @P2 STG.E.U8 desc[UR46][R10.64], R58 ;  /* 0x0000003a0a002986 */ /* 0x0001e2000c10112e */
[----:B------:R-:W-:Y:S02]  /*1154a0*/  LOP3.LUT P0, RZ, R38, 0x20000000, RZ, 0xc0, !PT ;  /* 0x2000000026ff7812 */ /* 0x000fe4000780c0ff */
[----:B------:R-:W-:Y:S02]  /*1154b0*/  LOP3.LUT R2, R2, 0xffffefff, RZ, 0xc0, !PT ;  /* 0xffffefff02027812 */ /* 0x000fe400078ec0ff */
[----:B0-----:R-:W-:Y:S01]  /*1154c0*/  PRMT R58, R44, 0x7771, RZ ;  /* 0x000077712c3a7816 */ /* 0x001fe200000000ff */
[----:B------:R-:W5:Y:S06]  /*1154d0*/  LDL.LU.64 R10, [R1+0x2828] ;  /* 0x00282800010a7983 */ /* 0x000f6c0000300a00 */
[----:B------:R-:W-:-:S02]  /*1154e0*/  @P6 LOP3.LUT R2, R2, 0x1000, RZ, 0xfc, !PT ;  /* 0x0000100002026812 */ /* 0x000fc400078efcff */
[----:B------:R-:W-:Y:S01]  /*1154f0*/  LOP3.LUT P6, RZ, R38, 0x40000000, RZ, 0xc0, !PT ;  /* 0x4000000026ff7812 */ /* 0x000fe200078cc0ff */
[----:B------:R0:W-:Y:S02]  /*115500*/  @P1 STG.E.U8 desc[UR46][R8.64], R58 ;  /* 0x0000003a08001986 */ /* 0x0001e4000c10112e */
[C---:B0-----:R-:W-:Y:S02]  /*115510*/  PRMT R58, R44.reuse, 0x7772, RZ ;  /* 0x000077722c3a7816 */ /* 0x041fe400000000ff */
[----:B------:R-:W5:Y:S04]  /*115520*/  LDL.LU.64 R8, [R1+0x2820] ;  /* 0x0028200001087983 */ /* 0x000f680000300a00 */
[----:B------:R0:W-:Y:S02]  /*115530*/  @P0 STG.E.U8 desc[UR46][R40.64], R58 ;  /* 0x0000003a28000986 */ /* 0x0001e4000c10112e */
[----:B0-----:R-:W-:-:S02]  /*115540*/  PRMT R58, R44, 0x7773, RZ ;  /* 0x000077732c3a7816 */ /* 0x001fc400000000ff */
[----:B------:R-:W5:Y:S04]  /*115550*/  LDL.LU.64 R40, [R1+0x2818] ;  /* 0x0028180001287983 */ /* 0x000f680000300a00 */
[----:B------:R0:W-:Y:S01]  /*115560*/  @P6 STG.E.U8 desc[UR46][R60.64], R58 ;  /* 0x0000003a3c006986 */ /* 0x0001e2000c10112e */
[----:B------:R-:W-:-:S03]  /*115570*/  LOP3.LUT P6, RZ, R2, 0x1000, RZ, 0xc0, !PT ;  /* 0x0000100002ff7812 */ /* 0x000fc600078cc0ff */
[----:B------:R-:W5:Y:S01]  /*115580*/  LDL.LU R44, [R1+0x2e8] ;  /* 0x0002e800012c7983 */ /* 0x000f620000300800 */
[----:B0-----:R-:W-:-:S03]  /*115590*/  PRMT R58, R23, 0x7770, RZ ;  /* 0x00007770173a7816 */ /* 0x001fc600000000ff */
[----:B------:R-:W5:Y:S06]  /*1155a0*/  LDL.LU.64 R60, [R1+0x2810] ;  /* 0x00281000013c7983 */ /* 0x000f6c0000300a00 */
[----:B------:R0:W-:Y:S01]  /*1155b0*/  @P6 STG.E.U8 desc[UR46][R48.64], R58 ;  /* 0x0000003a30006986 */ /* 0x0001e2000c10112e */
[----:B------:R-:W-:-:S03]  /*1155c0*/  LOP3.LUT P6, RZ, R2, 0x800, RZ, 0xc0, !PT ;  /* 0x0000080002ff7812 */ /* 0x000fc600078cc0ff */
[----:B0-----:R-:W5:Y:S01]  /*1155d0*/  LDL.LU.64 R48, [R1+0x2808] ;  /* 0x0028080001307983 */ /* 0x001f620000300a00 */
[----:B------:R-:W-:-:S09]  /*1155e0*/  PRMT R58, R23, 0x7771, RZ ;  /* 0x00007771173a7816 */ /* 0x000fd200000000ff */
[----:B--2---:R0:W-:Y:S04]  /*1155f0*/  @P6 STG.E.U8 desc[UR46][R50.64], R58 ;  /* 0x0000003a32006986 */ /* 0x0041e8000c10112e */
[----:B0-----:R-:W2:Y:S01]  /*115600*/  LDL.LU.64 R50, [R1+0x2800] ;  /* 0x0028000001327983 */ /* 0x001ea20000300a00 */
[----:B------:R-:W-:Y:S02]  /*115610*/  LOP3.LUT P6, RZ, R2, 0x400, RZ, 0xc0, !PT ;  /* 0x0000040002ff7812 */ /* 0x000fe400078cc0ff */
[----:B------:R-:W-:-:S11]  /*115620*/  PRMT R58, R23, 0x7772, RZ ;  /* 0x00007772173a7816 */ /* 0x000fd600000000ff */
[----:B---3--:R0:W-:Y:S01]  /*115630*/  @P6 STG.E.U8 desc[UR46][R26.64], R58 ;  /* 0x0000003a1a006986 */ /* 0x0081e2000c10112e */
[----:B------:R-:W-:Y:S02]  /*115640*/  LOP3.LUT P6, RZ, R2, 0x200, RZ, 0xc0, !PT ;  /* 0x0000020002ff7812 */ /* 0x000fe400078cc0ff */
[----:B0-----:R-:W-:-:S11]  /*115650*/  PRMT R58, R23, 0x7773, RZ ;  /* 0x00007773173a7816 */ /* 0x001fd600000000ff */
[----:B----4-:R5:W-:Y:S01]  /*115660*/  @P6 STG.E.U8 desc[UR46][R20.64], R58 ;  /* 0x0000003a14006986 */ /* 0x010be2000c10112e */
[----:B------:R-:W-:Y:S02]  /*115670*/  LOP3.LUT P6, RZ, R2, 0x100, RZ, 0xc0, !PT ;  /* 0x0000010002ff7812 */ /* 0x000fe400078cc0ff */
[----:B-----5:R-:W-:-:S11]  /*115680*/  PRMT R58, R45, 0x7770, RZ ;  /* 0x000077702d3a7816 */ /* 0x020fd600000000ff */
[----:B------:R0:W-:Y:S01]  /*115690*/  @P6 STG.E.U8 desc[UR46][R18.64], R58 ;  /* 0x0000003a12006986 */ /* 0x0001e2000c10112e */
[----:B------:R-:W-:Y:S02]  /*1156a0*/  LOP3.LUT P6, RZ, R2, 0x80, RZ, 0xc0, !PT ;  /* 0x0000008002ff7812 */ /* 0x000fe400078cc0ff */
[----:B0-----:R-:W-:-:S11]  /*1156b0*/  PRMT R58, R45, 0x7771, RZ ;  /* 0x000077712d3a7816 */ /* 0x001fd600000000ff */
[----:B------:R0:W-:Y:S01]  /*1156c0*/  @P6 STG.E.U8 desc[UR46][R16.64], R58 ;  /* 0x0000003a10006986 */ /* 0x0001e2000c10112e */
[----:B------:R-:W-:Y:S02]  /*1156d0*/  LOP3.LUT P6, RZ, R2, 0x40, RZ, 0xc0, !PT ;  /* 0x0000004002ff7812 */ /* 0x000fe400078cc0ff */
[----:B0-----:R-:W-:-:S11]  /*1156e0*/  PRMT R58, R45, 0x7772, RZ ;  /* 0x000077722d3a7816 */ /* 0x001fd600000000ff */
[----:B------:R0:W-:Y:S01]  /*1156f0*/  @P6 STG.E.U8 desc[UR46][R14.64], R58 ;  /* 0x0000003a0e006986 */ /* 0x0001e2000c10112e */
[----:B------:R-:W-:Y:S02]  /*115700*/  LOP3.LUT P6, RZ, R2, 0x20, RZ, 0xc0, !PT ;  /* 0x0000002002ff7812 */ /* 0x000fe400078cc0ff */
[C---:B------:R-:W-:Y:S02]  /*115710*/  LOP3.LUT P5, RZ, R37.reuse, 0x200, RZ, 0xc0, !PT ;  /* 0x0000020025ff7812 */ /* 0x040fe400078ac0ff */
[----:B------:R-:W-:Y:S02]  /*115720*/  LOP3.LUT P4, RZ, R37, 0x800, RZ, 0xc0, !PT ;  /* 0x0000080025ff7812 */ /* 0x000fe4000788c0ff */
[----:B0-----:R-:W-:-:S07]  /*115730*/  PRMT R58, R45, 0x7773, RZ ;  /* 0x000077732d3a7816 */ /* 0x001fce00000000ff */
[----:B------:R0:W-:Y:S01]  /*115740*/  @P6 STG.E.U8 desc[UR46][R12.64], R58 ;  /* 0x0000003a0c006986 */ /* 0x0001e2000c10112e */
[----:B------:R-:W-:Y:S02]  /*115750*/  LOP3.LUT P3, RZ, R37, 0x2000, RZ, 0xc0, !PT ;  /* 0x0000200025ff7812 */ /* 0x000fe4000786c0ff */
[----:B0-----:R-:W-:-:S05]  /*115760*/  PRMT R58, R36, 0x7770, RZ ;  /* 0x00007770243a7816 */ /* 0x001fca00000000ff */
        /* <DEDUP_REMOVED lines=8> */
[----:B0-----:R-:W-:Y:S02]  /*1157f0*/  PRMT R58, R36, 0x7773, RZ ;  /* 0x00007773243a7816 */ /* 0x001fe400000000ff */
[----:B------:R-:W3:Y:S04]  /*115800*/  LDL.LU R36, [R1+0x46b4] ;  /* 0x0046b40001247983 */ /* 0x000ee80000300800 */
[----:B------:R0:W-:Y:S02]  /*115810*/  @P2 STG.E.U8 desc[UR46][R60.64], R58 ;  /* 0x0000003a3c002986 */ /* 0x0001e4000c10112e */
[----:B0-----:R-:W-:-:S05]  /*115820*/  PRMT R58, R44, 0x7770, RZ ;  /* 0x000077702c3a7816 */ /* 0x001fca00000000ff */
[----:B------:R0:W-:Y:S02]  /*115830*/  @P1 STG.E.U8 desc[UR46][R48.64], R58 ;  /* 0x0000003a30001986 */ /* 0x0001e4000c10112e */
[----:B0-----:R-:W-:-:S05]  /*115840*/  PRMT R58, R44, 0x7771, RZ ;  /* 0x000077712c3a7816 */ /* 0x001fca00000000ff */
[----:B--2---:R0:W-:Y:S04]  /*115850*/  @P0 STG.E.U8 desc[UR46][R50.64], R58 ;  /* 0x0000003a32000986 */ /* 0x0041e8000c10112e */
[----:B0-----:R-:W2:Y:S04]  /*115860*/  LDL.LU.64 R50, [R1+0x27f8] ;  /* 0x0027f80001327983 */ /* 0x001ea80000300a00 */
[----:B------:R-:W4:Y:S04]  /*115870*/  LDL.LU.64 R8, [R1+0x27f0] ;  /* 0x0027f00001087983 */ /* 0x000f280000300a00 */
[----:B------:R-:W5:Y:S04]  /*115880*/  LDL.LU.64 R10, [R1+0x27e8] ;  /* 0x0027e800010a7983 */ /* 0x000f680000300a00 */
[----:B------:R-:W5:Y:S04]  /*115890*/  LDL.LU.64 R40, [R1+0x27e0] ;  /* 0x0027e00001287983 */ /* 0x000f680000300a00 */
[----:B------:R-:W5:Y:S04]  /*1158a0*/  LDL.LU.64 R60, [R1+0x27d8] ;  /* 0x0027d800013c7983 */ /* 0x000f680000300a00 */
[----:B------:R-:W5:Y:S01]  /*1158b0*/  LDL.LU R45, [R1+0x2ec] ;  /* 0x0002ec00012d7983 */ /* 0x000f620000300800 */
[----:B------:R-:W-:-:S03]  /*1158c0*/  LOP3.LUT P3, RZ, R37, 0x100000, RZ, 0xc0, !PT ;  /* 0x0010000025ff7812 */ /* 0x000fc6000786c0ff */
[----:B------:R-:W5:Y:S01]  /*1158d0*/  LDL.LU.64 R48, [R1+0x27d0] ;  /* 0x0027d00001307983 */ /* 0x000f620000300a00 */
[----:B------:R-:W-:-:S03]  /*1158e0*/  PRMT R58, R44, 0x7772, RZ ;  /* 0x000077722c3a7816 */ /* 0x000fc600000000ff */
[----:B------:R-:W5:Y:S01]  /*1158f0*/  LDL.LU R21, [R1+0x2d0] ;  /* 0x0002d00001157983 */ /* 0x000f620000300800 */
[----:B------:R-:W-:Y:S02]  /*115900*/  LOP3.LUT R56, R56, 0xdfffffff, RZ, 0xc0, !PT ;  /* 0xdfffffff38387812 */ /* 0x000fe400078ec0ff */
[----:B------:R-:W-:Y:S02]  /*115910*/  LOP3.LUT R2, R2, 0xfffffffe, RZ, 0xc0, !PT ;  /* 0xfffffffe02027812 */ /* 0x000fe400078ec0ff */
[C---:B------:R-:W-:Y:S02]  /*115920*/  LOP3.LUT P2, RZ, R37.reuse, 0x400000, RZ, 0xc0, !PT ;  /* 0x0040000025ff7812 */ /* 0x040fe4000784c0ff */
[C---:B------:R-:W-:Y:S02]  /*115930*/  LOP3.LUT P1, RZ, R37.reuse, 0x800000, RZ, 0xc0, !PT ;  /* 0x0080000025ff7812 */ /* 0x040fe4000782c0ff */
[----:B------:R-:W-:Y:S02]  /*115940*/  LOP3.LUT P0, RZ, R37, 0x4000000, RZ, 0xc0, !PT ;  /* 0x0400000025ff7812 */ /* 0x000fe4000780c0ff */
[----:B---3--:R-:W-:Y:S01]  /*115950*/  LOP3.LUT P6, RZ, R36, 0x400, RZ, 0xc0, !PT ;  /* 0x0000040024ff7812 */ /* 0x008fe200078cc0ff */
[----:B--2---:R0:W-:Y:S04]  /*115960*/  @P3 STG.E.U8 desc[UR46][R50.64], R58 ;  /* 0x0000003a32003986 */ /* 0x0041e8000c10112e */
[----:B0-----:R-:W2:Y:S08]  /*115970*/  LDL.LU.64 R50, [R1+0x27c8] ;  /* 0x0027c80001327983 */ /* 0x001eb00000300a00 */
[----:B------:R-:W-:-:S02]  /*115980*/  @P6 LOP3.LUT R56, R56, 0x20000000, RZ, 0xfc, !PT ;  /* 0x2000000038386812 */ /* 0x000fc400078efcff */
[----:B------:R-:W-:Y:S01]  /*115990*/  LOP3.LUT P6, RZ, R36, 0x200, RZ, 0xc0, !PT ;  /* 0x0000020024ff7812 */ /* 0x000fe200078cc0ff */
[----:B------:R-:W3:Y:S01]  /*1159a0*/  LDL.LU.64 R26, [R1+0x27c0] ;  /* 0x0027c000011a7983 */ /* 0x000ee20000300a00 */
[----:B------:R-:W-:-:S03]  /*1159b0*/  LOP3.LUT R56, R56, 0xbfffffff, RZ, 0xc0, !PT ;  /* 0xbfffffff38387812 */ /* 0x000fc600078ec0ff */
[----:B------:R-:W3:Y:S08]  /*1159c0*/  LDL.LU.64 R22, [R1+0x27b8] ;  /* 0x0027b80001167983 */ /* 0x000ef00000300a00 */
[----:B------:R-:W-:Y:S02]  /*1159d0*/  @P6 LOP3.LUT R56, R56, 0x40000000, RZ, 0xfc, !PT ;  /* 0x4000000038386812 */ /* 0x000fe400078efcff */
[----:B------:R-:W-:-:S02]  /*1159e0*/  LOP3.LUT P6, RZ, R36, 0x80, RZ, 0xc0, !PT ;  /* 0x0000008024ff7812 */ /* 0x000fc400078cc0ff */
[----:B------:R-:W-:-:S11]  /*1159f0*/  LOP3.LUT R56, R56, 0x7fffffff, RZ, 0xc0, !PT ;  /* 0x7fffffff38387812 */ /* 0x000fd600078ec0ff */
[----:B------:R-:W-:Y:S02]  /*115a00*/  @P6 LOP3.LUT R56, R56, 0x80000000, RZ, 0xfc, !PT ;  /* 0x8000000038386812 */ /* 0x000fe400078efcff */
[----:B------:R-:W-:-:S13]  /*115a10*/  LOP3.LUT P6, RZ, R36, 0x20, RZ, 0xc0, !PT ;  /* 0x0000002024ff7812 */ /* 0x000fda00078cc0ff */
[----:B------:R-:W-:Y:S02]  /*115a20*/  @P6 LOP3.LUT R2, R2, 0x1, RZ, 0xfc, !PT ;  /* 0x0000000102026812 */ /* 0x000fe400078efcff */
[----:B------:R-:W-:Y:S02]  /*115a30*/  LOP3.LUT P6, RZ, R36, 0x8, RZ, 0xc0, !PT ;  /* 0x0000000824ff7812 */ /* 0x000fe400078cc0ff */
[----:B------:R-:W-:Y:S02]  /*115a40*/  LOP3.LUT R2, R2, 0xfffffffd, RZ, 0xc0, !PT ;  /* 0xfffffffd02027812 */ /* 0x000fe400078ec0ff */
[----:B------:R-:W-:-:S09]  /*115a50*/  PRMT R58, R44, 0x7773, RZ ;  /* 0x000077732c3a7816 */ /* 0x000fd200000000ff */
[----:B------:R-:W-:Y:S02]  /*115a60*/  @P6 LOP3.LUT R2, R2, 0x2, RZ, 0xfc, !PT ;  /* 0x0000000202026812 */ /* 0x000fe400078efcff */
[----:B------:R-:W-:Y:S01]  /*115a70*/  LOP3.LUT P6, RZ, R36, 0x2, RZ, 0xc0, !PT ;  /* 0x0000000224ff7812 */ /* 0x000fe200078cc0ff */
[----:B----4-:R0:W-:Y:S01]  /*115a80*/  @P2 STG.E.U8 desc[UR46][R8.64], R58 ;  /* 0x0000003a08002986 */ /* 0x0101e2000c10112e */
[----:B------:R-:W-:-:S03]  /*115a90*/  LOP3.LUT R2, R2, 0xfffffffb, RZ, 0xc0, !PT ;  /* 0xfffffffb02027812 */ /* 0x000fc600078ec0ff */
[----:B0-----:R-:W4:Y:S04]  /*115aa0*/  LDL.LU R8, [R1+0x2d4] ;  /* 0x0002d40001087983 */ /* 0x001f280000300800 */
[----:B------:R-:W4:Y:S04]  /*115ab0*/  LDL.LU.64 R18, [R1+0x27b0] ;  /* 0x0027b00001127983 */ /* 0x000f280000300a00 */
[----:B------:R-:W-:Y:S02]  /*115ac0*/  @P6 LOP3.LUT R2, R2, 0x4, RZ, 0xfc, !PT ;  /* 0x0000000402026812 */ /* 0x000fe400078efcff */
[----:B------:R-:W-:Y:S01]  /*115ad0*/  LOP3.LUT P6, RZ, R37, 0x80000000, RZ, 0xc0, !PT ;  /* 0x8000000025ff7812 */ /* 0x000fe200078cc0ff */
[----:B------:R-:W4:Y:S01]  /*115ae0*/  LDL.LU.64 R16, [R1+0x27a8] ;  /* 0x0027a80001107983 */ /* 0x000f220000300a00 */
[----:B------:R-:W-:-:S03]  /*115af0*/  LOP3.LUT R2, R2, 0xfffffff7, RZ, 0xc0, !PT ;  /* 0xfffffff702027812 */ /* 0x000fc600078ec0ff */
[----:B------:R-:W4:Y:S01]  /*115b00*/  LDL.LU.64 R14, [R1+0x27a0] ;  /* 0x0027a000010e7983 */ /* 0x000f220000300a00 */
[----:B-----5:R-:W-:-:S03]  /*115b10*/  PRMT R58, R45, 0x7770, RZ ;  /* 0x000077702d3a7816 */ /* 0x020fc600000000ff */
[----:B------:R-:W5:Y:S04]  /*115b20*/  LDL.LU.64 R12, [R1+0x2798] ;  /* 0x00279800010c7983 */ /* 0x000f680000300a00 */
[----:B------:R-:W-:Y:S02]  /*115b30*/  @P6 LOP3.LUT R2, R2, 0x8, RZ, 0xfc, !PT ;  /* 0x0000000802026812 */ /* 0x000fe400078efcff */
[----:B------:R-:W-:Y:S02]  /*115b40*/  LOP3.LUT P6, RZ, R37, 0x20000000, RZ, 0xc0, !PT ;  /* 0x2000000025ff7812 */ /* 0x000fe400078cc0ff */
[----:B------:R-:W-:Y:S01]  /*115b50*/  LOP3.LUT R2, R2, 0xffffffef, RZ, 0xc0, !PT ;  /* 0xffffffef02027812 */ /* 0x000fe200078ec0ff */
[----:B------:R0:W-:Y:S10]  /*115b60*/  @P1 STG.E.U8 desc[UR46][R10.64], R58 ;  /* 0x0000003a0a001986 */ /* 0x0001f4000c10112e */
[----:B------:R-:W-:-:S02]  /*115b70*/  @P6 LOP3.LUT R2, R2, 0x10, RZ, 0xfc, !PT ;  /* 0x0000001002026812 */ /* 0x000fc400078efcff */
[----:B------:R-:W-:Y:S01]  /*115b80*/  LOP3.LUT P6, RZ, R37, 0x8000000, RZ, 0xc0, !PT ;  /* 0x0800000025ff7812 */ /* 0x000fe200078cc0ff */
[----:B0-----:R-:W5:Y:S01]  /*115b90*/  LDL.LU.64 R10, [R1+0x2790] ;  /* 0x00279000010a7983 */ /* 0x001f620000300a00 */
[----:B------:R-:W-:-:S05]  /*115ba0*/  PRMT R58, R45, 0x7771, RZ ;  /* 0x000077712d3a7816 */ /* 0x000fca00000000ff */
[----:B------:R0:W-:Y:S02]  /*115bb0*/  @P0 STG.E.U8 desc[UR46][R40.64], R58 ;  /* 0x0000003a28000986 */ /* 0x0001e4000c10112e */
[C---:B0-----:R-:W-:Y:S02]  /*115bc0*/  PRMT R58, R45.reuse, 0x7772, RZ ;  /* 0x000077722d3a7816 */ /* 0x041fe400000000ff */
[----:B------:R-:W5:Y:S04]  /*115bd0*/  LDL.LU.64 R40, [R1+0x2788] ;  /* 0x0027880001287983 */ /* 0x000f680000300a00 */
[----:B------:R0:W-:Y:S01]  /*115be0*/  @P6 STG.E.U8 desc[UR46][R60.64], R58 ;  /* 0x0000003a3c006986 */ /* 0x0001e2000c10112e */
[C---:B------:R-:W-:Y:S02]  /*115bf0*/  LOP3.LUT P6, RZ, R2.reuse, 0x10, RZ, 0xc0, !PT ;  /* 0x0000001002ff7812 */ /* 0x040fe400078cc0ff */
[----:B0-----:R-:W-:Y:S01]  /*115c00*/  PRMT R58, R45, 0x7773, RZ ;  /* 0x000077732d3a7816 */ /* 0x001fe200000000ff */
[----:B------:R-:W5:Y:S10]  /*115c10*/  LDL.LU.64 R60, [R1+0x2780] ;  /* 0x00278000013c7983 */ /* 0x000f740000300a00 */
[----:B------:R0:W-:Y:S01]  /*115c20*/  @P6 STG.E.U8 desc[UR46][R48.64], R58 ;  /* 0x0000003a30006986 */ /* 0x0001e2000c10112e */
[----:B------:R-:W-:-:S03]  /*115c30*/  LOP3.LUT P6, RZ, R2, 0x8, RZ, 0xc0, !PT ;  /* 0x0000000802ff7812 */ /* 0x000fc600078cc0ff */
[----:B------:R-:W5:Y:S04]  /*115c40*/  LDL.LU.64 R44, [R1+0x2778] ;  /* 0x00277800012c7983 */ /* 0x000f680000300a00 */
[----:B0-----:R-:W5:Y:S01]  /*115c50*/  LDL.LU.64 R48, [R1+0x2770] ;  /* 0x0027700001307983 */ /* 0x001f620000300a00 */
[----:B------:R-:W-:-:S03]  /*115c60*/  PRMT R58, R21, 0x7770, RZ ;  /* 0x00007770153a7816 */ /* 0x000fc600000000ff */
[----:B------:R-:W5:Y:S04]  /*115c70*/  LDL.LU R9, [R1+0x2dc] ;  /* 0x0002dc0001097983 */ /* 0x000f680000300800 */
[----:B--2---:R0:W-:Y:S04]  /*115c80*/  @P6 STG.E.U8 desc[UR46][R50.64], R58 ;  /* 0x0000003a32006986 */ /* 0x0041e8000c10112e */
[----:B0-----:R-:W2:Y:S01]  /*115c90*/  LDL.LU.64 R50, [R1+0x2768] ;  /* 0x0027680001327983 */ /* 0x001ea20000300a00 */
[----:B------:R-:W-:Y:S02]  /*115ca0*/  LOP3.LUT P6, RZ, R2, 0x4, RZ, 0xc0, !PT ;  /* 0x0000000402ff7812 */ /* 0x000fe400078cc0ff */
[----:B------:R-:W-:-:S11]  /*115cb0*/  PRMT R58, R21, 0x7771, RZ ;  /* 0x00007771153a7816 */ /* 0x000fd600000000ff */
[----:B---3--:R0:W-:Y:S01]  /*115cc0*/  @P6 STG.E.U8 desc[UR46][R26.64], R58 ;  /* 0x0000003a1a006986 */ /* 0x0081e2000c10112e */
[----:B------:R-:W-:Y:S02]  /*115cd0*/  LOP3.LUT P6, RZ, R2, 0x2, RZ, 0xc0, !PT ;  /* 0x0000000202ff7812 */ /* 0x000fe400078cc0ff */
[----:B0-----:R-:W-:-:S11]  /*115ce0*/  PRMT R58, R21, 0x7772, RZ ;  /* 0x00007772153a7816 */ /* 0x001fd600000000ff */
[----:B------:R-:W-:Y:S01]  /*115cf0*/  @P6 STG.E.U8 desc[UR46][R22.64], R58 ;  /* 0x0000003a16006986 */ /* 0x000fe2000c10112e */
[----:B------:R-:W-:Y:S02]  /*115d00*/  LOP3.LUT P6, RZ, R2, 0x1, RZ, 0xc0, !PT ;  /* 0x0000000102ff7812 */ /* 0x000fe400078cc0ff */
[----:B------:R-:W-:-:S11]  /*115d10*/  PRMT R2, R21, 0x7773, RZ ;  /* 0x0000777315027816 */ /* 0x000fd600000000ff */
[----:B----4-:R0:W-:Y:S01]  /*115d20*/  @P6 STG.E.U8 desc[UR46][R18.64], R2 ;  /* 0x0000000212006986 */ /* 0x0101e2000c10112e */
        /* <DEDUP_REMOVED lines=10> */
[----:B-----5:R0:W-:Y:S01]  /*115dd0*/  @P6 STG.E.U8 desc[UR46][R12.64], R2 ;  /* 0x000000020c006986 */ /* 0x0201e2000c10112e */
        /* <DEDUP_REMOVED lines=11> */
[----:B------:R0:W-:Y:S02]  /*115e90*/  @P2 STG.E.U8 desc[UR46][R44.64], R2 ;  /* 0x000000022c002986 */ /* 0x0001e4000c10112e */
[----:B0-----:R-:W-:Y:S02]  /*115ea0*/  PRMT R2, R7, 0x7773, RZ ;  /* 0x0000777307027816 */ /* 0x001fe400000000ff */
[----:B------:R-:W3:Y:S04]  /*115eb0*/  LDL.LU R7, [R1+0x46b0] ;  /* 0x0046b00001077983 */ /* 0x000ee80000300800 */
        /* <DEDUP_REMOVED lines=8> */
[----:B------:R-:W5:Y:S04]  /*115f40*/  LDL.LU.64 R48, [R1+0x2738] ;  /* 0x0027380001307983 */ /* 0x000f680000300a00 */
[----:B------:R-:W5:Y:S01]  /*115f50*/  LDL.LU R27, [R1+0x2c0] ;  /* 0x0002c000011b7983 */ /* 0x000f620000300800 */
[----:B------:R-:W-:-:S02]  /*115f60*/  LOP3.LUT P3, RZ, R36, 0x800000, RZ, 0xc0, !PT ;  /* 0x0080000024ff7812 */ /* 0x000fc4000786c0ff */
[----:B------:R-:W-:Y:S02]  /*115f70*/  PRMT R2, R9, 0x7771, RZ ;  /* 0x0000777109027816 */ /* 0x000fe400000000ff */
[----:B------:R-:W-:Y:S02]  /*115f80*/  LOP3.LUT R56, R56, 0xffdfffff, RZ, 0xc0, !PT ;  /* 0xffdfffff38387812 */ /* 0x000fe400078ec0ff */
[C---:B------:R-:W-:Y:S02]  /*115f90*/  LOP3.LUT P2, RZ, R36.reuse, 0x2000000, RZ, 0xc0, !PT ;  /* 0x0200000024ff7812 */ /* 0x040fe4000784c0ff */
[C---:B------:R-:W-:Y:S02]  /*115fa0*/  LOP3.LUT P1, RZ, R36.reuse, 0x8000000, RZ, 0xc0, !PT ;  /* 0x0800000024ff7812 */ /* 0x040fe4000782c0ff */
[----:B------:R-:W-:-:S03]  /*115fb0*/  LOP3.LUT P0, RZ, R36, 0x20000000, RZ, 0xc0, !PT ;  /* 0x2000000024ff7812 */ /* 0x000fc6000780c0ff */
[----:B--2---:R0:W-:Y:S04]  /*115fc0*/  @P3 STG.E.U8 desc[UR46][R50.64], R2 ;  /* 0x0000000232003986 */ /* 0x0041e8000c10112e */
[----:B0-----:R-:W2:Y:S01]  /*115fd0*/  LDL.LU.64 R50, [R1+0x2730] ;  /* 0x0027300001327983 */ /* 0x001ea20000300a00 */
[----:B---3--:R-:W-:-:S03]  /*115fe0*/  LOP3.LUT P6, RZ, R7, 0x2000, RZ, 0xc0, !PT ;  /* 0x0000200007ff7812 */ /* 0x008fc600078cc0ff */
[----:B------:R-:W3:Y:S04]  /*115ff0*/  LDL.LU R8, [R1+0x2c4] ;  /* 0x0002c40001087983 */ /* 0x000ee80000300800 */
[----:B------:R-:W3:Y:S04]  /*116000*/  LDL.LU.64 R22, [R1+0x2728] ;  /* 0x0027280001167983 */ /* 0x000ee80000300a00 */
[----:B------:R-:W3:Y:S02]  /*116010*/  LDL.LU.64 R20, [R1+0x2720] ;  /* 0x0027200001147983 */ /* 0x000ee40000300a00 */
        /* <DEDUP_REMOVED lines=19> */
[----:B------:R-:W-:Y:S02]  /*116150*/  LOP3.LUT P6, RZ, R7, 0x4, RZ, 0xc0, !PT ;  /* 0x0000000407ff7812 */ /* 0x000fe400078cc0ff */
[----:B------:R-:W-:Y:S01]  /*116160*/  LOP3.LUT R56, R56, 0xf7ffffff, RZ, 0xc0, !PT ;  /* 0xf7ffffff38387812 */ /* 0x000fe200078ec0ff */
[----:B----4-:R0:W-:Y:S10]  /*116170*/  @P2 STG.E.U8 desc[UR46][R10.64], R2 ;  /* 0x000000020a002986 */ /* 0x0101f4000c10112e */
[----:B------:R-:W-:-:S02]  /*116180*/  @P6 LOP3.LUT R56, R56, 0x8000000, RZ, 0xfc, !PT ;  /* 0x0800000038386812 */ /* 0x000fc400078efcff */
[----:B------:R-:W-:Y:S02]  /*116190*/  LOP3.LUT P6, RZ, R7, 0x1, RZ, 0xc0, !PT ;  /* 0x0000000107ff7812 */ /* 0x000fe400078cc0ff */
[----:B0-----:R-:W-:Y:S02]  /*1161a0*/  PRMT R2, R9, 0x7773, RZ ;  /* 0x0000777309027816 */ /* 0x001fe400000000ff */
[----:B------:R-:W4:Y:S01]  /*1161b0*/  LDL.LU R9, [R1+0x2c8] ;  /* 0x0002c80001097983 */ /* 0x000f220000300800 */
[----:B------:R-:W-:-:S03]  /*1161c0*/  LOP3.LUT R56, R56, 0xefffffff, RZ, 0xc0, !PT ;  /* 0xefffffff38387812 */ /* 0x000fc600078ec0ff */
[----:B------:R-:W4:Y:S04]  /*1161d0*/  LDL.LU.64 R14, [R1+0x2708] ;  /* 0x00270800010e7983 */ /* 0x000f280000300a00 */
[----:B-----5:R0:W-:Y:S01]  /*1161e0*/  @P1 STG.E.U8 desc[UR46][R40.64], R2 ;  /* 0x0000000228001986 */ /* 0x0201e2000c10112e */
[----:B------:R-:W-:Y:S02]  /*1161f0*/  @P6 LOP3.LUT R56, R56, 0x10000000, RZ, 0xfc, !PT ;  /* 0x1000000038386812 */ /* 0x000fe400078efcff */
[----:B------:R-:W-:Y:S01]  /*116200*/  LOP3.LUT P6, RZ, R36, 0x80000000, RZ, 0xc0, !PT ;  /* 0x8000000024ff7812 */ /* 0x000fe200078cc0ff */
[----:B------:R-:W5:Y:S04]  /*116210*/  LDL.LU.64 R12, [R1+0x2700] ;  /* 0x00270000010c7983 */ /* 0x000f680000300a00 */
[----:B------:R-:W5:Y:S01]  /*116220*/  LDL.LU.64 R10, [R1+0x26f8] ;  /* 0x0026f800010a7983 */ /* 0x000f620000300a00 */
[----:B0-----:R-:W-:-:S03]  /*116230*/  PRMT R2, R27, 0x7770, RZ ;  /* 0x000077701b027816 */ /* 0x001fc600000000ff */
[----:B------:R-:W5:Y:S04]  /*116240*/  LDL.LU.64 R40, [R1+0x26f0] ;  /* 0x0026f00001287983 */ /* 0x000f680000300a00 */
[----:B------:R0:W-:Y:S02]  /*116250*/  @P0 STG.E.U8 desc[UR46][R60.64], R2 ;  /* 0x000000023c000986 */ /* 0x0001e4000c10112e */
[----:B0-----:R-:W-:Y:S02]  /*116260*/  PRMT R2, R27, 0x7771, RZ ;  /* 0x000077711b027816 */ /* 0x001fe400000000ff */
[----:B------:R-:W5:Y:S04]  /*116270*/  LDL.LU.64 R60, [R1+0x26e8] ;  /* 0x0026e800013c7983 */ /* 0x000f680000300a00 */
[----:B------:R0:W-:Y:S01]  /*116280*/  @P6 STG.E.U8 desc[UR46][R44.64], R2 ;  /* 0x000000022c006986 */ /* 0x0001e2000c10112e */
[----:B------:R-:W-:-:S02]  /*116290*/  LOP3.LUT P6, RZ, R56, 0x10000000, RZ, 0xc0, !PT ;  /* 0x1000000038ff7812 */ /* 0x000fc400078cc0ff */
[----:B0-----:R-:W-:Y:S01]  /*1162a0*/  PRMT R2, R27, 0x7772, RZ ;  /* 0x000077721b027816 */ /* 0x001fe200000000ff */
[----:B------:R-:W5:Y:S10]  /*1162b0*/  LDL.LU.64 R44, [R1+0x26e0] ;  /* 0x0026e000012c7983 */ /* 0x000f740000300a00 */
[----:B------:R0:W-:Y:S01]  /*1162c0*/  @P6 STG.E.U8 desc[UR46][R48.64], R2 ;  /* 0x0000000230006986 */ /* 0x0001e2000c10112e */
[----:B------:R-:W-:-:S03]  /*1162d0*/  LOP3.LUT P6, RZ, R56, 0x8000000, RZ, 0xc0, !PT ;  /* 0x0800000038ff7812 */ /* 0x000fc600078cc0ff */
[----:B0-----:R-:W5:Y:S01]  /*1162e0*/  LDL.LU.64 R48, [R1+0x26d8] ;  /* 0x0026d80001307983 */ /* 0x001f620000300a00 */
[----:B------:R-:W-:-:S09]  /*1162f0*/  PRMT R2, R27, 0x7773, RZ ;  /* 0x000077731b027816 */ /* 0x000fd200000000ff */
[----:B--2---:R0:W-:Y:S04]  /*116300*/  @P6 STG.E.U8 desc[UR46][R50.64], R2 ;  /* 0x0000000232006986 */ /* 0x0041e8000c10112e */
[----:B0-----:R-:W2:Y:S01]  /*116310*/  LDL.LU.64 R50, [R1+0x26d0] ;  /* 0x0026d00001327983 */ /* 0x001ea20000300a00 */
[----:B------:R-:W-:Y:S02]  /*116320*/  LOP3.LUT P6, RZ, R56, 0x4000000, RZ, 0xc0, !PT ;  /* 0x0400000038ff7812 */ /* 0x000fe400078cc0ff */
[----:B---3--:R-:W-:-:S11]  /*116330*/  PRMT R2, R8, 0x7770, RZ ;  /* 0x0000777008027816 */ /* 0x008fd600000000ff */
        /* <DEDUP_REMOVED lines=12> */
[C---:B------:R-:W-:Y:S02]  /*116400*/  LOP3.LUT P4, RZ, R7.reuse, 0x20000, RZ, 0xc0, !PT ;  /* 0x0002000007ff7812 */ /* 0x040fe4000788c0ff */
[----:B------:R-:W-:Y:S02]  /*116410*/  LOP3.LUT P3, RZ, R7, 0x80000, RZ, 0xc0, !PT ;  /* 0x0008000007ff7812 */ /* 0x000fe4000786c0ff */
[----:B----4-:R-:W-:-:S05]  /*116420*/  PRMT R2, R9, 0x7770, RZ ;  /* 0x0000777009027816 */ /* 0x010fca00000000ff */
[----:B------:R0:W-:Y:S01]  /*116430*/  @P6 STG.E.U8 desc[UR46][R14.64], R2 ;  /* 0x000000020e006986 */ /* 0x0001e2000c10112e */
[----:B------:R-:W-:Y:S02]  /*116440*/  LOP3.LUT P6, RZ, R56, 0x200000, RZ, 0xc0, !PT ;  /* 0x0020000038ff7812 */ /* 0x000fe400078cc0ff */
[----:B0-----:R-:W-:-:S11]  /*116450*/  PRMT R2, R9, 0x7771, RZ ;  /* 0x0000777109027816 */ /* 0x001fd600000000ff */
        /* <DEDUP_REMOVED lines=10> */
[----:B0-----:R-:W-:-:S05]  /*116500*/  PRMT R2, R6, 0x7771, RZ ;  /* 0x0000777106027816 */ /* 0x001fca00000000ff */
[----:B------:R0:W-:Y:S02]  /*116510*/  @P2 STG.E.U8 desc[UR46][R44.64], R2 ;  /* 0x000000022c002986 */ /* 0x0001e4000c10112e */
[----:B0-----:R-:W-:-:S05]  /*116520*/  PRMT R2, R6, 0x7772, RZ ;  /* 0x0000777206027816 */ /* 0x001fca00000000ff */
[----:B------:R0:W-:Y:S02]  /*116530*/  @P1 STG.E.U8 desc[UR46][R48.64], R2 ;  /* 0x0000000230001986 */ /* 0x0001e4000c10112e */
[----:B0-----:R-:W-:Y:S02]  /*116540*/  PRMT R2, R6, 0x7773, RZ ;  /* 0x0000777306027816 */ /* 0x001fe400000000ff */
[----:B------:R-:W3:Y:S04]  /*116550*/  LDL.LU R6, [R1+0x46ac] ;  /* 0x0046ac0001067983 */ /* 0x000ee80000300800 */
[----:B--2---:R0:W-:Y:S04]  /*116560*/  @P0 STG.E.U8 desc[UR46][R50.64], R2 ;  /* 0x0000000232000986 */ /* 0x0041e8000c10112e */
[----:B0-----:R-:W2:Y:S04]  /*116570*/  LDL.LU.64 R50, [R1+0x26c8] ;  /* 0x0026c80001327983 */ /* 0x001ea80000300a00 */
[----:B------:R-:W4:Y:S04]  /*116580*/  LDL.LU.64 R10, [R1+0x26c0] ;  /* 0x0026c000010a7983 */ /* 0x000f280000300a00 */
[----:B------:R-:W5:Y:S04]  /*116590*/  LDL.LU.64 R8, [R1+0x26b0] ;  /* 0x0026b00001087983 */ /* 0x000f680000300a00 */
[----:B------:R-:W3:Y:S04]  /*1165a0*/  LDL.LU R61, [R1+0x2b0] ;  /* 0x0002b000013d7983 */ /* 0x000ee80000300800 */
[----:B------:R-:W5:Y:S04]  /*1165b0*/  LDL.LU.64 R40, [R1+0x26a8] ;  /* 0x0026a80001287983 */ /* 0x000f680000300a00 */
[----:B------:R-:W5:Y:S04]  /*1165c0*/  LDL.LU.64 R44, [R1+0x26a0] ;  /* 0x0026a000012c7983 */ /* 0x000f680000300a00 */
[----:B------:R-:W5:Y:S04]  /*1165d0*/  LDL.LU.64 R48, [R1+0x2698] ;  /* 0x0026980001307983 */ /* 0x000f680000300a00 */
[----:B------:R-:W5:Y:S01]  /*1165e0*/  LDL.LU R27, [R1+0x2b4] ;  /* 0x0002b400011b7983 */ /* 0x000f620000300800 */
[----:B------:R-:W-:-:S02]  /*1165f0*/  LOP3.LUT P3, RZ, R7, 0x2000000, RZ, 0xc0, !PT ;  /* 0x0200000007ff7812 */ /* 0x000fc4000786c0ff */
[----:B------:R-:W-:Y:S02]  /*116600*/  LOP3.LUT R56, R56, 0xffffdfff, RZ, 0xc0, !PT ;  /* 0xffffdfff38387812 */ /* 0x000fe400078ec0ff */
[C---:B------:R-:W-:Y:S02]  /*116610*/  LOP3.LUT P2, RZ, R7.reuse, 0x10000000, RZ, 0xc0, !PT ;  /* 0x1000000007ff7812 */ /* 0x040fe4000784c0ff */
[C---:B------:R-:W-:Y:S02]  /*116620*/  LOP3.LUT P1, RZ, R7.reuse, 0x20000000, RZ, 0xc0, !PT ;  /* 0x2000000007ff7812 */ /* 0x040fe4000782c0ff */
[----:B------:R-:W-:Y:S02]  /*116630*/  LOP3.LUT P0, RZ, R7, 0x80000000, RZ, 0xc0, !PT ;  /* 0x8000000007ff7812 */ /* 0x000fe4000780c0ff */
[----:B---3--:R-:W-:-:S05]  /*116640*/  PRMT R2, R61, 0x7770, RZ ;  /* 0x000077703d027816 */ /* 0x008fca00000000ff */
[----:B--2---:R0:W-:Y:S04]  /*116650*/  @P3 STG.E.U8 desc[UR46][R50.64], R2 ;  /* 0x0000000232003986 */ /* 0x0041e8000c10112e */
[----:B0-----:R-:W2:Y:S01]  /*116660*/  LDL.LU.64 R50, [R1+0x2690] ;  /* 0x0026900001327983 */ /* 0x001ea20000300a00 */
[----:B------:R-:W-:-:S03]  /*116670*/  LOP3.LUT P6, RZ, R6, 0x8000, RZ, 0xc0, !PT ;  /* 0x0000800006ff7812 */ /* 0x000fc600078cc0ff */
[----:B------:R-:W3:Y:S04]  /*116680*/  LDL.LU R60, [R1+0x2b8] ;  /* 0x0002b800013c7983 */ /* 0x000ee80000300800 */
[----:B------:R-:W3:Y:S04]  /*116690*/  LDL.LU.64 R22, [R1+0x2688] ;  /* 0x0026880001167983 */ /* 0x000ee80000300a00 */
[----:B------:R-:W3:Y:S02]  /*1166a0*/  LDL.LU.64 R20, [R1+0x2680] ;  /* 0x0026800001147983 */ /* 0x000ee40000300a00 */
[----:B------:R-:W-:-:S02]  /*1166b0*/  @P6 LOP3.LUT R56, R56, 0x2000, RZ, 0xfc, !PT ;  /* 0x0000200038386812 */ /* 0x000fc400078efcff */
[----:B------:R-:W-:Y:S01]  /*1166c0*/  LOP3.LUT P6, RZ, R6, 0x4000, RZ, 0xc0, !PT ;  /* 0x0000400006ff7812 */ /* 0x000fe200078cc0ff */
[----:B------:R-:W3:Y:S01]  /*1166d0*/  LDL.LU.64 R18, [R1+0x2678] ;  /* 0x0026780001127983 */ /* 0x000ee20000300a00 */
[----:B------:R-:W-:-:S03]  /*1166e0*/  LOP3.LUT R56, R56, 0xffffbfff, RZ, 0xc0, !PT ;  /* 0xffffbfff38387812 */ /* 0x000fc600078ec0ff */
[----:B------:R-:W3:Y:S01]  /*1166f0*/  LDL.LU.64 R16, [R1+0x2670] ;  /* 0x0026700001107983 */ /* 0x000ee20000300a00 */
[----:B------:R-:W-:-:S03]  /*116700*/  PRMT R2, R61, 0x7771, RZ ;  /* 0x000077713d027816 */ /* 0x000fc600000000ff */
[----:B------:R-:W3:Y:S04]  /*116710*/  LDL.LU.64 R14, [R1+0x2668] ;  /* 0x00266800010e7983 */ /* 0x000ee80000300a00 */
[----:B------:R-:W-:Y:S01]  /*116720*/  @P6 LOP3.LUT R56, R56, 0x4000, RZ, 0xfc, !PT ;  /* 0x0000400038386812 */ /* 0x000fe200078efcff */
[----:B----4-:R0:W-:Y:S01]  /*116730*/  @P2 STG.E.U8 desc[UR46][R10.64], R2 ;  /* 0x000000020a002986 */ /* 0x0101e2000c10112e */
[----:B------:R-:W-:Y:S02]  /*116740*/  LOP3.LUT P6, RZ, R6, 0x1000, RZ, 0xc0, !PT ;  /* 0x0000100006ff7812 */ /* 0x000fe400078cc0ff */
[----:B------:R-:W-:Y:S01]  /*116750*/  LOP3.LUT R56, R56, 0xffff7fff, RZ, 0xc0, !PT ;  /* 0xffff7fff38387812 */ /* 0x000fe200078ec0ff */
[----:B------:R-:W4:Y:S01]  /*116760*/  LDL.LU.64 R12, [R1+0x2660] ;  /* 0x00266000010c7983 */ /* 0x000f220000300a00 */
[----:B0-----:R-:W-:-:S03]  /*116770*/  PRMT R2, R61, 0x7772, RZ ;  /* 0x000077723d027816 */ /* 0x001fc600000000ff */
[----:B------:R-:W4:Y:S06]  /*116780*/  LDL.LU.64 R10, [R1+0x2658] ;  /* 0x00265800010a7983 */ /* 0x000f2c0000300a00 */
        /* <DEDUP_REMOVED lines=14> */
[----:B------:R-:W-:Y:S01]  /*116870*/  LOP3.LUT R56, R56, 0xffefffff, RZ, 0xc0, !PT ;  /* 0xffefffff38387812 */ /* 0x000fe200078ec0ff */
[----:B-----5:R0:W-:Y:S10]  /*116880*/  @P1 STG.E.U8 desc[UR46][R8.64], R2 ;  /* 0x0000000208001986 */ /* 0x0201f4000c10112e */
[----:B------:R-:W-:-:S02]  /*116890*/  @P6 LOP3.LUT R56, R56, 0x100000, RZ, 0xfc, !PT ;  /* 0x0010000038386812 */ /* 0x000fc400078efcff */
[----:B------:R-:W-:Y:S01]  /*1168a0*/  LOP3.LUT P6, RZ, R6, 0x2, RZ, 0xc0, !PT ;  /* 0x0000000206ff7812 */ /* 0x000fe200078cc0ff */
[----:B0-----:R-:W5:Y:S01]  /*1168b0*/  LDL.LU.64 R8, [R1+0x2650] ;  /* 0x0026500001087983 */ /* 0x001f620000300a00 */
[----:B------:R-:W-:-:S05]  /*1168c0*/  PRMT R2, R61, 0x7773, RZ ;  /* 0x000077733d027816 */ /* 0x000fca00000000ff */
[----:B------:R0:W-:Y:S02]  /*1168d0*/  @P0 STG.E.U8 desc[UR46][R40.64], R2 ;  /* 0x0000000228000986 */ /* 0x0001e4000c10112e */
[----:B0-----:R-:W-:Y:S02]  /*1168e0*/  PRMT R2, R27, 0x7770, RZ ;  /* 0x000077701b027816 */ /* 0x001fe400000000ff */
        /* <DEDUP_REMOVED lines=31> */
[----:B----4-:R0:W-:Y:S01]  /*116ae0*/  @P6 STG.E.U8 desc[UR46][R12.64], R2 ;  /* 0x000000020c006986 */ /* 0x0101e2000c10112e */
[----:B------:R-:W-:Y:S02]  /*116af0*/  LOP3.LUT P3, RZ, R6, 0x200000, RZ, 0xc0, !PT ;  /* 0x0020000006ff7812 */ /* 0x000fe4000786c0ff */
[----:B0-----:R-:W-:-:S05]  /*116b00*/  PRMT R2, R5, 0x7771, RZ ;  /* 0x0000777105027816 */ /* 0x001fca00000000ff */
[----:B------:R0:W-:Y:S01]  /*116b10*/  @P5 STG.E.U8 desc[UR46][R10.64], R2 ;  /* 0x000000020a005986 */ /* 0x0001e2000c10112e */
[----:B------:R-:W-:Y:S02]  /*116b20*/  LOP3.LUT P2, RZ, R6, 0x800000, RZ, 0xc0, !PT ;  /* 0x0080000006ff7812 */ /* 0x000fe4000784c0ff */
[----:B0-----:R-:W-:-:S05]  /*116b30*/  PRMT R2, R5, 0x7772, RZ ;  /* 0x0000777205027816 */ /* 0x001fca00000000ff */
[----:B-----5:R0:W-:Y:S01]  /*116b40*/  @P4 STG.E.U8 desc[UR46][R8.64], R2 ;  /* 0x0000000208004986 */ /* 0x0201e2000c10112e */
[C---:B------:R-:W-:Y:S02]  /*116b50*/  LOP3.LUT P1, RZ, R6.reuse, 0x2000000, RZ, 0xc0, !PT ;  /* 0x0200000006ff7812 */ /* 0x040fe4000782c0ff */
[----:B0-----:R-:W-:Y:S02]  /*116b60*/  PRMT R2, R5, 0x7773, RZ ;  /* 0x0000777305027816 */ /* 0x001fe400000000ff */
[----:B------:R-:W-:Y:S01]  /*116b70*/  LOP3.LUT P0, RZ, R6, 0x8000000, RZ, 0xc0, !PT ;  /* 0x0800000006ff7812 */ /* 0x000fe2000780c0ff */
[----:B------:R-:W3:Y:S04]  /*116b80*/  LDL.LU R5, [R1+0x46a8] ;  /* 0x0046a80001057983 */ /* 0x000ee80000300800 */
[----:B------:R0:W-:Y:S02]  /*116b90*/  @P3 STG.E.U8 desc[UR46][R40.64], R2 ;  /* 0x0000000228003986 */ /* 0x0001e4000c10112e */
[----:B0-----:R-:W-:-:S05]  /*116ba0*/  PRMT R2, R61, 0x7770, RZ ;  /* 0x000077703d027816 */ /* 0x001fca00000000ff */
        /* <DEDUP_REMOVED lines=9> */
[----:B------:R-:W4:Y:S04]  /*116c40*/  LDL.LU R60, [R1+0x2a4] ;  /* 0x0002a400013c7983 */ /* 0x000f280000300800 */
[----:B------:R-:W5:Y:S04]  /*116c50*/  LDL.LU.64 R44, [R1+0x2608] ;  /* 0x00260800012c7983 */ /* 0x000f680000300a00 */
[----:B------:R-:W5:Y:S04]  /*116c60*/  LDL.LU.64 R48, [R1+0x2600] ;  /* 0x0026000001307983 */ /* 0x000f680000300a00 */
[----:B------:R-:W5:Y:S01]  /*116c70*/  LDL.LU R23, [R1+0x2a8] ;  /* 0x0002a80001177983 */ /* 0x000f620000300800 */
[----:B------:R-:W-:-:S02]  /*116c80*/  LOP3.LUT P3, RZ, R6, 0x20000000, RZ, 0xc0, !PT ;  /* 0x2000000006ff7812 */ /* 0x000fc4000786c0ff */
[----:B------:R-:W-:Y:S02]  /*116c90*/  PRMT R2, R61, 0x7773, RZ ;  /* 0x000077733d027816 */ /* 0x000fe400000000ff */
[----:B------:R-:W-:Y:S02]  /*116ca0*/  LOP3.LUT R56, R56, 0xffffffdf, RZ, 0xc0, !PT ;  /* 0xffffffdf38387812 */ /* 0x000fe400078ec0ff */
[----:B------:R-:W-:Y:S02]  /*116cb0*/  LOP3.LUT P2, RZ, R6, 0x80000000, RZ, 0xc0, !PT ;  /* 0x8000000006ff7812 */ /* 0x000fe4000784c0ff */
[----:B---3--:R-:W-:-:S05]  /*116cc0*/  LOP3.LUT P6, RZ, R5, 0x80000, RZ, 0xc0, !PT ;  /* 0x0008000005ff7812 */ /* 0x008fca00078cc0ff */
[----:B--2---:R0:W-:Y:S04]  /*116cd0*/  @P3 STG.E.U8 desc[UR46][R50.64], R2 ;  /* 0x0000000232003986 */ /* 0x0041e8000c10112e */
[----:B0-----:R-:W2:Y:S04]  /*116ce0*/  LDL.LU.64 R50, [R1+0x25f8] ;  /* 0x0025f80001327983 */ /* 0x001ea80000300a00 */
[----:B------:R-:W-:Y:S02]  /*116cf0*/  @P6 LOP3.LUT R56, R56, 0x20, RZ, 0xfc, !PT ;  /* 0x0000002038386812 */ /* 0x000fe400078efcff */
[----:B------:R-:W-:Y:S01]  /*116d00*/  LOP3.LUT P6, RZ, R5, 0x20000, RZ, 0xc0, !PT ;  /* 0x0002000005ff7812 */ /* 0x000fe200078cc0ff */
[----:B------:R-:W3:Y:S01]  /*116d10*/  LDL.LU.64 R26, [R1+0x25f0] ;  /* 0x0025f000011a7983 */ /* 0x000ee20000300a00 */
[----:B------:R-:W-:-:S03]  /*116d20*/  LOP3.LUT R56, R56, 0xffffffbf, RZ, 0xc0, !PT ;  /* 0xffffffbf38387812 */ /* 0x000fc600078ec0ff */
[----:B------:R-:W3:Y:S04]  /*116d30*/  LDL.LU.64 R20, [R1+0x25e8] ;  /* 0x0025e80001147983 */ /* 0x000ee80000300a00 */
[----:B------:R-:W3:Y:S04]  /*116d40*/  LDL.LU R61, [R1+0x2ac] ;  /* 0x0002ac00013d7983 */ /* 0x000ee80000300800 */
[----:B------:R-:W-:Y:S01]  /*116d50*/  @P6 LOP3.LUT R56, R56, 0x40, RZ, 0xfc, !PT ;  /* 0x0000004038386812 */ /* 0x000fe200078efcff */
[----:B------:R-:W3:Y:S01]  /*116d60*/  LDL.LU.64 R18, [R1+0x25e0] ;  /* 0x0025e00001127983 */ /* 0x000ee20000300a00 */
[----:B------:R-:W-:-:S02]  /*116d70*/  LOP3.LUT P6, RZ, R5, 0x8000, RZ, 0xc0, !PT ;  /* 0x0000800005ff7812 */ /* 0x000fc400078cc0ff */
[----:B------:R-:W-:Y:S01]  /*116d80*/  LOP3.LUT R56, R56, 0xffffff7f, RZ, 0xc0, !PT ;  /* 0xffffff7f38387812 */ /* 0x000fe200078ec0ff */
[----:B------:R-:W3:Y:S01]  /*116d90*/  LDL.LU.64 R16, [R1+0x25d8] ;  /* 0x0025d80001107983 */ /* 0x000ee20000300a00 */
[C---:B------:R-:W-:Y:S02]  /*116da0*/  LOP3.LUT P1, RZ, R5.reuse, 0x2, RZ, 0xc0, !PT ;  /* 0x0000000205ff7812 */ /* 0x040fe4000782c0ff */
[----:B----4-:R-:W-:Y:S01]  /*116db0*/  PRMT R2, R60, 0x7770, RZ ;  /* 0x000077703c027816 */ /* 0x010fe200000000ff */
[----:B------:R-:W4:Y:S06]  /*116dc0*/  LDL.LU.64 R14, [R1+0x25d0] ;  /* 0x0025d000010e7983 */ /* 0x000f2c0000300a00 */
[----:B------:R-:W-:Y:S01]  /*116dd0*/  @P6 LOP3.LUT R56, R56, 0x80, RZ, 0xfc, !PT ;  /* 0x0000008038386812 */ /* 0x000fe200078efcff */
[----:B------:R0:W-:Y:S01]  /*116de0*/  @P2 STG.E.U8 desc[UR46][R10.64], R2 ;  /* 0x000000020a002986 */ /* 0x0001e2000c10112e */
[----:B------:R-:W-:-:S02]  /*116df0*/  LOP3.LUT P6, RZ, R5, 0x2000, RZ, 0xc0, !PT ;  /* 0x0000200005ff7812 */ /* 0x000fc400078cc0ff */
[----:B------:R-:W-:Y:S01]  /*116e00*/  LOP3.LUT R56, R56, 0xfffffeff, RZ, 0xc0, !PT ;  /* 0xfffffeff38387812 */ /* 0x000fe200078ec0ff */
[----:B------:R-:W4:Y:S01]  /*116e10*/  LDL.LU.64 R12, [R1+0x25c8] ;  /* 0x0025c800010c7983 */ /* 0x000f220000300a00 */
[----:B------:R-:W-:Y:S02]  /*116e20*/  LOP3.LUT P0, RZ, R5, 0x4, RZ, 0xc0, !PT ;  /* 0x0000000405ff7812 */ /* 0x000fe4000780c0ff */
[----:B0-----:R-:W-:Y:S01]  /*116e30*/  PRMT R2, R60, 0x7771, RZ ;  /* 0x000077713c027816 */ /* 0x001fe200000000ff */
[----:B------:R-:W4:Y:S06]  /*116e40*/  LDL.LU.64 R10, [R1+0x25c0] ;  /* 0x0025c000010a7983 */ /* 0x000f2c0000300a00 */
[----:B------:R-:W-:-:S02]  /*116e50*/  @P6 LOP3.LUT R56, R56, 0x100, RZ, 0xfc, !PT ;  /* 0x0000010038386812 */ /* 0x000fc400078efcff */
        /* <DEDUP_REMOVED lines=44> */
[----:B----4-:R0:W-:Y:S01]  /*117120*/  @P6 STG.E.U8 desc[UR46][R14.64], R2 ;  /* 0x000000020e006986 */ /* 0x0101e2000c10112e */
        /* <DEDUP_REMOVED lines=10> */
[----:B-----5:R0:W-:Y:S01]  /*1171d0*/  @P4 STG.E.U8 desc[UR46][R8.64], R2 ;  /* 0x0000000208004986 */ /* 0x0201e2000c10112e */
        /* <DEDUP_REMOVED lines=19> */
[----:B------:R-:W-:Y:S02]  /*117310*/  PRMT R2, R60, 0x7772, RZ ;  /* 0x000077723c027816 */ /* 0x000fe400000000ff */
[----:B------:R-:W-:Y:S02]  /*117320*/  LOP3.LUT R57, R57, 0xdfffffff, RZ, 0xc0, !PT ;  /* 0xdfffffff39397812 */ /* 0x000fe400078ec0ff */
[----:B------:R-:W-:Y:S02]  /*117330*/  LOP3.LUT R56, R56, 0xfffffffe, RZ, 0xc0, !PT ;  /* 0xfffffffe38387812 */ /* 0x000fe400078ec0ff */
[----:B---3--:R-:W-:-:S03]  /*117340*/  LOP3.LUT P6, RZ, R4, 0x200000, RZ, 0xc0, !PT ;  /* 0x0020000004ff7812 */ /* 0x008fc600078cc0ff */
[----:B--2---:R0:W-:Y:S04]  /*117350*/  @P3 STG.E.U8 desc[UR46][R50.64], R2 ;  /* 0x0000000232003986 */ /* 0x0041e8000c10112e */
[----:B0-----:R-:W2:Y:S06]  /*117360*/  LDL.LU.64 R50, [R1+0x2560] ;  /* 0x0025600001327983 */ /* 0x001eac0000300a00 */
[----:B------:R-:W-:-:S02]  /*117370*/  @P6 LOP3.LUT R57, R57, 0x20000000, RZ, 0xfc, !PT ;  /* 0x2000000039396812 */ /* 0x000fc400078efcff */
[----:B------:R-:W-:Y:S01]  /*117380*/  LOP3.LUT P6, RZ, R4, 0x100000, RZ, 0xc0, !PT ;  /* 0x0010000004ff7812 */ /* 0x000fe200078cc0ff */
[----:B------:R-:W3:Y:S01]  /*117390*/  LDL.LU.64 R26, [R1+0x2558] ;  /* 0x00255800011a7983 */ /* 0x000ee20000300a00 */
[----:B------:R-:W-:-:S03]  /*1173a0*/  LOP3.LUT R57, R57, 0xbfffffff, RZ, 0xc0, !PT ;  /* 0xbfffffff39397812 */ /* 0x000fc600078ec0ff */
[----:B------:R-:W3:Y:S01]  /*1173b0*/  LDL.LU.64 R22, [R1+0x2550] ;  /* 0x0025500001167983 */ /* 0x000ee20000300a00 */
[C---:B------:R-:W-:Y:S02]  /*1173c0*/  LOP3.LUT P2, RZ, R4.reuse, 0x2, RZ, 0xc0, !PT ;  /* 0x0000000204ff7812 */ /* 0x040fe4000784c0ff */
[C---:B------:R-:W-:Y:S01]  /*1173d0*/  LOP3.LUT P1, RZ, R4.reuse, 0x8, RZ, 0xc0, !PT ;  /* 0x0000000804ff7812 */ /* 0x040fe2000782c0ff */
[----:B------:R-:W3:Y:S04]  /*1173e0*/  LDL.LU.64 R20, [R1+0x2548] ;  /* 0x0025480001147983 */ /* 0x000ee80000300a00 */
        /* <DEDUP_REMOVED lines=12> */
[----:B------:R-:W-:Y:S02]  /*1174b0*/  LOP3.LUT R56, R56, 0xfffffffb, RZ, 0xc0, !PT ;  /* 0xfffffffb38387812 */ /* 0x000fe400078ec0ff */
[----:B-----5:R-:W-:-:S09]  /*1174c0*/  PRMT R2, R61, 0x7770, RZ ;  /* 0x000077703d027816 */ /* 0x020fd200000000ff */
[----:B------:R-:W-:Y:S02]  /*1174d0*/  @P6 LOP3.LUT R56, R56, 0x4, RZ, 0xfc, !PT ;  /* 0x0000000438386812 */ /* 0x000fe400078efcff */
[----:B------:R-:W-:Y:S01]  /*1174e0*/  LOP3.LUT P6, RZ, R4, 0x800, RZ, 0xc0, !PT ;  /* 0x0000080004ff7812 */ /* 0x000fe200078cc0ff */
[----:B------:R0:W-:Y:S01]  /*1174f0*/  @P1 STG.E.U8 desc[UR46][R44.64], R2 ;  /* 0x000000022c001986 */ /* 0x0001e2000c10112e */
[----:B------:R-:W-:-:S03]  /*117500*/  LOP3.LUT R56, R56, 0xfffffff7, RZ, 0xc0, !PT ;  /* 0xfffffff738387812 */ /* 0x000fc600078ec0ff */
[----:B0-----:R-:W4:Y:S04]  /*117510*/  LDL.LU R44, [R1+0x280] ;  /* 0x00028000012c7983 */ /* 0x001f280000300800 */
[----:B------:R-:W5:Y:S04]  /*117520*/  LDL.LU.64 R18, [R1+0x2540] ;  /* 0x0025400001127983 */ /* 0x000f680000300a00 */
[----:B------:R-:W-:Y:S02]  /*117530*/  @P6 LOP3.LUT R56, R56, 0x8, RZ, 0xfc, !PT ;  /* 0x0000000838386812 */ /* 0x000fe400078efcff */
[C---:B------:R-:W-:Y:S01]  /*117540*/  LOP3.LUT P6, RZ, R4.reuse, 0x200, RZ, 0xc0, !PT ;  /* 0x0000020004ff7812 */ /* 0x040fe200078cc0ff */
[----:B------:R-:W5:Y:S01]  /*117550*/  LDL.LU.64 R16, [R1+0x2538] ;  /* 0x0025380001107983 */ /* 0x000f620000300a00 */
[----:B------:R-:W-:-:S02]  /*117560*/  LOP3.LUT P0, RZ, R4, 0x20, RZ, 0xc0, !PT ;  /* 0x0000002004ff7812 */ /* 0x000fc4000780c0ff */
[----:B------:R-:W-:Y:S01]  /*117570*/  LOP3.LUT R56, R56, 0xffffffef, RZ, 0xc0, !PT ;  /* 0xffffffef38387812 */ /* 0x000fe200078ec0ff */
[----:B------:R-:W5:Y:S01]  /*117580*/  LDL.LU R45, [R1+0x284] ;  /* 0x00028400012d7983 */ /* 0x000f620000300800 */
[----:B------:R-:W-:-:S03]  /*117590*/  PRMT R2, R61, 0x7771, RZ ;  /* 0x000077713d027816 */ /* 0x000fc600000000ff */
[----:B------:R-:W5:Y:S04]  /*1175a0*/  LDL.LU.64 R14, [R1+0x2530] ;  /* 0x00253000010e7983 */ /* 0x000f680000300a00 */
[----:B------:R-:W-:Y:S01]  /*1175b0*/  @P6 LOP3.LUT R56, R56, 0x10, RZ, 0xfc, !PT ;  /* 0x0000001038386812 */ /* 0x000fe200078efcff */
[----:B------:R-:W5:Y:S01]  /*1175c0*/  LDL.LU.64 R12, [R1+0x2528] ;  /* 0x00252800010c7983 */ /* 0x000f620000300a00 */
[----:B------:R-:W-:-:S03]  /*1175d0*/  LOP3.LUT P6, RZ, R4, 0x80, RZ, 0xc0, !PT ;  /* 0x0000008004ff7812 */ /* 0x000fc600078cc0ff */
[----:B------:R0:W-:Y:S04]  /*1175e0*/  @P0 STG.E.U8 desc[UR46][R8.64], R2 ;  /* 0x0000000208000986 */ /* 0x0001e8000c10112e */
[----:B------:R-:W5:Y:S01]  /*1175f0*/  LDL.LU.64 R10, [R1+0x2520] ;  /* 0x00252000010a7983 */ /* 0x000f620000300a00 */
[----:B0-----:R-:W-:-:S05]  /*117600*/  PRMT R2, R61, 0x7772, RZ ;  /* 0x000077723d027816 */ /* 0x001fca00000000ff */
        /* <DEDUP_REMOVED lines=19> */
[----:B0-----:R-:W-:Y:S02]  /*117740*/  PRMT R2, R54, 0x7773, RZ ;  /* 0x0000777336027816 */ /* 0x001fe400000000ff */
[----:B------:R-:W-:Y:S01]  /*117750*/  LOP3.LUT P5, RZ, R4, 0x800000, RZ, 0xc0, !PT ;  /* 0x0080000004ff7812 */ /* 0x000fe200078ac0ff */
[----:B------:R-:W3:Y:S08]  /*117760*/  LDL.LU R54, [R1+0x46a0] ;  /* 0x0046a00001367983 */ /* 0x000ef00000300800 */
[----:B------:R4:W-:Y:S01]  /*117770*/  @P6 STG.E.U8 desc[UR46][R20.64], R2 ;  /* 0x0000000214006986 */ /* 0x0009e2000c10112e */
[----:B------:R-:W-:-:S02]  /*117780*/  LOP3.LUT P6, RZ, R57, 0x80000000, RZ, 0xc0, !PT ;  /* 0x8000000039ff7812 */ /* 0x000fc400078cc0ff */
[----:B----4-:R-:W-:-:S11]  /*117790*/  PRMT R2, R44, 0x7770, RZ ;  /* 0x000077702c027816 */ /* 0x010fd600000000ff */
[----:B-----5:R0:W-:Y:S01]  /*1177a0*/  @P6 STG.E.U8 desc[UR46][R18.64], R2 ;  /* 0x0000000212006986 */ /* 0x0201e2000c10112e */
[----:B------:R-:W-:Y:S02]  /*1177b0*/  LOP3.LUT P6, RZ, R57, 0x40000000, RZ, 0xc0, !PT ;  /* 0x4000000039ff7812 */ /* 0x000fe400078cc0ff */
[----:B0-----:R-:W-:-:S11]  /*1177c0*/  PRMT R2, R44, 0x7771, RZ ;  /* 0x000077712c027816 */ /* 0x001fd600000000ff */
[----:B------:R0:W-:Y:S01]  /*1177d0*/  @P6 STG.E.U8 desc[UR46][R16.64], R2 ;  /* 0x0000000210006986 */ /* 0x0001e2000c10112e */
[----:B------:R-:W-:Y:S02]  /*1177e0*/  LOP3.LUT P6, RZ, R57, 0x20000000, RZ, 0xc0, !PT ;  /* 0x2000000039ff7812 */ /* 0x000fe400078cc0ff */
[----:B------:R-:W-:Y:S02]  /*1177f0*/  LOP3.LUT P4, RZ, R4, 0x2000000, RZ, 0xc0, !PT ;  /* 0x0200000004ff7812 */ /* 0x000fe4000788c0ff */
[----:B0-----:R-:W-:-:S09]  /*117800*/  PRMT R2, R44, 0x7772, RZ ;  /* 0x000077722c027816 */ /* 0x001fd200000000ff */
        /* <DEDUP_REMOVED lines=24> */
[----:B------:R-:W-:-:S02]  /*117990*/  PRMT R2, R9, 0x7771, RZ ;  /* 0x0000777109027816 */ /* 0x000fc400000000ff */
[C---:B---3--:R-:W-:Y:S02]  /*1179a0*/  LOP3.LUT P3, RZ, R54.reuse, 0x1, RZ, 0xc0, !PT ;  /* 0x0000000136ff7812 */ /* 0x048fe4000786c0ff */
        /* <DEDUP_REMOVED lines=12> */
[----:B------:R-:W-:Y:S01]  /*117a70*/  LOP3.LUT P6, RZ, R54, 0x100, RZ, 0xc0, !PT ;  /* 0x0000010036ff7812 */ /* 0x000fe200078cc0ff */
[----:B--2---:R0:W-:Y:S04]  /*117a80*/  @P3 STG.E.U8 desc[UR46][R50.64], R2 ;  /* 0x0000000232003986 */ /* 0x0041e8000c10112e */
[----:B0-----:R-:W2:Y:S04]  /*117a90*/  LDL.LU.64 R50, [R1+0x24c8] ;  /* 0x0024c80001327983 */ /* 0x001ea80000300a00 */
[----:B------:R-:W3:Y:S04]  /*117aa0*/  LDL.LU R8, [R1+0x270] ;  /* 0x0002700001087983 */ /* 0x000ee80000300800 */
[----:B------:R-:W3:Y:S01]  /*117ab0*/  LDL.LU.64 R22, [R1+0x24c0] ;  /* 0x0024c00001167983 */ /* 0x000ee20000300a00 */
[----:B------:R-:W-:-:S03]  /*117ac0*/  LOP3.LUT R57, R57, 0xfdffffff, RZ, 0xc0, !PT ;  /* 0xfdffffff39397812 */ /* 0x000fc600078ec0ff */
[----:B------:R-:W3:Y:S01]  /*117ad0*/  LDL.LU.64 R20, [R1+0x24b8] ;  /* 0x0024b80001147983 */ /* 0x000ee20000300a00 */
[----:B------:R-:W-:Y:S02]  /*117ae0*/  @P6 LOP3.LUT R57, R57, 0x2000000, RZ, 0xfc, !PT ;  /* 0x0200000039396812 */ /* 0x000fe400078efcff */
[C---:B------:R-:W-:Y:S01]  /*117af0*/  LOP3.LUT P6, RZ, R54.reuse, 0x80, RZ, 0xc0, !PT ;  /* 0x0000008036ff7812 */ /* 0x040fe200078cc0ff */
[----:B------:R-:W3:Y:S01]  /*117b00*/  LDL.LU.64 R18, [R1+0x24b0] ;  /* 0x0024b00001127983 */ /* 0x000ee20000300a00 */
[----:B------:R-:W-:Y:S02]  /*117b10*/  LOP3.LUT R57, R57, 0xfbffffff, RZ, 0xc0, !PT ;  /* 0xfbffffff39397812 */ /* 0x000fe400078ec0ff */
[----:B------:R-:W-:Y:S01]  /*117b20*/  LOP3.LUT P2, RZ, R54, 0x2, RZ, 0xc0, !PT ;  /* 0x0000000236ff7812 */ /* 0x000fe2000784c0ff */
[----:B------:R-:W3:Y:S08]  /*117b30*/  LDL.LU.64 R16, [R1+0x24a8] ;  /* 0x0024a80001107983 */ /* 0x000ef00000300a00 */
[----:B------:R-:W-:-:S02]  /*117b40*/  @P6 LOP3.LUT R57, R57, 0x4000000, RZ, 0xfc, !PT ;  /* 0x0400000039396812 */ /* 0x000fc400078efcff */
[----:B------:R-:W-:Y:S02]  /*117b50*/  LOP3.LUT P6, RZ, R54, 0x40, RZ, 0xc0, !PT ;  /* 0x0000004036ff7812 */ /* 0x000fe400078cc0ff */
[----:B------:R-:W-:Y:S02]  /*117b60*/  PRMT R2, R9, 0x7772, RZ ;  /* 0x0000777209027816 */ /* 0x000fe400000000ff */
[----:B------:R-:W-:-:S03]  /*117b70*/  LOP3.LUT R57, R57, 0xf7ffffff, RZ, 0xc0, !PT ;  /* 0xf7ffffff39397812 */ /* 0x000fc600078ec0ff */
[----:B----4-:R0:W-:Y:S01]  /*117b80*/  @P2 STG.E.U8 desc[UR46][R10.64], R2 ;  /* 0x000000020a002986 */ /* 0x0101e2000c10112e */
[----:B------:R-:W-:-:S05]  /*117b90*/  LOP3.LUT P1, RZ, R54, 0x4, RZ, 0xc0, !PT ;  /* 0x0000000436ff7812 */ /* 0x000fca000782c0ff */
[----:B------:R-:W-:Y:S02]  /*117ba0*/  @P6 LOP3.LUT R57, R57, 0x8000000, RZ, 0xfc, !PT ;  /* 0x0800000039396812 */ /* 0x000fe400078efcff */
[C---:B------:R-:W-:Y:S02]  /*117bb0*/  LOP3.LUT P6, RZ, R54.reuse, 0x20, RZ, 0xc0, !PT ;  /* 0x0000002036ff7812 */ /* 0x040fe400078cc0ff */
[----:B0-----:R-:W-:Y:S02]  /*117bc0*/  PRMT R2, R9, 0x7773, RZ ;  /* 0x0000777309027816 */ /* 0x001fe400000000ff */
[----:B------:R-:W4:Y:S01]  /*117bd0*/  LDL.LU R9, [R1+0x274] ;  /* 0x0002740001097983 */ /* 0x000f220000300800 */
[----:B------:R-:W-:-:S03]  /*117be0*/  LOP3.LUT P0, RZ, R54, 0x8, RZ, 0xc0, !PT ;  /* 0x0000000836ff7812 */ /* 0x000fc6000780c0ff */
[----:B------:R-:W4:Y:S01]  /*117bf0*/  LDL.LU.64 R14, [R1+0x24a0] ;  /* 0x0024a000010e7983 */ /* 0x000f220000300a00 */
[----:B------:R-:W-:-:S03]  /*117c00*/  LOP3.LUT R57, R57, 0xefffffff, RZ, 0xc0, !PT ;  /* 0xefffffff39397812 */ /* 0x000fc600078ec0ff */
        /* <DEDUP_REMOVED lines=33> */
[----:B----4-:R-:W-:-:S11]  /*117e20*/  PRMT R2, R9, 0x7770, RZ ;  /* 0x0000777009027816 */ /* 0x010fd600000000ff */
        /* <DEDUP_REMOVED lines=46> */
[----:B---3--:R-:W-:-:S05]  /*118110*/  PRMT R2, R41, 0x7770, RZ ;  /* 0x0000777029027816 */ /* 0x008fca00000000ff */
[----:B--2---:R0:W-:Y:S04]  /*118120*/  @P3 STG.E.U8 desc[UR46][R50.64], R2 ;  /* 0x0000000232003986 */ /* 0x0041e8000c10112e */
[----:B0-----:R-:W2:Y:S04]  /*118130*/  LDL.LU.64 R50, [R1+0x2430] ;  /* 0x0024300001327983 */ /* 0x001ea80000300a00 */
[----:B------:R-:W3:Y:S04]  /*118140*/  LDL.LU.64 R26, [R1+0x2428] ;  /* 0x00242800011a7983 */ /* 0x000ee80000300a00 */
[----:B------:R-:W3:Y:S04]  /*118150*/  LDL.LU.64 R22, [R1+0x2420] ;  /* 0x0024200001167983 */ /* 0x000ee80000300a00 */
[----:B------:R-:W3:Y:S01]  /*118160*/  LDL.LU R17, [R1+0x264] ;  /* 0x0002640001117983 */ /* 0x000ee20000300800 */
[----:B------:R-:W-:-:S02]  /*118170*/  @P6 LOP3.LUT R57, R57, 0x20000, RZ, 0xfc, !PT ;  /* 0x0002000039396812 */ /* 0x000fc400078efcff */
[C---:B------:R-:W-:Y:S01]  /*118180*/  LOP3.LUT P6, RZ, R54.reuse, 0x4000000, RZ, 0xc0, !PT ;  /* 0x0400000036ff7812 */ /* 0x040fe200078cc0ff */
[----:B------:R-:W3:Y:S01]  /*118190*/  LDL.LU.64 R20, [R1+0x2418] ;  /* 0x0024180001147983 */ /* 0x000ee20000300a00 */
[----:B------:R-:W-:Y:S02]  /*1181a0*/  LOP3.LUT R57, R57, 0xfffbffff, RZ, 0xc0, !PT ;  /* 0xfffbffff39397812 */ /* 0x000fe400078ec0ff */
[C---:B------:R-:W-:Y:S01]  /*1181b0*/  LOP3.LUT P2, RZ, R54.reuse, 0x100000, RZ, 0xc0, !PT ;  /* 0x0010000036ff7812 */ /* 0x040fe2000784c0ff */
[----:B------:R-:W3:Y:S01]  /*1181c0*/  LDL.LU.64 R18, [R1+0x2410] ;  /* 0x0024100001127983 */ /* 0x000ee20000300a00 */
[----:B------:R-:W-:Y:S02]  /*1181d0*/  LOP3.LUT P1, RZ, R54, 0x200000, RZ, 0xc0, !PT ;  /* 0x0020000036ff7812 */ /* 0x000fe4000782c0ff */
[----:B------:R-:W-:Y:S01]  /*1181e0*/  PRMT R2, R41, 0x7771, RZ ;  /* 0x0000777129027816 */ /* 0x000fe200000000ff */
[----:B------:R-:W3:Y:S04]  /*1181f0*/  LDL.LU.64 R14, [R1+0x2408] ;  /* 0x00240800010e7983 */ /* 0x000ee80000300a00 */
[----:B------:R-:W-:-:S02]  /*118200*/  @P6 LOP3.LUT R57, R57, 0x40000, RZ, 0xfc, !PT ;  /* 0x0004000039396812 */ /* 0x000fc400078efcff */
[C---:B------:R-:W-:Y:S02]  /*118210*/  LOP3.LUT P6, RZ, R54.reuse, 0x2000000, RZ, 0xc0, !PT ;  /* 0x0200000036ff7812 */ /* 0x040fe400078cc0ff */
[----:B------:R-:W-:Y:S01]  /*118220*/  LOP3.LUT R57, R57, 0xfff7ffff, RZ, 0xc0, !PT ;  /* 0xfff7ffff39397812 */ /* 0x000fe200078ec0ff */
[----:B----4-:R0:W-:Y:S01]  /*118230*/  @P2 STG.E.U8 desc[UR46][R10.64], R2 ;  /* 0x000000020a002986 */ /* 0x0101e2000c10112e */
[----:B------:R-:W-:-:S09]  /*118240*/  LOP3.LUT P0, RZ, R54, 0x400000, RZ, 0xc0, !PT ;  /* 0x0040000036ff7812 */ /* 0x000fd2000780c0ff */
[----:B------:R-:W-:Y:S02]  /*118250*/  @P6 LOP3.LUT R57, R57, 0x80000, RZ, 0xfc, !PT ;  /* 0x0008000039396812 */ /* 0x000fe400078efcff */
[----:B------:R-:W-:Y:S02]  /*118260*/  LOP3.LUT P6, RZ, R54, 0x1000000, RZ, 0xc0, !PT ;  /* 0x0100000036ff7812 */ /* 0x000fe400078cc0ff */
[----:B0-----:R-:W-:Y:S02]  /*118270*/  PRMT R2, R41, 0x7772, RZ ;  /* 0x0000777229027816 */ /* 0x001fe400000000ff */
[----:B------:R-:W-:-:S03]  /*118280*/  LOP3.LUT R57, R57, 0xffefffff, RZ, 0xc0, !PT ;  /* 0xffefffff39397812 */ /* 0x000fc600078ec0ff */
[----:B-----5:R0:W-:Y:S06]  /*118290*/  @P1 STG.E.U8 desc[UR46][R8.64], R2 ;  /* 0x0000000208001986 */ /* 0x0201ec000c10112e */
[----:B------:R-:W-:Y:S02]  /*1182a0*/  @P6 LOP3.LUT R57, R57, 0x100000, RZ, 0xfc, !PT ;  /* 0x0010000039396812 */ /* 0x000fe400078efcff */
[----:B0-----:R-:W-:Y:S02]  /*1182b0*/  PRMT R2, R41, 0x7773, RZ ;  /* 0x0000777329027816 */ /* 0x001fe400000000ff */
[----:B------:R-:W-:-:S03]  /*1182c0*/  LOP3.LUT P6, RZ, R54, 0x800000, RZ, 0xc0, !PT ;  /* 0x0080000036ff7812 */ /* 0x000fc600078cc0ff */
[----:B------:R0:W-:Y:S04]  /*1182d0*/  @P0 STG.E.U8 desc[UR46][R60.64], R2 ;  /* 0x000000023c000986 */ /* 0x0001e8000c10112e */
[----:B0-----:R-:W4:Y:S01]  /*1182e0*/  LDL.LU R60, [R1+0x268] ;  /* 0x00026800013c7983 */ /* 0x001f220000300800 */
[----:B------:R-:W-:-:S03]  /*1182f0*/  PRMT R2, R16, 0x7770, RZ ;  /* 0x0000777010027816 */ /* 0x000fc600000000ff */
[----:B------:R-:W5:Y:S04]  /*118300*/  LDL.LU.64 R12, [R1+0x2400] ;  /* 0x00240000010c7983 */ /* 0x000f680000300a00 */
[----:B------:R-:W5:Y:S04]  /*118310*/  LDL.LU.64 R10, [R1+0x23f8] ;  /* 0x0023f800010a7983 */ /* 0x000f680000300a00 */
[----:B------:R0:W-:Y:S01]  /*118320*/  @P6 STG.E.U8 desc[UR46][R44.64], R2 ;  /* 0x000000022c006986 */ /* 0x0001e2000c10112e */
[----:B------:R-:W-:-:S03]  /*118330*/  LOP3.LUT P6, RZ, R57, 0x100000, RZ, 0xc0, !PT ;  /* 0x0010000039ff7812 */ /* 0x000fc600078cc0ff */
[----:B------:R-:W5:Y:S04]  /*118340*/  LDL.LU.64 R8, [R1+0x23f0] ;  /* 0x0023f00001087983 */ /* 0x000f680000300a00 */
[----:B------:R-:W5:Y:S01]  /*118350*/  LDL.LU.64 R40, [R1+0x23e8] ;  /* 0x0023e80001287983 */ /* 0x000f620000300a00 */
[----:B0-----:R-:W-:-:S03]  /*118360*/  PRMT R2, R16, 0x7771, RZ ;  /* 0x0000777110027816 */ /* 0x001fc600000000ff */
[----:B------:R-:W5:Y:S04]  /*118370*/  LDL.LU R61, [R1+0x26c] ;  /* 0x00026c00013d7983 */ /* 0x000f680000300800 */
[----:B------:R0:W-:Y:S01]  /*118380*/  @P6 STG.E.U8 desc[UR46][R48.64], R2 ;  /* 0x0000000230006986 */ /* 0x0001e2000c10112e */
[----:B------:R-:W-:-:S03]  /*118390*/  LOP3.LUT P6, RZ, R57, 0x80000, RZ, 0xc0, !PT ;  /* 0x0008000039ff7812 */ /* 0x000fc600078cc0ff */
[----:B------:R-:W5:Y:S04]  /*1183a0*/  LDL.LU.64 R44, [R1+0x23e0] ;  /* 0x0023e000012c7983 */ /* 0x000f680000300a00 */
[----:B0-----:R-:W5:Y:S01]  /*1183b0*/  LDL.LU.64 R48, [R1+0x23d8] ;  /* 0x0023d80001307983 */ /* 0x001f620000300a00 */
[----:B------:R-:W-:-:S05]  /*1183c0*/  PRMT R2, R16, 0x7772, RZ ;  /* 0x0000777210027816 */ /* 0x000fca00000000ff */
        /* <DEDUP_REMOVED lines=20> */
[----:B----4-:R-:W-:-:S07]  /*118510*/  PRMT R2, R60, 0x7770, RZ ;  /* 0x000077703c027816 */ /* 0x010fce00000000ff */
        /* <DEDUP_REMOVED lines=18> */
[----:B------:R-:W3:Y:S04]  /*118640*/  LDL.LU.64 R10, [R1+0x23c0] ;  /* 0x0023c000010a7983 */ /* 0x000ee80000300a00 */
[----:B------:R-:W4:Y:S04]  /*118650*/  LDL.LU.64 R8, [R1+0x23b8] ;  /* 0x0023b80001087983 */ /* 0x000f280000300a00 */
[----:B------:R-:W5:Y:S04]  /*118660*/  LDL.LU.64 R40, [R1+0x23b0] ;  /* 0x0023b00001287983 */ /* 0x000f680000300a00 */
[----:B------:R-:W3:Y:S04]  /*118670*/  LDL.LU R60, [R1+0x250] ;  /* 0x00025000013c7983 */ /* 0x000ee80000300800 */
[----:B------:R-:W5:Y:S01]  /*118680*/  LDL.LU.64 R44, [R1+0x23a8] ;  /* 0x0023a800012c7983 */ /* 0x000f620000300a00 */
[----:B------:R-:W-:-:S03]  /*118690*/  LOP3.LUT P6, RZ, R53, 0x40000, RZ, 0xc0, !PT ;  /* 0x0004000035ff7812 */ /* 0x000fc600078cc0ff */
[----:B------:R-:W5:Y:S04]  /*1186a0*/  LDL.LU.64 R48, [R1+0x23a0] ;  /* 0x0023a00001307983 */ /* 0x000f680000300a00 */
[----:B------:R-:W5:Y:S01]  /*1186b0*/  LDL.LU R23, [R1+0x254] ;  /* 0x0002540001177983 */ /* 0x000f620000300800 */
[----:B------:R-:W-:Y:S02]  /*1186c0*/  LOP3.LUT P3, RZ, R53, 0x40, RZ, 0xc0, !PT ;  /* 0x0000004035ff7812 */ /* 0x000fe4000786c0ff */
[----:B------:R-:W-:Y:S02]  /*1186d0*/  LOP3.LUT R57, R57, 0xffffffdf, RZ, 0xc0, !PT ;  /* 0xffffffdf39397812 */ /* 0x000fe400078ec0ff */
[----:B------:R-:W-:Y:S02]  /*1186e0*/  PRMT R2, R61, 0x7773, RZ ;  /* 0x000077733d027816 */ /* 0x000fe400000000ff */
        /* <DEDUP_REMOVED lines=18> */
[C---:B------:R-:W-:Y:S02]  /*118810*/  LOP3.LUT P2, RZ, R53.reuse, 0x80, RZ, 0xc0, !PT ;  /* 0x0000008035ff7812 */ /* 0x040fe4000784c0ff */
[----:B------:R-:W-:-:S07]  /*118820*/  LOP3.LUT P1, RZ, R53, 0x100, RZ, 0xc0, !PT ;  /* 0x0000010035ff7812 */ /* 0x000fce000782c0ff */
[----:B------:R-:W-:Y:S02]  /*118830*/  @P6 LOP3.LUT R57, R57, 0x800, RZ, 0xfc, !PT ;  /* 0x0000080039396812 */ /* 0x000fe400078efcff */
[C---:B------:R-:W-:Y:S02]  /*118840*/  LOP3.LUT P6, RZ, R53.reuse, 0x800, RZ, 0xc0, !PT ;  /* 0x0000080035ff7812 */ /* 0x040fe400078cc0ff */
[----:B------:R-:W-:Y:S02]  /*118850*/  LOP3.LUT P0, RZ, R53, 0x200, RZ, 0xc0, !PT ;  /* 0x0000020035ff7812 */ /* 0x000fe4000780c0ff */
[----:B------:R-:W-:-:S09]  /*118860*/  LOP3.LUT R57, R57, 0xffffefff, RZ, 0xc0, !PT ;  /* 0xffffefff39397812 */ /* 0x000fd200078ec0ff */
[----:B------:R-:W-:Y:S02]  /*118870*/  @P6 LOP3.LUT R57, R57, 0x1000, RZ, 0xfc, !PT ;  /* 0x0000100039396812 */ /* 0x000fe400078efcff */
[----:B------:R-:W-:Y:S01]  /*118880*/  LOP3.LUT P6, RZ, R53, 0x400, RZ, 0xc0, !PT ;  /* 0x0000040035ff7812 */ /* 0x000fe200078cc0ff */
[----:B--2---:R0:W-:Y:S04]  /*118890*/  @P3 STG.E.U8 desc[UR46][R50.64], R2 ;  /* 0x0000000232003986 */ /* 0x0041e8000c10112e */
[----:B0-----:R-:W2:Y:S04]  /*1188a0*/  LDL.LU.64 R50, [R1+0x2398] ;  /* 0x0023980001327983 */ /* 0x001ea80000300a00 */
[----:B------:R-:W2:Y:S04]  /*1188b0*/  LDL.LU.64 R26, [R1+0x2390] ;  /* 0x00239000011a7983 */ /* 0x000ea80000300a00 */
[----:B------:R-:W2:Y:S04]  /*1188c0*/  LDL.LU.64 R20, [R1+0x2388] ;  /* 0x0023880001147983 */ /* 0x000ea80000300a00 */
[----:B------:R-:W2:Y:S04]  /*1188d0*/  LDL.LU R61, [R1+0x258] ;  /* 0x00025800013d7983 */ /* 0x000ea80000300800 */
[----:B------:R-:W2:Y:S04]  /*1188e0*/  LDL.LU.64 R18, [R1+0x2380] ;  /* 0x0023800001127983 */ /* 0x000ea80000300a00 */
[----:B------:R-:W2:Y:S04]  /*1188f0*/  LDL.LU.64 R16, [R1+0x2378] ;  /* 0x0023780001107983 */ /* 0x000ea80000300a00 */
[----:B------:R-:W2:Y:S01]  /*118900*/  LDL.LU.64 R14, [R1+0x2370] ;  /* 0x00237000010e7983 */ /* 0x000ea20000300a00 */
[----:B---3--:R-:W-:-:S03]  /*118910*/  PRMT R2, R60, 0x7770, RZ ;  /* 0x000077703c027816 */ /* 0x008fc600000000ff */
[----:B------:R-:W3:Y:S04]  /*118920*/  LDL.LU.64 R12, [R1+0x2368] ;  /* 0x00236800010c7983 */ /* 0x000ee80000300a00 */
[----:B------:R0:W-:Y:S02]  /*118930*/  @P2 STG.E.U8 desc[UR46][R10.64], R2 ;  /* 0x000000020a002986 */ /* 0x0001e4000c10112e */
[C---:B0-----:R-:W-:Y:S02]  /*118940*/  PRMT R2, R60.reuse, 0x7771, RZ ;  /* 0x000077713c027816 */ /* 0x041fe400000000ff */
[----:B------:R-:W3:Y:S04]  /*118950*/  LDL.LU.64 R10, [R1+0x2360] ;  /* 0x00236000010a7983 */ /* 0x000ee80000300a00 */
[----:B----4-:R0:W-:Y:S02]  /*118960*/  @P1 STG.E.U8 desc[UR46][R8.64], R2 ;  /* 0x0000000208001986 */ /* 0x0101e4000c10112e */
[----:B0-----:R-:W-:-:S02]  /*118970*/  PRMT R2, R60, 0x7772, RZ ;  /* 0x000077723c027816 */ /* 0x001fc400000000ff */
[----:B------:R-:W4:Y:S04]  /*118980*/  LDL.LU.64 R8, [R1+0x2358] ;  /* 0x0023580001087983 */ /* 0x000f280000300a00 */
[----:B-----5:R0:W-:Y:S02]  /*118990*/  @P0 STG.E.U8 desc[UR46][R40.64], R2 ;  /* 0x0000000228000986 */ /* 0x0201e4000c10112e */
[----:B0-----:R-:W-:Y:S02]  /*1189a0*/  PRMT R2, R60, 0x7773, RZ ;  /* 0x000077733c027816 */ /* 0x001fe400000000ff */
[----:B------:R-:W5:Y:S04]  /*1189b0*/  LDL.LU.64 R40, [R1+0x2350] ;  /* 0x0023500001287983 */ /* 0x000f680000300a00 */
[----:B------:R0:W-:Y:S04]  /*1189c0*/  @P6 STG.E.U8 desc[UR46][R44.64], R2 ;  /* 0x000000022c006986 */ /* 0x0001e8000c10112e */
[----:B------:R-:W5:Y:S04]  /*1189d0*/  LDL.LU R60, [R1+0x240] ;  /* 0x00024000013c7983 */ /* 0x000f680000300800 */
[----:B0-----:R-:W5:Y:S01]  /*1189e0*/  LDL.LU.64 R44, [R1+0x2348] ;  /* 0x00234800012c7983 */ /* 0x001f620000300a00 */
[----:B------:R-:W-:-:S02]  /*1189f0*/  LOP3.LUT P6, RZ, R57, 0x1000, RZ, 0xc0, !PT ;  /* 0x0000100039ff7812 */ /* 0x000fc400078cc0ff */
[----:B------:R-:W-:-:S11]  /*118a00*/  PRMT R2, R23, 0x7770, RZ ;  /* 0x0000777017027816 */ /* 0x000fd600000000ff */
[----:B------:R0:W-:Y:S01]  /*118a10*/  @P6 STG.E.U8 desc[UR46][R48.64], R2 ;  /* 0x0000000230006986 */ /* 0x0001e2000c10112e */
[----:B------:R-:W-:Y:S02]  /*118a20*/  LOP3.LUT P6, RZ, R57, 0x800, RZ, 0xc0, !PT ;  /* 0x0000080039ff7812 */ /* 0x000fe400078cc0ff */
[----:B0-----:R-:W-:Y:S01]  /*118a30*/  PRMT R2, R23, 0x7771, RZ ;  /* 0x0000777117027816 */ /* 0x001fe200000000ff */
[----:B------:R-:W5:Y:S01]  /*118a40*/  LDL.LU.64 R48, [R1+0x2340] ;  /* 0x0023400001307983 */ /* 0x000f620000300a00 */
[C---:B------:R-:W-:Y:S02]  /*118a50*/  LOP3.LUT P5, RZ, R53.reuse, 0x80000, RZ, 0xc0, !PT ;  /* 0x0008000035ff7812 */ /* 0x040fe400078ac0ff */
[C---:B------:R-:W-:Y:S02]  /*118a60*/  LOP3.LUT P4, RZ, R53.reuse, 0x100000, RZ, 0xc0, !PT ;  /* 0x0010000035ff7812 */ /* 0x040fe4000788c0ff */
[C---:B------:R-:W-:Y:S02]  /*118a70*/  LOP3.LUT P3, RZ, R53.reuse, 0x200000, RZ, 0xc0, !PT ;  /* 0x0020000035ff7812 */ /* 0x040fe4000786c0ff */
[----:B------:R-:W-:-:S03]  /*118a80*/  LOP3.LUT P2, RZ, R53, 0x400000, RZ, 0xc0, !PT ;  /* 0x0040000035ff7812 */ /* 0x000fc6000784c0ff */
[----:B--2---:R0:W-:Y:S01]  /*118a90*/  @P6 STG.E.U8 desc[UR46][R50.64], R2 ;  /* 0x0000000232006986 */ /* 0x0041e2000c10112e */
[----:B------:R-:W-:Y:S02]  /*118aa0*/  LOP3.LUT P6, RZ, R57, 0x400, RZ, 0xc0, !PT ;  /* 0x0000040039ff7812 */ /* 0x000fe400078cc0ff */
[----:B0-----:R-:W-:Y:S01]  /*118ab0*/  PRMT R2, R23, 0x7772, RZ ;  /* 0x0000777217027816 */ /* 0x001fe200000000ff */
[----:B------:R-:W2:Y:S10]  /*118ac0*/  LDL.LU.64 R50, [R1+0x2338] ;  /* 0x0023380001327983 */ /* 0x000eb40000300a00 */
[----:B------:R0:W-:Y:S01]  /*118ad0*/  @P6 STG.E.U8 desc[UR46][R26.64], R2 ;  /* 0x000000021a006986 */ /* 0x0001e2000c10112e */
[----:B------:R-:W-:-:S02]  /*118ae0*/  LOP3.LUT P6, RZ, R57, 0x200, RZ, 0xc0, !PT ;  /* 0x0000020039ff7812 */ /* 0x000fc400078cc0ff */
        /* <DEDUP_REMOVED lines=13> */
[----:B---3--:R0:W-:Y:S02]  /*118bc0*/  @P6 STG.E.U8 desc[UR46][R12.64], R2 ;  /* 0x000000020c006986 */ /* 0x0081e4000c10112e */
[----:B0-----:R-:W-:-:S05]  /*118bd0*/  PRMT R2, R52, 0x7770, RZ ;  /* 0x0000777034027816 */ /* 0x001fca00000000ff */
[----:B------:R0:W-:Y:S02]  /*118be0*/  @P5 STG.E.U8 desc[UR46][R10.64], R2 ;  /* 0x000000020a005986 */ /* 0x0001e4000c10112e */
[----:B0-----:R-:W-:-:S05]  /*118bf0*/  PRMT R2, R52, 0x7771, RZ ;  /* 0x0000777134027816 */ /* 0x001fca00000000ff */
[----:B----4-:R0:W-:Y:S02]  /*118c00*/  @P4 STG.E.U8 desc[UR46][R8.64], R2 ;  /* 0x0000000208004986 */ /* 0x0101e4000c10112e */
[----:B0-----:R-:W-:-:S05]  /*118c10*/  PRMT R2, R52, 0x7772, RZ ;  /* 0x0000777234027816 */ /* 0x001fca00000000ff */
[----:B-----5:R0:W-:Y:S02]  /*118c20*/  @P3 STG.E.U8 desc[UR46][R40.64], R2 ;  /* 0x0000000228003986 */ /* 0x0201e4000c10112e */
[----:B0-----:R-:W-:Y:S02]  /*118c30*/  PRMT R2, R52, 0x7773, RZ ;  /* 0x0000777334027816 */ /* 0x001fe400000000ff */
[----:B------:R-:W3:Y:S04]  /*118c40*/  LDL.LU R52, [R1+0x4698] ;  /* 0x0046980001347983 */ /* 0x000ee80000300800 */
[----:B------:R0:W-:Y:S04]  /*118c50*/  @P2 STG.E.U8 desc[UR46][R44.64], R2 ;  /* 0x000000022c002986 */ /* 0x0001e8000c10112e */
[----:B0-----:R-:W4:Y:S01]  /*118c60*/  LDL.LU.64 R44, [R1+0x2330] ;  /* 0x00233000012c7983 */ /* 0x001f220000300a00 */
[----:B------:R-:W-:-:S02]  /*118c70*/  LOP3.LUT P1, RZ, R53, 0x800000, RZ, 0xc0, !PT ;  /* 0x0080000035ff7812 */ /* 0x000fc4000782c0ff */
[----:B------:R-:W-:Y:S02]  /*118c80*/  LOP3.LUT P0, RZ, R53, 0x1000000, RZ, 0xc0, !PT ;  /* 0x0100000035ff7812 */ /* 0x000fe4000780c0ff */
[----:B------:R-:W-:-:S09]  /*118c90*/  PRMT R2, R60, 0x7770, RZ ;  /* 0x000077703c027816 */ /* 0x000fd200000000ff */
[----:B------:R0:W-:Y:S02]  /*118ca0*/  @P1 STG.E.U8 desc[UR46][R48.64], R2 ;  /* 0x0000000230001986 */ /* 0x0001e4000c10112e */
[----:B0-----:R-:W-:Y:S02]  /*118cb0*/  PRMT R2, R60, 0x7771, RZ ;  /* 0x000077713c027816 */ /* 0x001fe400000000ff */
[----:B------:R-:W5:Y:S01]  /*118cc0*/  LDL.LU.64 R48, [R1+0x2328] ;  /* 0x0023280001307983 */ /* 0x000f620000300a00 */
[----:B------:R-:W-:-:S03]  /*118cd0*/  LOP3.LUT P3, RZ, R53, 0x2000000, RZ, 0xc0, !PT ;  /* 0x0200000035ff7812 */ /* 0x000fc6000786c0ff */
[----:B--2---:R0:W-:Y:S04]  /*118ce0*/  @P0 STG.E.U8 desc[UR46][R50.64], R2 ;  /* 0x0000000232000986 */ /* 0x0041e8000c10112e */
[----:B0-----:R-:W2:Y:S04]  /*118cf0*/  LDL.LU.64 R50, [R1+0x2320] ;  /* 0x0023200001327983 */ /* 0x001ea80000300a00 */
[----:B------:R-:W2:Y:S04]  /*118d00*/  LDL.LU.64 R10, [R1+0x2318] ;  /* 0x00231800010a7983 */ /* 0x000ea80000300a00 */
[----:B------:R-:W2:Y:S04]  /*118d10*/  LDL.LU.64 R8, [R1+0x2310] ;  /* 0x0023100001087983 */ /* 0x000ea80000300a00 */
[----:B------:R-:W2:Y:S01]  /*118d20*/  LDL.LU R61, [R1+0x244] ;  /* 0x00024400013d7983 */ /* 0x000ea20000300800 */
[----:B------:R-:W-:-:S03]  /*118d30*/  PRMT R2, R60, 0x7772, RZ ;  /* 0x000077723c027816 */ /* 0x000fc600000000ff */
[----:B------:R-:W2:Y:S04]  /*118d40*/  LDL.LU.64 R40, [R1+0x2308] ;  /* 0x0023080001287983 */ /* 0x000ea80000300a00 */
[----:B----4-:R0:W-:Y:S04]  /*118d50*/  @P3 STG.E.U8 desc[UR46][R44.64], R2 ;  /* 0x000000022c003986 */ /* 0x0101e8000c10112e */
[----:B0-----:R-:W4:Y:S04]  /*118d60*/  LDL.LU.64 R44, [R1+0x2300] ;  /* 0x00230000012c7983 */ /* 0x001f280000300a00 */
[----:B------:R-:W4:Y:S01]  /*118d70*/  LDL.LU R16, [R1+0x248] ;  /* 0x0002480001107983 */ /* 0x000f220000300800 */
[----:B---3--:R-:W-:-:S02]  /*118d80*/  LOP3.LUT P6, RZ, R52, 0x20, RZ, 0xc0, !PT ;  /* 0x0000002034ff7812 */ /* 0x008fc400078cc0ff */
[----:B------:R-:W-:-:S11]  /*118d90*/  LOP3.LUT R54, R54, 0xdfffffff, RZ, 0xc0, !PT ;  /* 0xdfffffff36367812 */ /* 0x000fd600078ec0ff */
[----:B------:R-:W-:Y:S02]  /*118da0*/  @P6 LOP3.LUT R54, R54, 0x20000000, RZ, 0xfc, !PT ;  /* 0x2000000036366812 */ /* 0x000fe400078efcff */
[----:B------:R-:W-:Y:S02]  /*118db0*/  LOP3.LUT P6, RZ, R52, 0x10, RZ, 0xc0, !PT ;  /* 0x0000001034ff7812 */ /* 0x000fe400078cc0ff */
[----:B------:R-:W-:Y:S02]  /*118dc0*/  LOP3.LUT R54, R54, 0xbfffffff, RZ, 0xc0, !PT ;  /* 0xbfffffff36367812 */ /* 0x000fe400078ec0ff */
[----:B------:R-:W-:-:S09]  /*118dd0*/  LOP3.LUT P2, RZ, R53, 0x4000000, RZ, 0xc0, !PT ;  /* 0x0400000035ff7812 */ /* 0x000fd2000784c0ff */
[----:B------:R-:W-:Y:S02]  /*118de0*/  @P6 LOP3.LUT R54, R54, 0x40000000, RZ, 0xfc, !PT ;  /* 0x4000000036366812 */ /* 0x000fe400078efcff */
[----:B------:R-:W-:Y:S02]  /*118df0*/  LOP3.LUT P6, RZ, R52, 0x8, RZ, 0xc0, !PT ;  /* 0x0000000834ff7812 */ /* 0x000fe400078cc0ff */
[----:B------:R-:W-:Y:S02]  /*118e00*/  LOP3.LUT R54, R54, 0x7fffffff, RZ, 0xc0, !PT ;  /* 0x7fffffff36367812 */ /* 0x000fe400078ec0ff */
[----:B------:R-:W-:Y:S02]  /*118e10*/  PRMT R2, R60, 0x7773, RZ ;  /* 0x000077733c027816 */ /* 0x000fe400000000ff */
[----:B------:R-:W-:-:S07]  /*118e20*/  LOP3.LUT P1, RZ, R53, 0x8000000, RZ, 0xc0, !PT ;  /* 0x0800000035ff7812 */ /* 0x000fce000782c0ff */
[----:B------:R-:W-:Y:S02]  /*118e30*/  @P6 LOP3.LUT R54, R54, 0x80000000, RZ, 0xfc, !PT ;  /* 0x8000000036366812 */ /* 0x000fe400078efcff */
[----:B------:R-:W-:Y:S01]  /*118e40*/  LOP3.LUT P6, RZ, R52, 0x4, RZ, 0xc0, !PT ;  /* 0x0000000434ff7812 */ /* 0x000fe200078cc0ff */
[----:B-----5:R0:W-:Y:S01]  /*118e50*/  @P2 STG.E.U8 desc[UR46][R48.64], R2 ;  /* 0x0000000230002986 */ /* 0x0201e2000c10112e */
[----:B------:R-:W-:-:S03]  /*118e60*/  LOP3.LUT R57, R57, 0xfffffffe, RZ, 0xc0, !PT ;  /* 0xfffffffe39397812 */ /* 0x000fc600078ec0ff */
[----:B0-----:R-:W3:Y:S08]  /*118e70*/  LDL.LU.64 R48, [R1+0x22f8] ;  /* 0x0022f80001307983 */ /* 0x001ef00000300a00 */
        /* <DEDUP_REMOVED lines=8> */
[----:B------:R-:W-:Y:S02]  /*118f00*/  LOP3.LUT R57, R57, 0xfffffff7, RZ, 0xc0, !PT ;  /* 0xfffffff739397812 */ /* 0x000fe400078ec0ff */
[----:B--2---:R-:W-:-:S05]  /*118f10*/  PRMT R2, R61, 0x7770, RZ ;  /* 0x000077703d027816 */ /* 0x004fca00000000ff */
[----:B------:R0:W-:Y:S04]  /*118f20*/  @P1 STG.E.U8 desc[UR46][R50.64], R2 ;  /* 0x0000000232001986 */ /* 0x0001e8000c10112e */
[----:B0-----:R-:W2:Y:S04]  /*118f30*/  LDL.LU.64 R50, [R1+0x22f0] ;  /* 0x0022f00001327983 */ /* 0x001ea80000300a00 */
[----:B------:R-:W5:Y:S04]  /*118f40*/  LDL.LU.64 R26, [R1+0x22e8] ;  /* 0x0022e800011a7983 */ /* 0x000f680000300a00 */
[----:B------:R-:W5:Y:S04]  /*118f50*/  LDL.LU R17, [R1+0x24c] ;  /* 0x00024c0001117983 */ /* 0x000f680000300800 */
[----:B------:R-:W5:Y:S01]  /*118f60*/  LDL.LU.64 R22, [R1+0x22e0] ;  /* 0x0022e00001167983 */ /* 0x000f620000300a00 */
[----:B------:R-:W-:-:S02]  /*118f70*/  @P6 LOP3.LUT R57, R57, 0x8, RZ, 0xfc, !PT ;  /* 0x0000000839396812 */ /* 0x000fc400078efcff */
[C---:B------:R-:W-:Y:S01]  /*118f80*/  LOP3.LUT P6, RZ, R53.reuse, 0x40000000, RZ, 0xc0, !PT ;  /* 0x4000000035ff7812 */ /* 0x040fe200078cc0ff */
[----:B------:R-:W5:Y:S01]  /*118f90*/  LDL.LU.64 R20, [R1+0x22d8] ;  /* 0x0022d80001147983 */ /* 0x000f620000300a00 */
[----:B------:R-:W-:Y:S02]  /*118fa0*/  LOP3.LUT P0, RZ, R53, 0x10000000, RZ, 0xc0, !PT ;  /* 0x1000000035ff7812 */ /* 0x000fe4000780c0ff */
        /* <DEDUP_REMOVED lines=9> */
[----:B0-----:R-:W-:-:S03]  /*119040*/  PRMT R2, R61, 0x7772, RZ ;  /* 0x000077723d027816 */ /* 0x001fc600000000ff */
[----:B------:R-:W5:Y:S04]  /*119050*/  LDL.LU.64 R10, [R1+0x22b8] ;  /* 0x0022b800010a7983 */ /* 0x000f680000300a00 */
[----:B------:R0:W-:Y:S01]  /*119060*/  @P6 STG.E.U8 desc[UR46][R8.64], R2 ;  /* 0x0000000208006986 */ /* 0x0001e2000c10112e */
[----:B------:R-:W-:Y:S02]  /*119070*/  LOP3.LUT P6, RZ, R57, 0x10, RZ, 0xc0, !PT ;  /* 0x0000001039ff7812 */ /* 0x000fe400078cc0ff */
[----:B0-----:R-:W-:Y:S01]  /*119080*/  PRMT R2, R61, 0x7773, RZ ;  /* 0x000077733d027816 */ /* 0x001fe200000000ff */
[----:B------:R-:W5:Y:S10]  /*119090*/  LDL.LU.64 R8, [R1+0x22b0] ;  /* 0x0022b00001087983 */ /* 0x000f740000300a00 */
[----:B------:R0:W-:Y:S01]  /*1190a0*/  @P6 STG.E.U8 desc[UR46][R40.64], R2 ;  /* 0x0000000228006986 */ /* 0x0001e2000c10112e */
[----:B------:R-:W-:-:S03]  /*1190b0*/  LOP3.LUT P6, RZ, R57, 0x8, RZ, 0xc0, !PT ;  /* 0x0000000839ff7812 */ /* 0x000fc600078cc0ff */
[----:B0-----:R-:W5:Y:S04]  /*1190c0*/  LDL.LU.64 R40, [R1+0x22a8] ;  /* 0x0022a80001287983 */ /* 0x001f680000300a00 */
[----:B------:R-:W5:Y:S01]  /*1190d0*/  LDL.LU R61, [R1+0x234] ;  /* 0x00023400013d7983 */ /* 0x000f620000300800 */
[----:B----4-:R-:W-:-:S05]  /*1190e0*/  PRMT R2, R16, 0x7770, RZ ;  /* 0x0000777010027816 */ /* 0x010fca00000000ff */
[----:B------:R0:W-:Y:S04]  /*1190f0*/  @P6 STG.E.U8 desc[UR46][R44.64], R2 ;  /* 0x000000022c006986 */ /* 0x0001e8000c10112e */
[----:B0-----:R-:W4:Y:S01]  /*119100*/  LDL.LU.64 R44, [R1+0x22a0] ;  /* 0x0022a000012c7983 */ /* 0x001f220000300a00 */
[----:B------:R-:W-:Y:S02]  /*119110*/  LOP3.LUT P6, RZ, R57, 0x4, RZ, 0xc0, !PT ;  /* 0x0000000439ff7812 */ /* 0x000fe400078cc0ff */
[----:B------:R-:W-:-:S11]  /*119120*/  PRMT R2, R16, 0x7771, RZ ;  /* 0x0000777110027816 */ /* 0x000fd600000000ff */
[----:B---3--:R0:W-:Y:S01]  /*119130*/  @P6 STG.E.U8 desc[UR46][R48.64], R2 ;  /* 0x0000000230006986 */ /* 0x0081e2000c10112e */
[----:B------:R-:W-:Y:S02]  /*119140*/  LOP3.LUT P6, RZ, R57, 0x2, RZ, 0xc0, !PT ;  /* 0x0000000239ff7812 */ /* 0x000fe400078cc0ff */
[----:B0-----:R-:W-:Y:S01]  /*119150*/  PRMT R2, R16, 0x7772, RZ ;  /* 0x0000777210027816 */ /* 0x001fe200000000ff */
[----:B------:R-:W3:Y:S01]  /*119160*/  LDL.LU.64 R48, [R1+0x4690] ;  /* 0x0046900001307983 */ /* 0x000ee20000300a00 */
[C---:B------:R-:W-:Y:S02]  /*119170*/  LOP3.LUT P5, RZ, R52.reuse, 0x40, RZ, 0xc0, !PT ;  /* 0x0000004034ff7812 */ /* 0x040fe400078ac0ff */
[C---:B------:R-:W-:Y:S02]  /*119180*/  LOP3.LUT P4, RZ, R52.reuse, 0x80, RZ, 0xc0, !PT ;  /* 0x0000008034ff7812 */ /* 0x040fe4000788c0ff */
[C---:B------:R-:W-:Y:S02]  /*119190*/  LOP3.LUT P3, RZ, R52.reuse, 0x100, RZ, 0xc0, !PT ;  /* 0x0000010034ff7812 */ /* 0x040fe4000786c0ff */
[----:B------:R-:W-:-:S02]  /*1191a0*/  LOP3.LUT P2, RZ, R52, 0x200, RZ, 0xc0, !PT ;  /* 0x0000020034ff7812 */ /* 0x000fc4000784c0ff */
[----:B------:R-:W-:Y:S01]  /*1191b0*/  LOP3.LUT P1, RZ, R52, 0x400, RZ, 0xc0, !PT ;  /* 0x0000040034ff7812 */ /* 0x000fe2000782c0ff */
[----:B--2---:R0:W-:Y:S01]  /*1191c0*/  @P6 STG.E.U8 desc[UR46][R50.64], R2 ;  /* 0x0000000232006986 */ /* 0x0041e2000c10112e */
[----:B------:R-:W-:Y:S02]  /*1191d0*/  LOP3.LUT P6, RZ, R57, 0x1, RZ, 0xc0, !PT ;  /* 0x0000000139ff7812 */ /* 0x000fe400078cc0ff */
[----:B0-----:R-:W-:Y:S01]  /*1191e0*/  PRMT R2, R16, 0x7773, RZ ;  /* 0x0000777310027816 */ /* 0x001fe200000000ff */
[----:B------:R-:W2:Y:S10]  /*1191f0*/  LDL.LU.64 R50, [R1+0x4688] ;  /* 0x0046880001327983 */ /* 0x000eb40000300a00 */
[----:B-----5:R0:W-:Y:S01]  /*119200*/  @P6 STG.E.U8 desc[UR46][R26.64], R2 ;  /* 0x000000021a006986 */ /* 0x0201e2000c10112e */
        /* <DEDUP_REMOVED lines=8> */
[----:B------:R0:W-:Y:S02]  /*119290*/  @P6 STG.E.U8 desc[UR46][R18.64], R2 ;  /* 0x0000000212006986 */ /* 0x0001e4000c10112e */
[----:B0-----:R-:W-:-:S05]  /*1192a0*/  PRMT R2, R17, 0x7773, RZ ;  /* 0x0000777311027816 */ /* 0x001fca00000000ff */
[----:B------:R0:W-:Y:S02]  /*1192b0*/  @P5 STG.E.U8 desc[UR46][R14.64], R2 ;  /* 0x000000020e005986 */ /* 0x0001e4000c10112e */
        /* <DEDUP_REMOVED lines=9> */
[----:B0-----:R-:W-:-:S05]  /*119350*/  PRMT R2, R61, 0x7770, RZ ;  /* 0x000077703d027816 */ /* 0x001fca00000000ff */
[----:B----4-:R0:W-:Y:S04]  /*119360*/  @P0 STG.E.U8 desc[UR46][R44.64], R2 ;  /* 0x000000022c000986 */ /* 0x0101e8000c10112e */
[----:B0-----:R-:W4:Y:S04]  /*119370*/  LDL.LU.64 R44, [R1+0x2298] ;  /* 0x00229800012c7983 */ /* 0x001f280000300a00 */
[----:B------:R-:W5:Y:S04]  /*119380*/  LDL.LU.64 R14, [R1+0x2290] ;  /* 0x00229000010e7983 */ /* 0x000f680000300a00 */
[----:B------:R-:W3:Y:S04]  /*119390*/  LDL.LU.64 R12, [R1+0x2288] ;  /* 0x00228800010c7983 */ /* 0x000ee80000300a00 */
[----:B------:R-:W2:Y:S04]  /*1193a0*/  LDL.LU.64 R10, [R1+0x2280] ;  /* 0x00228000010a7983 */ /* 0x000ea80000300a00 */
[----:B------:R-:W2:Y:S04]  /*1193b0*/  LDL.LU.64 R8, [R1+0x2278] ;  /* 0x0022780001087983 */ /* 0x000ea80000300a00 */
[----:B------:R-:W2:Y:S04]  /*1193c0*/  LDL.LU.64 R40, [R1+0x2270] ;  /* 0x0022700001287983 */ /* 0x000ea80000300a00 */
[----:B------:R-:W2:Y:S01]  /*1193d0*/  LDL.LU R58, [R1+0x238] ;  /* 0x00023800013a7983 */ /* 0x000ea20000300800 */
[----:B------:R-:W-:-:S02]  /*1193e0*/  LOP3.LUT P3, RZ, R52, 0x1000, RZ, 0xc0, !PT ;  /* 0x0000100034ff7812 */ /* 0x000fc4000786c0ff */
[----:B------:R-:W-:Y:S02]  /*1193f0*/  PRMT R2, R61, 0x7771, RZ ;  /* 0x000077713d027816 */ /* 0x000fe400000000ff */
        /* <DEDUP_REMOVED lines=13> */
[----:B----4-:R0:W-:Y:S04]  /*1194d0*/  @P3 STG.E.U8 desc[UR46][R44.64], R2 ;  /* 0x000000022c003986 */ /* 0x0101e8000c10112e */
[----:B0-----:R-:W4:Y:S04]  /*1194e0*/  LDL.LU.64 R44, [R1+0x2268] ;  /* 0x00226800012c7983 */ /* 0x001f280000300a00 */
[----:B------:R-:W4:Y:S04]  /*1194f0*/  LDL.LU R60, [R1+0x23c] ;  /* 0x00023c00013c7983 */ /* 0x000f280000300800 */
[----:B------:R-:W4:Y:S01]  /*119500*/  LDL.LU.64 R56, [R1+0x2260] ;  /* 0x0022600001387983 */ /* 0x000f220000300a00 */
[----:B------:R-:W-:-:S03]  /*119510*/  LOP3.LUT R54, R54, 0xfdffffff, RZ, 0xc0, !PT ;  /* 0xfdffffff36367812 */ /* 0x000fc600078ec0ff */
[----:B------:R-:W4:Y:S01]  /*119520*/  LDL.LU.64 R26, [R1+0x2258] ;  /* 0x00225800011a7983 */ /* 0x000f220000300a00 */
[----:B------:R-:W-:Y:S02]  /*119530*/  @P6 LOP3.LUT R54, R54, 0x2000000, RZ, 0xfc, !PT ;  /* 0x0200000036366812 */ /* 0x000fe400078efcff */
[----:B------:R-:W-:Y:S01]  /*119540*/  LOP3.LUT P6, RZ, R52, 0x80000, RZ, 0xc0, !PT ;  /* 0x0008000034ff7812 */ /* 0x000fe200078cc0ff */
[----:B------:R-:W4:Y:S01]  /*119550*/  LDL.LU.64 R22, [R1+0x2250] ;  /* 0x0022500001167983 */ /* 0x000f220000300a00 */
[----:B------:R-:W-:-:S03]  /*119560*/  LOP3.LUT R54, R54, 0xfbffffff, RZ, 0xc0, !PT ;  /* 0xfbffffff36367812 */ /* 0x000fc600078ec0ff */
[----:B------:R-:W4:Y:S01]  /*119570*/  LDL.LU.64 R20, [R1+0x2248] ;  /* 0x0022480001147983 */ /* 0x000f220000300a00 */
[C---:B------:R-:W-:Y:S02]  /*119580*/  LOP3.LUT P2, RZ, R52.reuse, 0x2000, RZ, 0xc0, !PT ;  /* 0x0000200034ff7812 */ /* 0x040fe4000784c0ff */
[----:B------:R-:W-:Y:S01]  /*119590*/  LOP3.LUT P1, RZ, R52, 0x4000, RZ, 0xc0, !PT ;  /* 0x0000400034ff7812 */ /* 0x000fe2000782c0ff */
[----:B------:R-:W4:Y:S04]  /*1195a0*/  LDL.LU.64 R18, [R1+0x2240] ;  /* 0x0022400001127983 */ /* 0x000f280000300a00 */
[----:B------:R-:W-:Y:S01]  /*1195b0*/  @P6 LOP3.LUT R54, R54, 0x4000000, RZ, 0xfc, !PT ;  /* 0x0400000036366812 */ /* 0x000fe200078efcff */
[----:B------:R-:W4:Y:S01]  /*1195c0*/  LDL.LU.64 R16, [R1+0x2238] ;  /* 0x0022380001107983 */ /* 0x000f220000300a00 */
[----:B------:R-:W-:-:S02]  /*1195d0*/  LOP3.LUT P6, RZ, R52, 0x40000, RZ, 0xc0, !PT ;  /* 0x0004000034ff7812 */ /* 0x000fc400078cc0ff */
[----:B------:R-:W-:Y:S02]  /*1195e0*/  LOP3.LUT R54, R54, 0xf7ffffff, RZ, 0xc0, !PT ;  /* 0xf7ffffff36367812 */ /* 0x000fe400078ec0ff */
[----:B------:R-:W-:-:S09]  /*1195f0*/  PRMT R2, R61, 0x7772, RZ ;  /* 0x000077723d027816 */ /* 0x000fd200000000ff */
[----:B------:R-:W-:Y:S02]  /*119600*/  @P6 LOP3.LUT R54, R54, 0x8000000, RZ, 0xfc, !PT ;  /* 0x0800000036366812 */ /* 0x000fe400078efcff */
[C---:B------:R-:W-:Y:S01]  /*119610*/  LOP3.LUT P6, RZ, R52.reuse, 0x20000, RZ, 0xc0, !PT ;  /* 0x0002000034ff7812 */ /* 0x040fe200078cc0ff */
[----:B-----5:R0:W-:Y:S01]  /*119620*/  @P2 STG.E.U8 desc[UR46][R14.64], R2 ;  /* 0x000000020e002986 */ /* 0x0201e2000c10112e */
[----:B------:R-:W-:Y:S02]  /*119630*/  LOP3.LUT P0, RZ, R52, 0x8000, RZ, 0xc0, !PT ;  /* 0x0000800034ff7812 */ /* 0x000fe4000780c0ff */
[----:B------:R-:W-:Y:S02]  /*119640*/  LOP3.LUT R54, R54, 0xefffffff, RZ, 0xc0, !PT ;  /* 0xefffffff36367812 */ /* 0x000fe400078ec0ff */
[----:B0-----:R-:W-:-:S07]  /*119650*/  PRMT R2, R61, 0x7773, RZ ;  /* 0x000077733d027816 */ /* 0x001fce00000000ff */
[----:B------:R-:W-:Y:S01]  /*119660*/  @P6 LOP3.LUT R54, R54, 0x10000000, RZ, 0xfc, !PT ;  /* 0x1000000036366812 */ /* 0x000fe200078efcff */
[----:B------:R-:W5:Y:S01]  /*119670*/  LDL.LU R61, [R1+0x224] ;  /* 0x00022400013d7983 */ /* 0x000f620000300800 */
[----:B------:R-:W-:-:S03]  /*119680*/  LOP3.LUT P6, RZ, R52, 0x10000, RZ, 0xc0, !PT ;  /* 0x0001000034ff7812 */ /* 0x000fc600078cc0ff */
[----:B---3--:R2:W-:Y:S04]  /*119690*/  @P1 STG.E.U8 desc[UR46][R12.64], R2 ;  /* 0x000000020c001986 */ /* 0x0085e8000c10112e */
[----:B------:R-:W3:Y:S01]  /*1196a0*/  LDL.LU.64 R14, [R1+0x2230] ;  /* 0x00223000010e7983 */ /* 0x000ee20000300a00 */
[----:B--2---:R-:W-:-:S03]  /*1196b0*/  PRMT R2, R58, 0x7770, RZ ;  /* 0x000077703a027816 */ /* 0x004fc600000000ff */
[----:B------:R-:W2:Y:S04]  /*1196c0*/  LDL.LU.64 R12, [R1+0x2228] ;  /* 0x00222800010c7983 */ /* 0x000ea80000300a00 */
        /* <DEDUP_REMOVED lines=11> */
[----:B----4-:R0:W-:Y:S04]  /*119780*/  @P6 STG.E.U8 desc[UR46][R44.64], R2 ;  /* 0x000000022c006986 */ /* 0x0101e8000c10112e */
[----:B0-----:R-:W4:Y:S01]  /*119790*/  LDL.LU.64 R44, [R1+0x2208] ;  /* 0x00220800012c7983 */ /* 0x001f220000300a00 */
[----:B------:R-:W-:Y:S02]  /*1197a0*/  LOP3.LUT P6, RZ, R54, 0x4000000, RZ, 0xc0, !PT ;  /* 0x0400000036ff7812 */ /* 0x000fe400078cc0ff */
[----:B------:R-:W-:-:S11]  /*1197b0*/  PRMT R2, R60, 0x7770, RZ ;  /* 0x000077703c027816 */ /* 0x000fd600000000ff */
        /* <DEDUP_REMOVED lines=20> */
[----:B---3--:R0:W-:Y:S01]  /*119900*/  @P5 STG.E.U8 desc[UR46][R14.64], R2 ;  /* 0x000000020e005986 */ /* 0x0081e2000c10112e */
[C---:B------:R-:W-:Y:S02]  /*119910*/  LOP3.LUT P2, RZ, R52.reuse, 0x10000000, RZ, 0xc0, !PT ;  /* 0x1000000034ff7812 */ /* 0x040fe4000784c0ff */
[----:B0-----:R-:W-:Y:S02]  /*119920*/  PRMT R2, R51, 0x7773, RZ ;  /* 0x0000777333027816 */ /* 0x001fe400000000ff */
[C---:B------:R-:W-:Y:S01]  /*119930*/  LOP3.LUT P1, RZ, R52.reuse, 0x20000000, RZ, 0xc0, !PT ;  /* 0x2000000034ff7812 */ /* 0x040fe2000782c0ff */
[----:B------:R-:W3:Y:S04]  /*119940*/  LDL.LU R51, [R1+0x4680] ;  /* 0x0046800001337983 */ /* 0x000ee80000300800 */
[----:B--2---:R5:W-:Y:S01]  /*119950*/  @P4 STG.E.U8 desc[UR46][R12.64], R2 ;  /* 0x000000020c004986 */ /* 0x004be2000c10112e */
[----:B------:R-:W-:-:S02]  /*119960*/  LOP3.LUT P0, RZ, R52, 0x40000000, RZ, 0xc0, !PT ;  /* 0x4000000034ff7812 */ /* 0x000fc4000780c0ff */
[----:B-----5:R-:W-:-:S05]  /*119970*/  PRMT R2, R61, 0x7770, RZ ;  /* 0x000077703d027816 */ /* 0x020fca00000000ff */
[----:B------:R0:W-:Y:S02]  /*119980*/  @P3 STG.E.U8 desc[UR46][R10.64], R2 ;  /* 0x000000020a003986 */ /* 0x0001e4000c10112e */
[----:B0-----:R-:W-:-:S05]  /*119990*/  PRMT R2, R61, 0x7771, RZ ;  /* 0x000077713d027816 */ /* 0x001fca00000000ff */
[----:B------:R0:W-:Y:S02]  /*1199a0*/  @P2 STG.E.U8 desc[UR46][R8.64], R2 ;  /* 0x0000000208002986 */ /* 0x0001e4000c10112e */
[----:B0-----:R-:W-:-:S05]  /*1199b0*/  PRMT R2, R61, 0x7772, RZ ;  /* 0x000077723d027816 */ /* 0x001fca00000000ff */
[----:B------:R0:W-:Y:S02]  /*1199c0*/  @P1 STG.E.U8 desc[UR46][R40.64], R2 ;  /* 0x0000000228001986 */ /* 0x0001e4000c10112e */
[----:B0-----:R-:W-:-:S05]  /*1199d0*/  PRMT R2, R61, 0x7773, RZ ;  /* 0x000077733d027816 */ /* 0x001fca00000000ff */
[----:B----4-:R0:W-:Y:S04]  /*1199e0*/  @P0 STG.E.U8 desc[UR46][R44.64], R2 ;  /* 0x000000022c000986 */ /* 0x0101e8000c10112e */
[----:B0-----:R-:W2:Y:S04]  /*1199f0*/  LDL.LU.64 R44, [R1+0x2200] ;  /* 0x00220000012c7983 */ /* 0x001ea80000300a00 */
[----:B------:R-:W4:Y:S04]  /*119a00*/  LDL.LU.64 R14, [R1+0x21f8] ;  /* 0x0021f800010e7983 */ /* 0x000f280000300a00 */
[----:B------:R-:W5:Y:S04]  /*119a10*/  LDL.LU.64 R12, [R1+0x21f0] ;  /* 0x0021f000010c7983 */ /* 0x000f680000300a00 */
[----:B------:R-:W2:Y:S04]  /*119a20*/  LDL.LU R41, [R1+0x228] ;  /* 0x0002280001297983 */ /* 0x000ea80000300800 */
[----:B------:R-:W5:Y:S04]  /*119a30*/  LDL.LU.64 R10, [R1+0x21e8] ;  /* 0x0021e800010a7983 */ /* 0x000f680000300a00 */
[----:B------:R-:W5:Y:S04]  /*119a40*/  LDL.LU.64 R8, [R1+0x21e0] ;  /* 0x0021e00001087983 */ /* 0x000f680000300a00 */
[----:B------:R-:W5:Y:S04]  /*119a50*/  LDL.LU.64 R60, [R1+0x21d8] ;  /* 0x0021d800013c7983 */ /* 0x000f680000300a00 */
[----:B------:R-:W5:Y:S01]  /*119a60*/  LDL.LU R58, [R1+0x22c] ;  /* 0x00022c00013a7983 */ /* 0x000f620000300800 */
[----:B------:R-:W-:-:S02]  /*119a70*/  LOP3.LUT P3, RZ, R52, 0x80000000, RZ, 0xc0, !PT ;  /* 0x8000000034ff7812 */ /* 0x000fc4000786c0ff */
[----:B------:R-:W-:Y:S02]  /*119a80*/  LOP3.LUT R54, R54, 0xffffdfff, RZ, 0xc0, !PT ;  /* 0xffffdfff36367812 */ /* 0x000fe400078ec0ff */
[----:B---3--:R-:W-:-:S13]  /*119a90*/  LOP3.LUT P6, RZ, R51, 0x800, RZ, 0xc0, !PT ;  /* 0x0000080033ff7812 */ /* 0x008fda00078cc0ff */
[----:B------:R-:W-:Y:S02]  /*119aa0*/  @P6 LOP3.LUT R54, R54, 0x2000, RZ, 0xfc, !PT ;  /* 0x0000200036366812 */ /* 0x000fe400078efcff */
[----:B------:R-:W-:Y:S02]  /*119ab0*/  LOP3.LUT P6, RZ, R51, 0x400, RZ, 0xc0, !PT ;  /* 0x0000040033ff7812 */ /* 0x000fe400078cc0ff */
[----:B------:R-:W-:Y:S02]  /*119ac0*/  LOP3.LUT R54, R54, 0xffffbfff, RZ, 0xc0, !PT ;  /* 0xffffbfff36367812 */ /* 0x000fe400078ec0ff */
[----:B--2---:R-:W-:-:S05]  /*119ad0*/  PRMT R2, R41, 0x7770, RZ ;  /* 0x0000777029027816 */ /* 0x004fca00000000ff */
[----:B------:R0:W-:Y:S04]  /*119ae0*/  @P3 STG.E.U8 desc[UR46][R44.64], R2 ;  /* 0x000000022c003986 */ /* 0x0001e8000c10112e */
[----:B0-----:R-:W2:Y:S01]  /*119af0*/  LDL.LU.64 R44, [R1+0x21d0] ;  /* 0x0021d000012c7983 */ /* 0x001ea20000300a00 */
[----:B------:R-:W-:Y:S02]  /*119b00*/  @P6 LOP3.LUT R54, R54, 0x4000, RZ, 0xfc, !PT ;  /* 0x0000400036366812 */ /* 0x000fe400078efcff */
[----:B------:R-:W-:Y:S01]  /*119b10*/  LOP3.LUT P6, RZ, R51, 0x200, RZ, 0xc0, !PT ;  /* 0x0000020033ff7812 */ /* 0x000fe200078cc0ff */
[----:B------:R-:W3:Y:S01]  /*119b20*/  LDL.LU R40, [R1+0x210] ;  /* 0x0002100001287983 */ /* 0x000ee20000300800 */
[----:B------:R-:W-:-:S03]  /*119b30*/  LOP3.LUT R54, R54, 0xffff7fff, RZ, 0xc0, !PT ;  /* 0xffff7fff36367812 */ /* 0x000fc600078ec0ff */
[----:B------:R-:W3:Y:S04]  /*119b40*/  LDL.LU.64 R56, [R1+0x21c8] ;  /* 0x0021c80001387983 */ /* 0x000ee80000300a00 */
[----:B------:R-:W3:Y:S04]  /*119b50*/  LDL.LU.64 R26, [R1+0x21c0] ;  /* 0x0021c000011a7983 */ /* 0x000ee80000300a00 */
[----:B------:R-:W-:Y:S01]  /*119b60*/  @P6 LOP3.LUT R54, R54, 0x8000, RZ, 0xfc, !PT ;  /* 0x0000800036366812 */ /* 0x000fe200078efcff */
[----:B------:R-:W3:Y:S01]  /*119b70*/  LDL.LU.64 R22, [R1+0x21b8] ;  /* 0x0021b80001167983 */ /* 0x000ee20000300a00 */
[----:B------:R-:W-:-:S02]  /*119b80*/  LOP3.LUT P6, RZ, R51, 0x100, RZ, 0xc0, !PT ;  /* 0x0000010033ff7812 */ /* 0x000fc400078cc0ff */
[----:B------:R-:W-:Y:S01]  /*119b90*/  LOP3.LUT R54, R54, 0xfffeffff, RZ, 0xc0, !PT ;  /* 0xfffeffff36367812 */ /* 0x000fe200078ec0ff */
[----:B------:R-:W3:Y:S01]  /*119ba0*/  LDL.LU.64 R20, [R1+0x21b0] ;  /* 0x0021b00001147983 */ /* 0x000ee20000300a00 */
[C---:B------:R-:W-:Y:S02]  /*119bb0*/  LOP3.LUT P2, RZ, R51.reuse, 0x1, RZ, 0xc0, !PT ;  /* 0x0000000133ff7812 */ /* 0x040fe4000784c0ff */
[----:B------:R-:W-:Y:S01]  /*119bc0*/  LOP3.LUT P1, RZ, R51, 0x2, RZ, 0xc0, !PT ;  /* 0x0000000233ff7812 */ /* 0x000fe2000782c0ff */
[----:B------:R-:W3:Y:S01]  /*119bd0*/  LDL.LU.64 R18, [R1+0x21a8] ;  /* 0x0021a80001127983 */ /* 0x000ee20000300a00 */
[----:B------:R-:W-:Y:S02]  /*119be0*/  PRMT R2, R41, 0x7771, RZ ;  /* 0x0000777129027816 */ /* 0x000fe400000000ff */
[----:B------:R-:W-:Y:S01]  /*119bf0*/  LOP3.LUT P0, RZ, R51, 0x4, RZ, 0xc0, !PT ;  /* 0x0000000433ff7812 */ /* 0x000fe2000780c0ff */
[----:B------:R-:W3:Y:S02]  /*119c00*/  LDL.LU.64 R16, [R1+0x21a0] ;  /* 0x0021a00001107983 */ /* 0x000ee40000300a00 */
        /* <DEDUP_REMOVED lines=9> */
[----:B----4-:R0:W-:Y:S10]  /*119ca0*/  @P2 STG.E.U8 desc[UR46][R14.64], R2 ;  /* 0x000000020e002986 */ /* 0x0101f4000c10112e */
[----:B------:R-:W-:-:S02]  /*119cb0*/  @P6 LOP3.LUT R54, R54, 0x80000, RZ, 0xfc, !PT ;  /* 0x0008000036366812 */ /* 0x000fc400078efcff */
[----:B------:R-:W-:Y:S01]  /*119cc0*/  LOP3.LUT P6, RZ, R51, 0x10, RZ, 0xc0, !PT ;  /* 0x0000001033ff7812 */ /* 0x000fe200078cc0ff */
[----:B0-----:R-:W4:Y:S01]  /*119cd0*/  LDL.LU.64 R14, [R1+0x2198] ;  /* 0x00219800010e7983 */ /* 0x001f220000300a00 */
[----:B------:R-:W-:Y:S02]  /*119ce0*/  LOP3.LUT R54, R54, 0xffefffff, RZ, 0xc0, !PT ;  /* 0xffefffff36367812 */ /* 0x000fe400078ec0ff */
[----:B------:R-:W-:-:S05]  /*119cf0*/  PRMT R2, R41, 0x7772, RZ ;  /* 0x0000777229027816 */ /* 0x000fca00000000ff */
[----:B-----5:R0:W-:Y:S04]  /*119d00*/  @P1 STG.E.U8 desc[UR46][R12.64], R2 ;  /* 0x000000020c001986 */ /* 0x0201e8000c10112e */
[----:B------:R-:W-:Y:S02]  /*119d10*/  @P6 LOP3.LUT R54, R54, 0x100000, RZ, 0xfc, !PT ;  /* 0x0010000036366812 */ /* 0x000fe400078efcff */
[----:B------:R-:W-:Y:S02]  /*119d20*/  LOP3.LUT P6, RZ, R51, 0x8, RZ, 0xc0, !PT ;  /* 0x0000000833ff7812 */ /* 0x000fe400078cc0ff */
[----:B0-----:R-:W-:Y:S01]  /*119d30*/  PRMT R2, R41, 0x7773, RZ ;  /* 0x0000777329027816 */ /* 0x001fe200000000ff */
        /* <DEDUP_REMOVED lines=37> */
[----:B----4-:R0:W-:Y:S01]  /*119f90*/  @P5 STG.E.U8 desc[UR46][R14.64], R2 ;  /* 0x000000020e005986 */ /* 0x0101e2000c10112e */
        /* <DEDUP_REMOVED lines=17> */
[----:B------:R-:W3:Y:S04]  /*11a0b0*/  LDL.LU.64 R10, [R1+0x2150] ;  /* 0x00215000010a7983 */ /* 0x000ee80000300a00 */
[----:B------:R-:W4:Y:S04]  /*11a0c0*/  LDL.LU R40, [R1+0x21c] ;  /* 0x00021c0001287983 */ /* 0x000f280000300800 */
[----:B------:R-:W3:Y:S04]  /*11a0d0*/  LDL.LU.64 R8, [R1+0x2148] ;  /* 0x0021480001087983 */ /* 0x000ee80000300a00 */
[----:B------:R-:W3:Y:S04]  /*11a0e0*/  LDL.LU.64 R60, [R1+0x2140] ;  /* 0x00214000013c7983 */ /* 0x000ee80000300a00 */
[----:B------:R-:W3:Y:S01]  /*11a0f0*/  LDL.LU R18, [R1+0x200] ;  /* 0x0002000001127983 */ /* 0x000ee20000300800 */
        /* <DEDUP_REMOVED lines=17> */
[----:B------:R-:W2:Y:S01]  /*11a210*/  LDL.LU.64 R52, [R1+0x2130] ;  /* 0x0021300001347983 */ /* 0x000ea20000300a00 */
[----:B------:R-:W-:-:S03]  /*11a220*/  LOP3.LUT R54, R54, 0xfffffdff, RZ, 0xc0, !PT ;  /* 0xfffffdff36367812 */ /* 0x000fc600078ec0ff */
[----:B------:R-:W2:Y:S01]  /*11a230*/  LDL.LU.64 R56, [R1+0x2128] ;  /* 0x0021280001387983 */ /* 0x000ea20000300a00 */
[----:B------:R-:W-:Y:S02]  /*11a240*/  @P6 LOP3.LUT R54, R54, 0x200, RZ, 0xfc, !PT ;  /* 0x0000020036366812 */ /* 0x000fe400078efcff */
[----:B------:R-:W-:Y:S01]  /*11a250*/  LOP3.LUT P6, RZ, R51, 0x2000000, RZ, 0xc0, !PT ;  /* 0x0200000033ff7812 */ /* 0x000fe200078cc0ff */
[----:B------:R-:W2:Y:S01]  /*11a260*/  LDL.LU R19, [R1+0x204] ;  /* 0x0002040001137983 */ /* 0x000ea20000300800 */
[----:B------:R-:W-:-:S03]  /*11a270*/  LOP3.LUT R54, R54, 0xfffffbff, RZ, 0xc0, !PT ;  /* 0xfffffbff36367812 */ /* 0x000fc600078ec0ff */
[----:B------:R-:W2:Y:S04]  /*11a280*/  LDL.LU.64 R26, [R1+0x2120] ;  /* 0x00212000011a7983 */ /* 0x000ea80000300a00 */
[----:B------:R-:W2:Y:S04]  /*11a290*/  LDL.LU.64 R22, [R1+0x2118] ;  /* 0x0021180001167983 */ /* 0x000ea80000300a00 */
[----:B------:R-:W-:Y:S01]  /*11a2a0*/  @P6 LOP3.LUT R54, R54, 0x400, RZ, 0xfc, !PT ;  /* 0x0000040036366812 */ /* 0x000fe200078efcff */
[----:B------:R-:W2:Y:S01]  /*11a2b0*/  LDL.LU.64 R20, [R1+0x2110] ;  /* 0x0021100001147983 */ /* 0x000ea20000300a00 */
[----:B------:R-:W-:-:S02]  /*11a2c0*/  LOP3.LUT P6, RZ, R51, 0x1000000, RZ, 0xc0, !PT ;  /* 0x0100000033ff7812 */ /* 0x000fc400078cc0ff */
[----:B------:R-:W-:Y:S01]  /*11a2d0*/  LOP3.LUT R54, R54, 0xfffff7ff, RZ, 0xc0, !PT ;  /* 0xfffff7ff36367812 */ /* 0x000fe200078ec0ff */
[----:B------:R-:W2:Y:S01]  /*11a2e0*/  LDL.LU R41, [R1+0x208] ;  /* 0x0002080001297983 */ /* 0x000ea20000300800 */
[C---:B------:R-:W-:Y:S02]  /*11a2f0*/  LOP3.LUT P2, RZ, R51.reuse, 0x80000, RZ, 0xc0, !PT ;  /* 0x0008000033ff7812 */ /* 0x040fe4000784c0ff */
[----:B------:R-:W-:Y:S01]  /*11a300*/  LOP3.LUT P1, RZ, R51, 0x100000, RZ, 0xc0, !PT ;  /* 0x0010000033ff7812 */ /* 0x000fe2000782c0ff */
[----:B------:R-:W2:Y:S01]  /*11a310*/  LDL.LU.64 R16, [R1+0x2108] ;  /* 0x0021080001107983 */ /* 0x000ea20000300a00 */
[----:B----4-:R-:W-:-:S05]  /*11a320*/  PRMT R2, R40, 0x7770, RZ ;  /* 0x0000777028027816 */ /* 0x010fca00000000ff */
[----:B------:R-:W-:Y:S02]  /*11a330*/  @P6 LOP3.LUT R54, R54, 0x800, RZ, 0xfc, !PT ;  /* 0x0000080036366812 */ /* 0x000fe400078efcff */
[C---:B------:R-:W-:Y:S02]  /*11a340*/  LOP3.LUT P6, RZ, R51.reuse, 0x800000, RZ, 0xc0, !PT ;  /* 0x0080000033ff7812 */ /* 0x040fe400078cc0ff */
[----:B------:R-:W-:Y:S01]  /*11a350*/  LOP3.LUT P0, RZ, R51, 0x200000, RZ, 0xc0, !PT ;  /* 0x0020000033ff7812 */ /* 0x000fe2000780c0ff */
[----:B------:R0:W-:Y:S01]  /*11a360*/  @P2 STG.E.U8 desc[UR46][R14.64], R2 ;  /* 0x000000020e002986 */ /* 0x0001e2000c10112e */
[----:B------:R-:W-:Y:S02]  /*11a370*/  LOP3.LUT R54, R54, 0xffffefff, RZ, 0xc0, !PT ;  /* 0xffffefff36367812 */ /* 0x000fe400078ec0ff */
[----:B0-----:R-:W-:Y:S01]  /*11a380*/  PRMT R2, R40, 0x7771, RZ ;  /* 0x0000777128027816 */ /* 0x001fe200000000ff */
[----:B------:R-:W4:Y:S06]  /*11a390*/  LDL.LU.64 R14, [R1+0x2100] ;  /* 0x00210000010e7983 */ /* 0x000f2c0000300a00 */
[----:B------:R-:W-:-:S02]  /*11a3a0*/  @P6 LOP3.LUT R54, R54, 0x1000, RZ, 0xfc, !PT ;  /* 0x0000100036366812 */ /* 0x000fc400078efcff */
[----:B------:R-:W-:Y:S01]  /*11a3b0*/  LOP3.LUT P6, RZ, R51, 0x400000, RZ, 0xc0, !PT ;  /* 0x0040000033ff7812 */ /* 0x000fe200078cc0ff */
[----:B-----5:R0:W-:Y:S02]  /*11a3c0*/  @P1 STG.E.U8 desc[UR46][R12.64], R2 ;  /* 0x000000020c001986 */ /* 0x0201e4000c10112e */
[C---:B0-----:R-:W-:Y:S02]  /*11a3d0*/  PRMT R2, R40.reuse, 0x7772, RZ ;  /* 0x0000777228027816 */ /* 0x041fe400000000ff */
[----:B------:R-:W5:Y:S04]  /*11a3e0*/  LDL.LU.64 R12, [R1+0x20f8] ;  /* 0x0020f800010c7983 */ /* 0x000f680000300a00 */
[----:B---3--:R0:W-:Y:S02]  /*11a3f0*/  @P0 STG.E.U8 desc[UR46][R10.64], R2 ;  /* 0x000000020a000986 */ /* 0x0081e4000c10112e */
[----:B0-----:R-:W-:-:S02]  /*11a400*/  PRMT R2, R40, 0x7773, RZ ;  /* 0x0000777328027816 */ /* 0x001fc400000000ff */
[----:B------:R-:W3:Y:S04]  /*11a410*/  LDL.LU.64 R10, [R1+0x20f0] ;  /* 0x0020f000010a7983 */ /* 0x000ee80000300a00 */
[----:B------:R0:W-:Y:S01]  /*11a420*/  @P6 STG.E.U8 desc[UR46][R8.64], R2 ;  /* 0x0000000208006986 */ /* 0x0001e2000c10112e */
[----:B------:R-:W-:-:S03]  /*11a430*/  LOP3.LUT P6, RZ, R54, 0x1000, RZ, 0xc0, !PT ;  /* 0x0000100036ff7812 */ /* 0x000fc600078cc0ff */
[----:B------:R-:W3:Y:S01]  /*11a440*/  LDL.LU R40, [R1+0x20c] ;  /* 0x00020c0001287983 */ /* 0x000ee20000300800 */
[----:B0-----:R-:W-:-:S03]  /*11a450*/  PRMT R2, R18, 0x7770, RZ ;  /* 0x0000777012027816 */ /* 0x001fc600000000ff */
[----:B------:R-:W3:Y:S06]  /*11a460*/  LDL.LU.64 R8, [R1+0x20e8] ;  /* 0x0020e80001087983 */ /* 0x000eec0000300a00 */
[----:B------:R0:W-:Y:S01]  /*11a470*/  @P6 STG.E.U8 desc[UR46][R60.64], R2 ;  /* 0x000000023c006986 */ /* 0x0001e2000c10112e */
[----:B------:R-:W-:-:S03]  /*11a480*/  LOP3.LUT P6, RZ, R54, 0x800, RZ, 0xc0, !PT ;  /* 0x0000080036ff7812 */ /* 0x000fc600078cc0ff */
[----:B0-----:R-:W3:Y:S01]  /*11a490*/  LDL.LU.64 R60, [R1+0x20e0] ;  /* 0x0020e000013c7983 */ /* 0x001ee20000300a00 */
[----:B------:R-:W-:-:S09]  /*11a4a0*/  PRMT R2, R18, 0x7771, RZ ;  /* 0x0000777112027816 */ /* 0x000fd200000000ff */
[----:B--2---:R0:W-:Y:S04]  /*11a4b0*/  @P6 STG.E.U8 desc[UR46][R44.64], R2 ;  /* 0x000000022c006986 */ /* 0x0041e8000c10112e */
[----:B0-----:R-:W2:Y:S01]  /*11a4c0*/  LDL.LU.64 R44, [R1+0x20d8] ;  /* 0x0020d800012c7983 */ /* 0x001ea20000300a00 */
        /* <DEDUP_REMOVED lines=16> */
[----:B------:R-:W-:Y:S02]  /*11a5d0*/  LOP3.LUT P5, RZ, R51, 0x80000000, RZ, 0xc0, !PT ;  /* 0x8000000033ff7812 */ /* 0x000fe400078ac0ff */
        /* <DEDUP_REMOVED lines=9> */
[----:B------:R-:W-:Y:S02]  /*11a670*/  LOP3.LUT P1, RZ, R50, 0x8, RZ, 0xc0, !PT ;  /* 0x0000000832ff7812 */ /* 0x000fe4000782c0ff */
[----:B0-----:R-:W-:-:S05]  /*11a680*/  PRMT R2, R41, 0x7772, RZ ;  /* 0x0000777229027816 */ /* 0x001fca00000000ff */
[----:B---3--:R0:W-:Y:S01]  /*11a690*/  @P3 STG.E.U8 desc[UR46][R10.64], R2 ;  /* 0x000000020a003986 */ /* 0x0081e2000c10112e */
        /* <DEDUP_REMOVED lines=11> */
[----:B------:R-:W5:Y:S04]  /*11a750*/  LDL.LU.64 R8, [R1+0x20b0] ;  /* 0x0020b00001087983 */ /* 0x000f680000300a00 */
[----:B------:R-:W4:Y:S01]  /*11a760*/  LDL.LU R41, [R1+0x1f0] ;  /* 0x0001f00001297983 */ /* 0x000f220000300800 */
[----:B------:R-:W-:-:S03]  /*11a770*/  LOP3.LUT P3, RZ, R50, 0x20, RZ, 0xc0, !PT ;  /* 0x0000002032ff7812 */ /* 0x000fc6000786c0ff */
[----:B------:R-:W5:Y:S01]  /*11a780*/  LDL.LU.64 R60, [R1+0x20a8] ;  /* 0x0020a800013c7983 */ /* 0x000f620000300a00 */
[----:B------:R-:W-:-:S03]  /*11a790*/  PRMT R2, R40, 0x7772, RZ ;  /* 0x0000777228027816 */ /* 0x000fc600000000ff */
[----:B------:R-:W5:Y:S01]  /*11a7a0*/  LDL.LU R27, [R1+0x1f4] ;  /* 0x0001f400011b7983 */ /* 0x000f620000300800 */
        /* <DEDUP_REMOVED lines=11> */
[----:B------:R-:W-:-:S09]  /*11a860*/  LOP3.LUT P2, RZ, R50, 0x40, RZ, 0xc0, !PT ;  /* 0x0000004032ff7812 */ /* 0x000fd2000784c0ff */
        /* <DEDUP_REMOVED lines=8> */
[----:B------:R-:W-:Y:S02]  /*11a8f0*/  PRMT R2, R40, 0x7773, RZ ;  /* 0x0000777328027816 */ /* 0x000fe400000000ff */
[----:B------:R-:W-:-:S03]  /*11a900*/  LOP3.LUT P6, RZ, R50, 0x1000, RZ, 0xc0, !PT ;  /* 0x0000100032ff7812 */ /* 0x000fc600078cc0ff */
[----:B---3--:R0:W-:Y:S01]  /*11a910*/  @P2 STG.E.U8 desc[UR46][R12.64], R2 ;  /* 0x000000020c002986 */ /* 0x0081e2000c10112e */
[----:B------:R-:W-:-:S03]  /*11a920*/  LOP3.LUT R54, R54, 0xfffffffb, RZ, 0xc0, !PT ;  /* 0xfffffffb36367812 */ /* 0x000fc600078ec0ff */
[----:B0-----:R-:W3:Y:S04]  /*11a930*/  LDL.LU R12, [R1+0x1f8] ;  /* 0x0001f800010c7983 */ /* 0x001ee80000300800 */
[----:B------:R-:W3:Y:S02]  /*11a940*/  LDL.LU.64 R22, [R1+0x2088] ;  /* 0x0020880001167983 */ /* 0x000ee40000300a00 */
[----:B------:R-:W-:Y:S02]  /*11a950*/  @P6 LOP3.LUT R54, R54, 0x4, RZ, 0xfc, !PT ;  /* 0x0000000436366812 */ /* 0x000fe400078efcff */
[----:B------:R-:W-:Y:S01]  /*11a960*/  LOP3.LUT P6, RZ, R50, 0x800, RZ, 0xc0, !PT ;  /* 0x0000080032ff7812 */ /* 0x000fe200078cc0ff */
[----:B------:R-:W3:Y:S01]  /*11a970*/  LDL.LU.64 R20, [R1+0x2080] ;  /* 0x0020800001147983 */ /* 0x000ee20000300a00 */
[----:B------:R-:W-:-:S02]  /*11a980*/  LOP3.LUT R54, R54, 0xfffffff7, RZ, 0xc0, !PT ;  /* 0xfffffff736367812 */ /* 0x000fc400078ec0ff */
[C---:B------:R-:W-:Y:S01]  /*11a990*/  LOP3.LUT P1, RZ, R50.reuse, 0x80, RZ, 0xc0, !PT ;  /* 0x0000008032ff7812 */ /* 0x040fe2000782c0ff */
[----:B------:R-:W3:Y:S01]  /*11a9a0*/  LDL.LU.64 R18, [R1+0x2078] ;  /* 0x0020780001127983 */ /* 0x000ee20000300a00 */
[----:B------:R-:W-:Y:S02]  /*11a9b0*/  LOP3.LUT P0, RZ, R50, 0x100, RZ, 0xc0, !PT ;  /* 0x0000010032ff7812 */ /* 0x000fe4000780c0ff */
[----:B----4-:R-:W-:Y:S01]  /*11a9c0*/  PRMT R2, R41, 0x7770, RZ ;  /* 0x0000777029027816 */ /* 0x010fe200000000ff */
[----:B------:R-:W4:Y:S04]  /*11a9d0*/  LDL.LU.64 R16, [R1+0x2070] ;  /* 0x0020700001107983 */ /* 0x000f280000300a00 */
[----:B------:R-:W-:Y:S02]  /*11a9e0*/  @P6 LOP3.LUT R54, R54, 0x8, RZ, 0xfc, !PT ;  /* 0x0000000836366812 */ /* 0x000fe400078efcff */
[----:B------:R-:W-:-:S02]  /*11a9f0*/  LOP3.LUT P6, RZ, R50, 0x400, RZ, 0xc0, !PT ;  /* 0x0000040032ff7812 */ /* 0x000fc400078cc0ff */
[----:B------:R-:W-:Y:S01]  /*11aa00*/  LOP3.LUT R54, R54, 0xffffffef, RZ, 0xc0, !PT ;  /* 0xffffffef36367812 */ /* 0x000fe200078ec0ff */
[----:B------:R0:W-:Y:S10]  /*11aa10*/  @P1 STG.E.U8 desc[UR46][R14.64], R2 ;  /* 0x000000020e001986 */ /* 0x0001f4000c10112e */
[----:B------:R-:W-:-:S02]  /*11aa20*/  @P6 LOP3.LUT R54, R54, 0x10, RZ, 0xfc, !PT ;  /* 0x0000001036366812 */ /* 0x000fc400078efcff */
[----:B------:R-:W-:Y:S01]  /*11aa30*/  LOP3.LUT P6, RZ, R50, 0x200, RZ, 0xc0, !PT ;  /* 0x0000020032ff7812 */ /* 0x000fe200078cc0ff */
[----:B0-----:R-:W4:Y:S01]  /*11aa40*/  LDL.LU.64 R14, [R1+0x2068] ;  /* 0x00206800010e7983 */ /* 0x001f220000300a00 */
[----:B------:R-:W-:-:S05]  /*11aa50*/  PRMT R2, R41, 0x7771, RZ ;  /* 0x0000777129027816 */ /* 0x000fca00000000ff */
[----:B-----5:R0:W-:Y:S02]  /*11aa60*/  @P0 STG.E.U8 desc[UR46][R10.64], R2 ;  /* 0x000000020a000986 */ /* 0x0201e4000c10112e */
        /* <DEDUP_REMOVED lines=73> */
[----:B------:R-:W-:Y:S02]  /*11af00*/  LOP3.LUT R51, R51, 0xffbfffff, RZ, 0xc0, !PT ;  /* 0xffbfffff33337812 */ /* 0x000fe400078ec0ff */
[----:B------:R-:W-:Y:S01]  /*11af10*/  PRMT R2, R13, 0x7772, RZ ;  /* 0x000077720d027816 */ /* 0x000fe200000000ff */
[----:B------:R-:W3:Y:S08]  /*11af20*/  LDL.LU.64 R20, [R1+0x1fe8] ;  /* 0x001fe80001147983 */ /* 0x000ef00000300a00 */
        /* <DEDUP_REMOVED lines=14> */
[----:B------:R-:W-:Y:S02]  /*11b010*/  LOP3.LUT P6, RZ, R50, 0x40000000, RZ, 0xc0, !PT ;  /* 0x4000000032ff7812 */ /* 0x000fe400078cc0ff */
[----:B------:R-:W-:Y:S02]  /*11b020*/  LOP3.LUT R51, R51, 0xf7ffffff, RZ, 0xc0, !PT ;  /* 0xf7ffffff33337812 */ /* 0x000fe400078ec0ff */
[----:B0-----:R-:W-:-:S05]  /*11b030*/  PRMT R2, R13, 0x7773, RZ ;  /* 0x000077730d027816 */ /* 0x001fca00000000ff */
[----:B-----5:R0:W-:Y:S04]  /*11b040*/  @P1 STG.E.U8 desc[UR46][R60.64], R2 ;  /* 0x000000023c001986 */ /* 0x0201e8000c10112e */
[----:B------:R-:W-:Y:S02]  /*11b050*/  @P6 LOP3.LUT R51, R51, 0x8000000, RZ, 0xfc, !PT ;  /* 0x0800000033336812 */ /* 0x000fe400078efcff */
[----:B------:R-:W-:Y:S01]  /*11b060*/  LOP3.LUT P6, RZ, R50, 0x20000000, RZ, 0xc0, !PT ;  /* 0x2000000032ff7812 */ /* 0x000fe200078cc0ff */
[----:B0-----:R-:W4:Y:S01]  /*11b070*/  LDL.LU R60, [R1+0x1ec] ;  /* 0x0001ec00013c7983 */ /* 0x001f220000300800 */
[----:B------:R-:W-:-:S03]  /*11b080*/  LOP3.LUT R51, R51, 0xefffffff, RZ, 0xc0, !PT ;  /* 0xefffffff33337812 */ /* 0x000fc600078ec0ff */
[----:B------:R-:W5:Y:S08]  /*11b090*/  LDL.LU.64 R18, [R1+0x1fe0] ;  /* 0x001fe00001127983 */ /* 0x000f700000300a00 */
[----:B------:R-:W-:Y:S01]  /*11b0a0*/  @P6 LOP3.LUT R51, R51, 0x10000000, RZ, 0xfc, !PT ;  /* 0x1000000033336812 */ /* 0x000fe200078efcff */
[----:B------:R-:W5:Y:S01]  /*11b0b0*/  LDL.LU.64 R16, [R1+0x1fd8] ;  /* 0x001fd80001107983 */ /* 0x000f620000300a00 */
[----:B------:R-:W-:-:S02]  /*11b0c0*/  LOP3.LUT P6, RZ, R50, 0x10000000, RZ, 0xc0, !PT ;  /* 0x1000000032ff7812 */ /* 0x000fc400078cc0ff */
[C---:B------:R-:W-:Y:S01]  /*11b0d0*/  PRMT R2, R22.reuse, 0x7770, RZ ;  /* 0x0000777016027816 */ /* 0x040fe200000000ff */
[----:B------:R-:W5:Y:S04]  /*11b0e0*/  LDL.LU R61, [R1+0x1d0] ;  /* 0x0001d000013d7983 */ /* 0x000f680000300800 */
[----:B------:R0:W-:Y:S04]  /*11b0f0*/  @P0 STG.E.U8 desc[UR46][R10.64], R2 ;  /* 0x000000020a000986 */ /* 0x0001e8000c10112e */
[----:B------:R-:W5:Y:S04]  /*11b100*/  LDL.LU.64 R14, [R1+0x1fd0] ;  /* 0x001fd000010e7983 */ /* 0x000f680000300a00 */
[----:B------:R-:W5:Y:S01]  /*11b110*/  LDL.LU.64 R12, [R1+0x1fc8] ;  /* 0x001fc800010c7983 */ /* 0x000f620000300a00 */
[----:B0-----:R-:W-:-:S03]  /*11b120*/  PRMT R2, R22, 0x7771, RZ ;  /* 0x0000777116027816 */ /* 0x001fc600000000ff */
[----:B------:R-:W5:Y:S04]  /*11b130*/  LDL.LU.64 R10, [R1+0x1fc0] ;  /* 0x001fc000010a7983 */ /* 0x000f680000300a00 */
[----:B------:R0:W-:Y:S01]  /*11b140*/  @P6 STG.E.U8 desc[UR46][R8.64], R2 ;  /* 0x0000000208006986 */ /* 0x0001e2000c10112e */
[C---:B------:R-:W-:Y:S02]  /*11b150*/  LOP3.LUT P6, RZ, R51.reuse, 0x10000000, RZ, 0xc0, !PT ;  /* 0x1000000033ff7812 */ /* 0x040fe400078cc0ff */
        /* <DEDUP_REMOVED lines=25> */
[----:B-----5:R0:W-:Y:S01]  /*11b2f0*/  @P6 STG.E.U8 desc[UR46][R18.64], R2 ;  /* 0x0000000212006986 */ /* 0x0201e2000c10112e */
[----:B------:R-:W-:Y:S02]  /*11b300*/  LOP3.LUT P6, RZ, R51, 0x200000, RZ, 0xc0, !PT ;  /* 0x0020000033ff7812 */ /* 0x000fe400078cc0ff */
[----:B0-----:R-:W-:-:S11]  /*11b310*/  PRMT R2, R60, 0x7771, RZ ;  /* 0x000077713c027816 */ /* 0x001fd600000000ff */
        /* <DEDUP_REMOVED lines=19> */
[----:B------:R-:W5:Y:S04]  /*11b450*/  LDL.LU R8, [R1+0x1d4] ;  /* 0x0001d40001087983 */ /* 0x000f680000300800 */
[----:B------:R-:W4:Y:S04]  /*11b460*/  LDL.LU.64 R10, [R1+0x1f88] ;  /* 0x001f8800010a7983 */ /* 0x000f280000300a00 */
[----:B------:R-:W4:Y:S04]  /*11b470*/  LDL.LU.64 R40, [R1+0x1f80] ;  /* 0x001f800001287983 */ /* 0x000f280000300a00 */
[----:B------:R-:W4:Y:S04]  /*11b480*/  LDL.LU.64 R60, [R1+0x1f78] ;  /* 0x001f7800013c7983 */ /* 0x000f280000300a00 */
[----:B------:R-:W4:Y:S01]  /*11b490*/  LDL.LU R58, [R1+0x1d8] ;  /* 0x0001d800013a7983 */ /* 0x000f220000300800 */
        /* <DEDUP_REMOVED lines=15> */
[----:B-----5:R-:W-:-:S05]  /*11b590*/  PRMT R2, R8, 0x7770, RZ ;  /* 0x0000777008027816 */ /* 0x020fca00000000ff */
[----:B--2---:R0:W-:Y:S04]  /*11b5a0*/  @P3 STG.E.U8 desc[UR46][R44.64], R2 ;  /* 0x000000022c003986 */ /* 0x0041e8000c10112e */
[----:B0-----:R-:W2:Y:S04]  /*11b5b0*/  LDL.LU.64 R44, [R1+0x1f70] ;  /* 0x001f7000012c7983 */ /* 0x001ea80000300a00 */
[----:B------:R-:W5:Y:S04]  /*11b5c0*/  LDL.LU R9, [R1+0x1dc] ;  /* 0x0001dc0001097983 */ /* 0x000f680000300800 */
[----:B------:R-:W5:Y:S04]  /*11b5d0*/  LDL.LU.64 R56, [R1+0x1f68] ;  /* 0x001f680001387983 */ /* 0x000f680000300a00 */
[----:B------:R-:W5:Y:S01]  /*11b5e0*/  LDL.LU.64 R26, [R1+0x1f60] ;  /* 0x001f6000011a7983 */ /* 0x000f620000300a00 */
        /* <DEDUP_REMOVED lines=11> */
[----:B------:R-:W-:Y:S02]  /*11b6a0*/  LOP3.LUT R51, R51, 0xfff7ffff, RZ, 0xc0, !PT ;  /* 0xfff7ffff33337812 */ /* 0x000fe400078ec0ff */
[----:B------:R-:W-:-:S09]  /*11b6b0*/  PRMT R2, R8, 0x7771, RZ ;  /* 0x0000777108027816 */ /* 0x000fd200000000ff */
[----:B------:R-:W-:Y:S02]  /*11b6c0*/  @P6 LOP3.LUT R51, R51, 0x80000, RZ, 0xfc, !PT ;  /* 0x0008000033336812 */ /* 0x000fe400078efcff */
[C---:B------:R-:W-:Y:S01]  /*11b6d0*/  LOP3.LUT P6, RZ, R49.reuse, 0x10000, RZ, 0xc0, !PT ;  /* 0x0001000031ff7812 */ /* 0x040fe200078cc0ff */
[----:B---3--:R0:W-:Y:S01]  /*11b6e0*/  @P2 STG.E.U8 desc[UR46][R14.64], R2 ;  /* 0x000000020e002986 */ /* 0x0081e2000c10112e */
[----:B------:R-:W-:Y:S02]  /*11b6f0*/  LOP3.LUT P0, RZ, R49, 0x4000, RZ, 0xc0, !PT ;  /* 0x0000400031ff7812 */ /* 0x000fe4000780c0ff */
[----:B------:R-:W-:Y:S02]  /*11b700*/  LOP3.LUT R51, R51, 0xffefffff, RZ, 0xc0, !PT ;  /* 0xffefffff33337812 */ /* 0x000fe400078ec0ff */
[----:B0-----:R-:W-:Y:S01]  /*11b710*/  PRMT R2, R8, 0x7772, RZ ;  /* 0x0000777208027816 */ /* 0x001fe200000000ff */
[----:B------:R-:W3:Y:S06]  /*11b720*/  LDL.LU.64 R14, [R1+0x1f38] ;  /* 0x001f3800010e7983 */ /* 0x000eec0000300a00 */
[----:B------:R-:W-:-:S02]  /*11b730*/  @P6 LOP3.LUT R51, R51, 0x100000, RZ, 0xfc, !PT ;  /* 0x0010000033336812 */ /* 0x000fc400078efcff */
[----:B------:R-:W-:Y:S01]  /*11b740*/  LOP3.LUT P6, RZ, R49, 0x8000, RZ, 0xc0, !PT ;  /* 0x0000800031ff7812 */ /* 0x000fe200078cc0ff */
[----:B----4-:R0:W-:Y:S02]  /*11b750*/  @P1 STG.E.U8 desc[UR46][R12.64], R2 ;  /* 0x000000020c001986 */ /* 0x0101e4000c10112e */
[----:B0-----:R-:W-:Y:S02]  /*11b760*/  PRMT R2, R8, 0x7773, RZ ;  /* 0x0000777308027816 */ /* 0x001fe400000000ff */
[----:B------:R-:W4:Y:S04]  /*11b770*/  LDL.LU.64 R12, [R1+0x1f30] ;  /* 0x001f3000010c7983 */ /* 0x000f280000300a00 */
[----:B------:R0:W-:Y:S02]  /*11b780*/  @P0 STG.E.U8 desc[UR46][R10.64], R2 ;  /* 0x000000020a000986 */ /* 0x0001e4000c10112e */
[----:B0-----:R-:W-:-:S02]  /*11b790*/  PRMT R2, R58, 0x7770, RZ ;  /* 0x000077703a027816 */ /* 0x001fc400000000ff */
[----:B------:R-:W4:Y:S04]  /*11b7a0*/  LDL.LU.64 R10, [R1+0x1f28] ;  /* 0x001f2800010a7983 */ /* 0x000f280000300a00 */
[----:B------:R0:W-:Y:S01]  /*11b7b0*/  @P6 STG.E.U8 desc[UR46][R40.64], R2 ;  /* 0x0000000228006986 */ /* 0x0001e2000c10112e */
[----:B------:R-:W-:-:S03]  /*11b7c0*/  LOP3.LUT P6, RZ, R51, 0x100000, RZ, 0xc0, !PT ;  /* 0x0010000033ff7812 */ /* 0x000fc600078cc0ff */
[----:B------:R-:W4:Y:S01]  /*11b7d0*/  LDL.LU R8, [R1+0x1c4] ;  /* 0x0001c40001087983 */ /* 0x000f220000300800 */
[----:B0-----:R-:W-:-:S03]  /*11b7e0*/  PRMT R2, R58, 0x7771, RZ ;  /* 0x000077713a027816 */ /* 0x001fc600000000ff */
[----:B------:R-:W4:Y:S06]  /*11b7f0*/  LDL.LU.64 R40, [R1+0x1f20] ;  /* 0x001f200001287983 */ /* 0x000f2c0000300a00 */
[----:B------:R0:W-:Y:S01]  /*11b800*/  @P6 STG.E.U8 desc[UR46][R60.64], R2 ;  /* 0x000000023c006986 */ /* 0x0001e2000c10112e */
[----:B------:R-:W-:-:S03]  /*11b810*/  LOP3.LUT P6, RZ, R51, 0x80000, RZ, 0xc0, !PT ;  /* 0x0008000033ff7812 */ /* 0x000fc600078cc0ff */
[----:B0-----:R-:W4:Y:S01]  /*11b820*/  LDL.LU.64 R60, [R1+0x1f18] ;  /* 0x001f1800013c7983 */ /* 0x001f220000300a00 */
[----:B------:R-:W-:-:S09]  /*11b830*/  PRMT R2, R58, 0x7772, RZ ;  /* 0x000077723a027816 */ /* 0x000fd200000000ff */
[----:B--2---:R0:W-:Y:S04]  /*11b840*/  @P6 STG.E.U8 desc[UR46][R44.64], R2 ;  /* 0x000000022c006986 */ /* 0x0041e8000c10112e */
[----:B0-----:R-:W2:Y:S01]  /*11b850*/  LDL.LU.64 R44, [R1+0x1f10] ;  /* 0x001f1000012c7983 */ /* 0x001ea20000300a00 */
[----:B------:R-:W-:Y:S02]  /*11b860*/  LOP3.LUT P6, RZ, R51, 0x40000, RZ, 0xc0, !PT ;  /* 0x0004000033ff7812 */ /* 0x000fe400078cc0ff */
[----:B------:R-:W-:-:S11]  /*11b870*/  PRMT R2, R58, 0x7773, RZ ;  /* 0x000077733a027816 */ /* 0x000fd600000000ff */
[----:B-----5:R0:W-:Y:S01]  /*11b880*/  @P6 STG.E.U8 desc[UR46][R56.64], R2 ;  /* 0x0000000238006986 */ /* 0x0201e2000c10112e */
        /* <DEDUP_REMOVED lines=20> */
[----:B------:R-:W-:Y:S02]  /*11b9d0*/  LOP3.LUT P2, RZ, R49, 0x8000000, RZ, 0xc0, !PT ;  /* 0x0800000031ff7812 */ /* 0x000fe4000784c0ff */
[----:B0-----:R-:W-:-:S05]  /*11b9e0*/  PRMT R2, R48, 0x7772, RZ ;  /* 0x0000777230027816 */ /* 0x001fca00000000ff */
[----:B----4-:R0:W-:Y:S01]  /*11b9f0*/  @P4 STG.E.U8 desc[UR46][R12.64], R2 ;  /* 0x000000020c004986 */ /* 0x0101e2000c10112e */
[C---:B------:R-:W-:Y:S02]  /*11ba00*/  LOP3.LUT P1, RZ, R49.reuse, 0x10000000, RZ, 0xc0, !PT ;  /* 0x1000000031ff7812 */ /* 0x040fe4000782c0ff */
[----:B0-----:R-:W-:Y:S02]  /*11ba10*/  PRMT R2, R48, 0x7773, RZ ;  /* 0x0000777330027816 */ /* 0x001fe400000000ff */
[----:B------:R-:W3:Y:S04]  /*11ba20*/  LDL.LU R48, [R1+0x4674] ;  /* 0x0046740001307983 */ /* 0x000ee80000300800 */
[----:B------:R0:W-:Y:S01]  /*11ba30*/  @P3 STG.E.U8 desc[UR46][R10.64], R2 ;  /* 0x000000020a003986 */ /* 0x0001e2000c10112e */
[----:B------:R-:W-:-:S02]  /*11ba40*/  LOP3.LUT P0, RZ, R49, 0x20000000, RZ, 0xc0, !PT ;  /* 0x2000000031ff7812 */ /* 0x000fc4000780c0ff */
        /* <DEDUP_REMOVED lines=14> */
[----:B------:R-:W-:-:S02]  /*11bb30*/  LOP3.LUT R51, R51, 0xffffffdf, RZ, 0xc0, !PT ;  /* 0xffffffdf33337812 */ /* 0x000fc400078ec0ff */
[C---:B------:R-:W-:Y:S02]  /*11bb40*/  LOP3.LUT P3, RZ, R49.reuse, 0x40000000, RZ, 0xc0, !PT ;  /* 0x4000000031ff7812 */ /* 0x040fe4000786c0ff */
[----:B------:R-:W-:Y:S02]  /*11bb50*/  PRMT R2, R8, 0x7773, RZ ;  /* 0x0000777308027816 */ /* 0x000fe400000000ff */
[----:B------:R-:W-:Y:S02]  /*11bb60*/  LOP3.LUT P2, RZ, R49, 0x80000000, RZ, 0xc0, !PT ;  /* 0x8000000031ff7812 */ /* 0x000fe4000784c0ff */
[----:B---3--:R-:W-:-:S13]  /*11bb70*/  LOP3.LUT P6, RZ, R48, 0x400, RZ, 0xc0, !PT ;  /* 0x0000040030ff7812 */ /* 0x008fda00078cc0ff */
        /* <DEDUP_REMOVED lines=18> */
[----:B--2---:R0:W-:Y:S04]  /*11bca0*/  @P3 STG.E.U8 desc[UR46][R44.64], R2 ;  /* 0x000000022c003986 */ /* 0x0041e8000c10112e */
[----:B0-----:R-:W2:Y:S04]  /*11bcb0*/  LDL.LU.64 R44, [R1+0x1ed8] ;  /* 0x001ed800012c7983 */ /* 0x001ea80000300a00 */
[----:B------:R-:W3:Y:S01]  /*11bcc0*/  LDL.LU.64 R56, [R1+0x1ed0] ;  /* 0x001ed00001387983 */ /* 0x000ee20000300a00 */
[----:B----4-:R-:W-:-:S03]  /*11bcd0*/  PRMT R2, R9, 0x7770, RZ ;  /* 0x0000777009027816 */ /* 0x010fc600000000ff */
[----:B------:R-:W4:Y:S04]  /*11bce0*/  LDL.LU.64 R26, [R1+0x1ec8] ;  /* 0x001ec800011a7983 */ /* 0x000f280000300a00 */
[----:B------:R0:W-:Y:S04]  /*11bcf0*/  @P2 STG.E.U8 desc[UR46][R10.64], R2 ;  /* 0x000000020a002986 */ /* 0x0001e8000c10112e */
[----:B0-----:R-:W4:Y:S04]  /*11bd00*/  LDL.LU R11, [R1+0x1b0] ;  /* 0x0001b000010b7983 */ /* 0x001f280000300800 */
[----:B------:R-:W4:Y:S04]  /*11bd10*/  LDL.LU.64 R22, [R1+0x1ec0] ;  /* 0x001ec00001167983 */ /* 0x000f280000300a00 */
[----:B------:R-:W4:Y:S01]  /*11bd20*/  LDL.LU.64 R20, [R1+0x1eb8] ;  /* 0x001eb80001147983 */ /* 0x000f220000300a00 */
[----:B------:R-:W-:-:S03]  /*11bd30*/  @P6 LOP3.LUT R51, R51, 0x800, RZ, 0xfc, !PT ;  /* 0x0000080033336812 */ /* 0x000fc600078efcff */
[----:B------:R-:W4:Y:S01]  /*11bd40*/  LDL.LU.64 R18, [R1+0x1eb0] ;  /* 0x001eb00001127983 */ /* 0x000f220000300a00 */
[C---:B------:R-:W-:Y:S02]  /*11bd50*/  LOP3.LUT P6, RZ, R48.reuse, 0x8, RZ, 0xc0, !PT ;  /* 0x0000000830ff7812 */ /* 0x040fe400078cc0ff */
[C---:B------:R-:W-:Y:S01]  /*11bd60*/  LOP3.LUT P1, RZ, R48.reuse, 0x1, RZ, 0xc0, !PT ;  /* 0x0000000130ff7812 */ /* 0x040fe2000782c0ff */
[----:B------:R-:W4:Y:S01]  /*11bd70*/  LDL.LU.64 R16, [R1+0x1ea8] ;  /* 0x001ea80001107983 */ /* 0x000f220000300a00 */
[----:B------:R-:W-:Y:S02]  /*11bd80*/  LOP3.LUT P0, RZ, R48, 0x2, RZ, 0xc0, !PT ;  /* 0x0000000230ff7812 */ /* 0x000fe4000780c0ff */
[----:B------:R-:W-:Y:S02]  /*11bd90*/  LOP3.LUT R51, R51, 0xffffefff, RZ, 0xc0, !PT ;  /* 0xffffefff33337812 */ /* 0x000fe400078ec0ff */
[----:B------:R-:W-:-:S05]  /*11bda0*/  PRMT R2, R9, 0x7771, RZ ;  /* 0x0000777109027816 */ /* 0x000fca00000000ff */
[----:B------:R-:W-:Y:S02]  /*11bdb0*/  @P6 LOP3.LUT R51, R51, 0x1000, RZ, 0xfc, !PT ;  /* 0x0000100033336812 */ /* 0x000fe400078efcff */
[----:B------:R-:W-:Y:S01]  /*11bdc0*/  LOP3.LUT P6, RZ, R48, 0x4, RZ, 0xc0, !PT ;  /* 0x0000000430ff7812 */ /* 0x000fe200078cc0ff */
[----:B-----5:R0:W-:Y:S02]  /*11bdd0*/  @P1 STG.E.U8 desc[UR46][R14.64], R2 ;  /* 0x000000020e001986 */ /* 0x0201e4000c10112e */
[C---:B0-----:R-:W-:Y:S02]  /*11bde0*/  PRMT R2, R9.reuse, 0x7772, RZ ;  /* 0x0000777209027816 */ /* 0x041fe400000000ff */
[----:B------:R-:W5:Y:S04]  /*11bdf0*/  LDL.LU.64 R14, [R1+0x1ea0] ;  /* 0x001ea000010e7983 */ /* 0x000f680000300a00 */
[----:B------:R0:W-:Y:S02]  /*11be00*/  @P0 STG.E.U8 desc[UR46][R12.64], R2 ;  /* 0x000000020c000986 */ /* 0x0001e4000c10112e */
[----:B0-----:R-:W-:-:S02]  /*11be10*/  PRMT R2, R9, 0x7773, RZ ;  /* 0x0000777309027816 */ /* 0x001fc400000000ff */
[----:B------:R-:W5:Y:S04]  /*11be20*/  LDL.LU.64 R12, [R1+0x1e98] ;  /* 0x001e9800010c7983 */ /* 0x000f680000300a00 */
[----:B------:R0:W-:Y:S01]  /*11be30*/  @P6 STG.E.U8 desc[UR46][R40.64], R2 ;  /* 0x0000000228006986 */ /* 0x0001e2000c10112e */
[----:B------:R-:W-:-:S03]  /*11be40*/  LOP3.LUT P6, RZ, R51, 0x1000, RZ, 0xc0, !PT ;  /* 0x0000100033ff7812 */ /* 0x000fc600078cc0ff */
[----:B------:R-:W5:Y:S04]  /*11be50*/  LDL.LU.64 R8, [R1+0x1e90] ;  /* 0x001e900001087983 */ /* 0x000f680000300a00 */
[----:B------:R-:W5:Y:S01]  /*11be60*/  LDL.LU R10, [R1+0x1b8] ;  /* 0x0001b800010a7983 */ /* 0x000f620000300800 */
[----:B0-----:R-:W-:-:S03]  /*11be70*/  PRMT R2, R58, 0x7770, RZ ;  /* 0x000077703a027816 */ /* 0x001fc600000000ff */
[----:B------:R-:W5:Y:S04]  /*11be80*/  LDL.LU.64 R40, [R1+0x1e88] ;  /* 0x001e880001287983 */ /* 0x000f680000300a00 */
[----:B------:R0:W-:Y:S04]  /*11be90*/  @P6 STG.E.U8 desc[UR46][R60.64], R2 ;  /* 0x000000023c006986 */ /* 0x0001e8000c10112e */
[----:B0-----:R-:W5:Y:S01]  /*11bea0*/  LDL.LU.64 R60, [R1+0x1e80] ;  /* 0x001e8000013c7983 */ /* 0x001f620000300a00 */
[----:B------:R-:W-:Y:S02]  /*11beb0*/  LOP3.LUT P6, RZ, R51, 0x800, RZ, 0xc0, !PT ;  /* 0x0000080033ff7812 */ /* 0x000fe400078cc0ff */
[----:B------:R-:W-:-:S02]  /*11bec0*/  PRMT R2, R58, 0x7771, RZ ;  /* 0x000077713a027816 */ /* 0x000fc400000000ff */
[C---:B------:R-:W-:Y:S02]  /*11bed0*/  LOP3.LUT P5, RZ, R48.reuse, 0x800, RZ, 0xc0, !PT ;  /* 0x0000080030ff7812 */ /* 0x040fe400078ac0ff */
[C---:B------:R-:W-:Y:S02]  /*11bee0*/  LOP3.LUT P4, RZ, R48.reuse, 0x1000, RZ, 0xc0, !PT ;  /* 0x0000100030ff7812 */ /* 0x040fe4000788c0ff */
[C---:B------:R-:W-:Y:S02]  /*11bef0*/  LOP3.LUT P3, RZ, R48.reuse, 0x2000, RZ, 0xc0, !PT ;  /* 0x0000200030ff7812 */ /* 0x040fe4000786c0ff */
[C---:B------:R-:W-:Y:S02]  /*11bf00*/  LOP3.LUT P2, RZ, R48.reuse, 0x4000, RZ, 0xc0, !PT ;  /* 0x0000400030ff7812 */ /* 0x040fe4000784c0ff */
[----:B------:R-:W-:Y:S01]  /*11bf10*/  LOP3.LUT P1, RZ, R48, 0x8000, RZ, 0xc0, !PT ;  /* 0x0000800030ff7812 */ /* 0x000fe2000782c0ff */
[----:B--2---:R0:W-:Y:S01]  /*11bf20*/  @P6 STG.E.U8 desc[UR46][R44.64], R2 ;  /* 0x000000022c006986 */ /* 0x0041e2000c10112e */
[----:B------:R-:W-:-:S02]  /*11bf30*/  LOP3.LUT P6, RZ, R51, 0x400, RZ, 0xc0, !PT ;  /* 0x0000040033ff7812 */ /* 0x000fc400078cc0ff */
[----:B0-----:R-:W-:Y:S01]  /*11bf40*/  PRMT R2, R58, 0x7772, RZ ;  /* 0x000077723a027816 */ /* 0x001fe200000000ff */
[----:B------:R-:W2:Y:S10]  /*11bf50*/  LDL.LU.64 R44, [R1+0x1e78] ;  /* 0x001e7800012c7983 */ /* 0x000eb40000300a00 */
[----:B---3--:R0:W-:Y:S01]  /*11bf60*/  @P6 STG.E.U8 desc[UR46][R56.64], R2 ;  /* 0x0000000238006986 */ /* 0x0081e2000c10112e */
[----:B------:R-:W-:-:S02]  /*11bf70*/  LOP3.LUT P6, RZ, R51, 0x200, RZ, 0xc0, !PT ;  /* 0x0000020033ff7812 */ /* 0x000fc400078cc0ff */
[----:B0-----:R-:W-:-:S11]  /*11bf80*/  PRMT R2, R58, 0x7773, RZ ;  /* 0x000077733a027816 */ /* 0x001fd600000000ff */
        /* <DEDUP_REMOVED lines=14> */
[----:B-----5:R0:W-:Y:S02]  /*11c070*/  @P5 STG.E.U8 desc[UR46][R14.64], R2 ;  /* 0x000000020e005986 */ /* 0x0201e4000c10112e */
[----:B0-----:R-:W-:-:S05]  /*11c080*/  PRMT R2, R47, 0x7771, RZ ;  /* 0x000077712f027816 */ /* 0x001fca00000000ff */
[----:B------:R0:W-:Y:S02]  /*11c090*/  @P4 STG.E.U8 desc[UR46][R12.64], R2 ;  /* 0x000000020c004986 */ /* 0x0001e4000c10112e */
[----:B0-----:R-:W-:-:S05]  /*11c0a0*/  PRMT R2, R47, 0x7772, RZ ;  /* 0x000077722f027816 */ /* 0x001fca00000000ff */
[----:B------:R0:W-:Y:S02]  /*11c0b0*/  @P3 STG.E.U8 desc[UR46][R8.64], R2 ;  /* 0x0000000208003986 */ /* 0x0001e4000c10112e */
[----:B0-----:R-:W-:Y:S02]  /*11c0c0*/  PRMT R2, R47, 0x7773, RZ ;  /* 0x000077732f027816 */ /* 0x001fe400000000ff */
[----:B------:R-:W3:Y:S04]  /*11c0d0*/  LDL.LU R47, [R1+0x4670] ;  /* 0x00467000012f7983 */ /* 0x000ee80000300800 */
[----:B------:R0:W-:Y:S02]  /*11c0e0*/  @P2 STG.E.U8 desc[UR46][R40.64], R2 ;  /* 0x0000000228002986 */ /* 0x0001e4000c10112e */
[----:B0-----:R-:W-:-:S05]  /*11c0f0*/  PRMT R2, R10, 0x7770, RZ ;  /* 0x000077700a027816 */ /* 0x001fca00000000ff */
[----:B------:R0:W-:Y:S04]  /*11c100*/  @P1 STG.E.U8 desc[UR46][R60.64], R2 ;  /* 0x000000023c001986 */ /* 0x0001e8000c10112e */
[----:B0-----:R-:W4:Y:S01]  /*11c110*/  LDL.LU.64 R60, [R1+0x1e70] ;  /* 0x001e7000013c7983 */ /* 0x001f220000300a00 */
[----:B------:R-:W-:Y:S02]  /*11c120*/  LOP3.LUT P0, RZ, R48, 0x10000, RZ, 0xc0, !PT ;  /* 0x0001000030ff7812 */ /* 0x000fe4000780c0ff */
[----:B------:R-:W-:Y:S02]  /*11c130*/  PRMT R2, R10, 0x7771, RZ ;  /* 0x000077710a027816 */ /* 0x000fe400000000ff */
[----:B------:R-:W-:-:S09]  /*11c140*/  LOP3.LUT P3, RZ, R48, 0x20000, RZ, 0xc0, !PT ;  /* 0x0002000030ff7812 */ /* 0x000fd2000786c0ff */
[----:B--2---:R0:W-:Y:S04]  /*11c150*/  @P0 STG.E.U8 desc[UR46][R44.64], R2 ;  /* 0x000000022c000986 */ /* 0x0041e8000c10112e */
[----:B0-----:R-:W2:Y:S04]  /*11c160*/  LDL.LU.64 R44, [R1+0x1e68] ;  /* 0x001e6800012c7983 */ /* 0x001ea80000300a00 */
[----:B------:R-:W5:Y:S04]  /*11c170*/  LDL.LU.64 R8, [R1+0x1e60] ;  /* 0x001e600001087983 */ /* 0x000f680000300a00 */
[----:B------:R-:W3:Y:S04]  /*11c180*/  LDL.LU.64 R16, [R1+0x1e58] ;  /* 0x001e580001107983 */ /* 0x000ee80000300a00 */
[----:B------:R-:W3:Y:S04]  /*11c190*/  LDL.LU.64 R12, [R1+0x1e50] ;  /* 0x001e5000010c7983 */ /* 0x000ee80000300a00 */
[----:B------:R-:W5:Y:S01]  /*11c1a0*/  LDL.LU R11, [R1+0x1bc] ;  /* 0x0001bc00010b7983 */ /* 0x000f620000300800 */
[----:B------:R-:W-:-:S03]  /*11c1b0*/  PRMT R2, R10, 0x7772, RZ ;  /* 0x000077720a027816 */ /* 0x000fc600000000ff */
[----:B------:R-:W3:Y:S01]  /*11c1c0*/  LDL.LU.64 R40, [R1+0x1e48] ;  /* 0x001e480001287983 */ /* 0x000ee20000300a00 */
[----:B------:R-:W-:-:S03]  /*11c1d0*/  LOP3.LUT P6, RZ, R48, 0x20000000, RZ, 0xc0, !PT ;  /* 0x2000000030ff7812 */ /* 0x000fc600078cc0ff */
[----:B----4-:R0:W-:Y:S04]  /*11c1e0*/  @P3 STG.E.U8 desc[UR46][R60.64], R2 ;  /* 0x000000023c003986 */ /* 0x0101e8000c10112e */
[----:B0-----:R-:W4:Y:S04]  /*11c1f0*/  LDL.LU.64 R60, [R1+0x1e40] ;  /* 0x001e4000013c7983 */ /* 0x001f280000300a00 */
[----:B------:R-:W4:Y:S01]  /*11c200*/  LDL.LU R14, [R1+0x1a0] ;  /* 0x0001a000010e7983 */ /* 0x000f220000300800 */
[----:B------:R-:W-:-:S04]  /*11c210*/  LOP3.LUT R49, R49, 0xdfffffff, RZ, 0xc0, !PT ;  /* 0xdfffffff31317812 */ /* 0x000fc800078ec0ff */
[----:B------:R-:W-:Y:S02]  /*11c220*/  @P6 LOP3.LUT R49, R49, 0x20000000, RZ, 0xfc, !PT ;  /* 0x2000000031316812 */ /* 0x000fe400078efcff */
[C---:B------:R-:W-:Y:S02]  /*11c230*/  LOP3.LUT P6, RZ, R48.reuse, 0x10000000, RZ, 0xc0, !PT ;  /* 0x1000000030ff7812 */ /* 0x040fe400078cc0ff */
[----:B------:R-:W-:Y:S02]  /*11c240*/  LOP3.LUT R49, R49, 0xbfffffff, RZ, 0xc0, !PT ;  /* 0xbfffffff31317812 */ /* 0x000fe400078ec0ff */
[----:B------:R-:W-:-:S09]  /*11c250*/  LOP3.LUT P2, RZ, R48, 0x40000, RZ, 0xc0, !PT ;  /* 0x0004000030ff7812 */ /* 0x000fd2000784c0ff */
[----:B------:R-:W-:Y:S02]  /*11c260*/  @P6 LOP3.LUT R49, R49, 0x40000000, RZ, 0xfc, !PT ;  /* 0x4000000031316812 */ /* 0x000fe400078efcff */
[----:B------:R-:W-:Y:S02]  /*11c270*/  LOP3.LUT P6, RZ, R48, 0x8000000, RZ, 0xc0, !PT ;  /* 0x0800000030ff7812 */ /* 0x000fe400078cc0ff */
[----:B------:R-:W-:Y:S02]  /*11c280*/  LOP3.LUT R49, R49, 0x7fffffff, RZ, 0xc0, !PT ;  /* 0x7fffffff31317812 */ /* 0x000fe400078ec0ff */
[----:B------:R-:W-:-:S09]  /*11c290*/  PRMT R2, R10, 0x7773, RZ ;  /* 0x000077730a027816 */ /* 0x000fd200000000ff */
[----:B------:R-:W-:Y:S02]  /*11c2a0*/  @P6 LOP3.LUT R49, R49, 0x80000000, RZ, 0xfc, !PT ;  /* 0x8000000031316812 */ /* 0x000fe400078efcff */
[----:B------:R-:W-:Y:S02]  /*11c2b0*/  LOP3.LUT P6, RZ, R48, 0x4000000, RZ, 0xc0, !PT ;  /* 0x0400000030ff7812 */ /* 0x000fe400078cc0ff */
[----:B------:R-:W-:-:S11]  /*11c2c0*/  LOP3.LUT R51, R51, 0xfffffffe, RZ, 0xc0, !PT ;  /* 0xfffffffe33337812 */ /* 0x000fd600078ec0ff */
[----:B------:R-:W-:Y:S02]  /*11c2d0*/  @P6 LOP3.LUT R51, R51, 0x1, RZ, 0xfc, !PT ;  /* 0x0000000133336812 */ /* 0x000fe400078efcff */
[C---:B------:R-:W-:Y:S02]  /*11c2e0*/  LOP3.LUT P6, RZ, R48.reuse, 0x2000000, RZ, 0xc0, !PT ;  /* 0x0200000030ff7812 */ /* 0x040fe400078cc0ff */
[----:B------:R-:W-:Y:S02]  /*11c2f0*/  LOP3.LUT R51, R51, 0xfffffffd, RZ, 0xc0, !PT ;  /* 0xfffffffd33337812 */ /* 0x000fe400078ec0ff */
[----:B------:R-:W-:-:S09]  /*11c300*/  LOP3.LUT P1, RZ, R48, 0x80000, RZ, 0xc0, !PT ;  /* 0x0008000030ff7812 */ /* 0x000fd2000782c0ff */
[----:B------:R-:W-:Y:S02]  /*11c310*/  @P6 LOP3.LUT R51, R51, 0x2, RZ, 0xfc, !PT ;  /* 0x0000000233336812 */ /* 0x000fe400078efcff */
[----:B------:R-:W-:Y:S02]  /*11c320*/  LOP3.LUT P6, RZ, R48, 0x1000000, RZ, 0xc0, !PT ;  /* 0x0100000030ff7812 */ /* 0x000fe400078cc0ff */
[----:B------:R-:W-:Y:S01]  /*11c330*/  LOP3.LUT R51, R51, 0xfffffffb, RZ, 0xc0, !PT ;  /* 0xfffffffb33337812 */ /* 0x000fe200078ec0ff */
[----:B--2---:R0:W-:Y:S04]  /*11c340*/  @P2 STG.E.U8 desc[UR46][R44.64], R2 ;  /* 0x000000022c002986 */ /* 0x0041e8000c10112e */
[----:B0-----:R-:W2:Y:S04]  /*11c350*/  LDL.LU.64 R44, [R1+0x1e38] ;  /* 0x001e3800012c7983 */ /* 0x001ea80000300a00 */
[----:B------:R-:W2:Y:S01]  /*11c360*/  LDL.LU.64 R52, [R1+0x1e30] ;  /* 0x001e300001347983 */ /* 0x000ea20000300a00 */
[----:B-----5:R-:W-:-:S03]  /*11c370*/  PRMT R2, R11, 0x7770, RZ ;  /* 0x000077700b027816 */ /* 0x020fc600000000ff */
[----:B------:R-:W5:Y:S01]  /*11c380*/  LDL.LU.64 R56, [R1+0x1e28] ;  /* 0x001e280001387983 */ /* 0x000f620000300a00 */
[----:B------:R-:W-:Y:S02]  /*11c390*/  @P6 LOP3.LUT R51, R51, 0x4, RZ, 0xfc, !PT ;  /* 0x0000000433336812 */ /* 0x000fe400078efcff */
[----:B------:R-:W-:Y:S01]  /*11c3a0*/  LOP3.LUT P6, RZ, R48, 0x800000, RZ, 0xc0, !PT ;  /* 0x0080000030ff7812 */ /* 0x000fe200078cc0ff */
[----:B------:R0:W-:Y:S01]  /*11c3b0*/  @P1 STG.E.U8 desc[UR46][R8.64], R2 ;  /* 0x0000000208001986 */ /* 0x0001e2000c10112e */
[----:B------:R-:W-:-:S03]  /*11c3c0*/  LOP3.LUT R51, R51, 0xfffffff7, RZ, 0xc0, !PT ;  /* 0xfffffff733337812 */ /* 0x000fc600078ec0ff */
[----:B0-----:R-:W5:Y:S04]  /*11c3d0*/  LDL.LU R8, [R1+0x1a4] ;  /* 0x0001a40001087983 */ /* 0x001f680000300800 */
        /* <DEDUP_REMOVED lines=12> */
[----:B---3--:R0:W-:Y:S02]  /*11c4a0*/  @P0 STG.E.U8 desc[UR46][R16.64], R2 ;  /* 0x0000000210000986 */ /* 0x0081e4000c10112e */
[----:B0-----:R-:W-:Y:S02]  /*11c4b0*/  PRMT R2, R11, 0x7772, RZ ;  /* 0x000077720b027816 */ /* 0x001fe400000000ff */
[----:B------:R-:W3:Y:S06]  /*11c4c0*/  LDL.LU.64 R16, [R1+0x1e00] ;  /* 0x001e000001107983 */ /* 0x000eec0000300a00 */
[----:B------:R0:W-:Y:S01]  /*11c4d0*/  @P6 STG.E.U8 desc[UR46][R12.64], R2 ;  /* 0x000000020c006986 */ /* 0x0001e2000c10112e */
[----:B------:R-:W-:-:S02]  /*11c4e0*/  LOP3.LUT P6, RZ, R51, 0x10, RZ, 0xc0, !PT ;  /* 0x0000001033ff7812 */ /* 0x000fc400078cc0ff */
[----:B0-----:R-:W-:Y:S01]  /*11c4f0*/  PRMT R2, R11, 0x7773, RZ ;  /* 0x000077730b027816 */ /* 0x001fe200000000ff */
[----:B------:R-:W3:Y:S10]  /*11c500*/  LDL.LU.64 R12, [R1+0x1df8] ;  /* 0x001df800010c7983 */ /* 0x000ef40000300a00 */
[----:B------:R0:W-:Y:S01]  /*11c510*/  @P6 STG.E.U8 desc[UR46][R40.64], R2 ;  /* 0x0000000228006986 */ /* 0x0001e2000c10112e */
[----:B------:R-:W-:-:S03]  /*11c520*/  LOP3.LUT P6, RZ, R51, 0x8, RZ, 0xc0, !PT ;  /* 0x0000000833ff7812 */ /* 0x000fc600078cc0ff */
[----:B------:R-:W3:Y:S04]  /*11c530*/  LDL.LU.64 R10, [R1+0x1df0] ;  /* 0x001df000010a7983 */ /* 0x000ee80000300a00 */
[----:B0-----:R-:W3:Y:S04]  /*11c540*/  LDL.LU.64 R40, [R1+0x1de8] ;  /* 0x001de80001287983 */ /* 0x001ee80000300a00 */
[----:B------:R-:W3:Y:S01]  /*11c550*/  LDL.LU R15, [R1+0x1ac] ;  /* 0x0001ac00010f7983 */ /* 0x000ee20000300800 */
[----:B----4-:R-:W-:-:S05]  /*11c560*/  PRMT R2, R14, 0x7770, RZ ;  /* 0x000077700e027816 */ /* 0x010fca00000000ff */
[----:B------:R0:W-:Y:S04]  /*11c570*/  @P6 STG.E.U8 desc[UR46][R60.64], R2 ;  /* 0x000000023c006986 */ /* 0x0001e8000c10112e */
[----:B0-----:R-:W4:Y:S01]  /*11c580*/  LDL.LU.64 R60, [R1+0x1de0] ;  /* 0x001de000013c7983 */ /* 0x001f220000300a00 */
[----:B------:R-:W-:Y:S02]  /*11c590*/  LOP3.LUT P6, RZ, R51, 0x4, RZ, 0xc0, !PT ;  /* 0x0000000433ff7812 */ /* 0x000fe400078cc0ff */
[----:B------:R-:W-:Y:S02]  /*11c5a0*/  PRMT R2, R14, 0x7771, RZ ;  /* 0x000077710e027816 */ /* 0x000fe400000000ff */
[C---:B------:R-:W-:Y:S02]  /*11c5b0*/  LOP3.LUT P5, RZ, R48.reuse, 0x40000000, RZ, 0xc0, !PT ;  /* 0x4000000030ff7812 */ /* 0x040fe400078ac0ff */
[----:B------:R-:W-:-:S02]  /*11c5c0*/  LOP3.LUT P4, RZ, R48, 0x80000000, RZ, 0xc0, !PT ;  /* 0x8000000030ff7812 */ /* 0x000fc4000788c0ff */
[C---:B------:R-:W-:Y:S02]  /*11c5d0*/  LOP3.LUT P3, RZ, R47.reuse, 0x1, RZ, 0xc0, !PT ;  /* 0x000000012fff7812 */ /* 0x040fe4000786c0ff */
[C---:B------:R-:W-:Y:S02]  /*11c5e0*/  LOP3.LUT P2, RZ, R47.reuse, 0x2, RZ, 0xc0, !PT ;  /* 0x000000022fff7812 */ /* 0x040fe4000784c0ff */
[----:B------:R-:W-:Y:S01]  /*11c5f0*/  LOP3.LUT P1, RZ, R47, 0x4, RZ, 0xc0, !PT ;  /* 0x000000042fff7812 */ /* 0x000fe2000782c0ff */
[----:B--2---:R0:W-:Y:S01]  /*11c600*/  @P6 STG.E.U8 desc[UR46][R44.64], R2 ;  /* 0x000000022c006986 */ /* 0x0041e2000c10112e */
[C---:B------:R-:W-:Y:S02]  /*11c610*/  LOP3.LUT P6, RZ, R51.reuse, 0x2, RZ, 0xc0, !PT ;  /* 0x0000000233ff7812 */ /* 0x040fe400078cc0ff */
[----:B0-----:R-:W-:Y:S01]  /*11c620*/  PRMT R2, R14, 0x7772, RZ ;  /* 0x000077720e027816 */ /* 0x001fe200000000ff */
[----:B------:R-:W2:Y:S10]  /*11c630*/  LDL.LU.64 R44, [R1+0x4668] ;  /* 0x00466800012c7983 */ /* 0x000eb40000300a00 */
[----:B------:R0:W-:Y:S01]  /*11c640*/  @P6 STG.E.U8 desc[UR46][R52.64], R2 ;  /* 0x0000000234006986 */ /* 0x0001e2000c10112e */
[----:B------:R-:W-:-:S02]  /*11c650*/  LOP3.LUT P6, RZ, R51, 0x1, RZ, 0xc0, !PT ;  /* 0x0000000133ff7812 */ /* 0x000fc400078cc0ff */
[----:B0-----:R-:W-:-:S11]  /*11c660*/  PRMT R2, R14, 0x7773, RZ ;  /* 0x000077730e027816 */ /* 0x001fd600000000ff */
        /* <DEDUP_REMOVED lines=23> */
[----:B0-----:R-:W3:Y:S04]  /*11c7e0*/  LDL.LU.64 R60, [R1+0x1dd8] ;  /* 0x001dd800013c7983 */ /* 0x001ee80000300a00 */
[----:B------:R-:W4:Y:S04]  /*11c7f0*/  LDL.LU.64 R16, [R1+0x1dd0] ;  /* 0x001dd00001107983 */ /* 0x000f280000300a00 */
[----:B------:R-:W5:Y:S04]  /*11c800*/  LDL.LU.64 R12, [R1+0x1dc8] ;  /* 0x001dc800010c7983 */ /* 0x000f680000300a00 */
        /* <DEDUP_REMOVED lines=19> */
[----:B---3--:R0:W-:Y:S04]  /*11c940*/  @P3 STG.E.U8 desc[UR46][R60.64], R2 ;  /* 0x000000023c003986 */ /* 0x0081e8000c10112e */
[----:B0-----:R-:W3:Y:S04]  /*11c950*/  LDL.LU.64 R60, [R1+0x1da8] ;  /* 0x001da800013c7983 */ /* 0x001ee80000300a00 */
[----:B------:R-:W3:Y:S04]  /*11c960*/  LDL.LU.64 R52, [R1+0x1da0] ;  /* 0x001da00001347983 */ /* 0x000ee80000300a00 */
[----:B------:R-:W3:Y:S01]  /*11c970*/  LDL.LU R23, [R1+0x194] ;  /* 0x0001940001177983 */ /* 0x000ee20000300800 */
[----:B------:R-:W-:-:S03]  /*11c980*/  LOP3.LUT R49, R49, 0xfdffffff, RZ, 0xc0, !PT ;  /* 0xfdffffff31317812 */ /* 0x000fc600078ec0ff */
[----:B------:R-:W3:Y:S01]  /*11c990*/  LDL.LU.64 R56, [R1+0x1d98] ;  /* 0x001d980001387983 */ /* 0x000ee20000300a00 */
[----:B------:R-:W-:Y:S02]  /*11c9a0*/  @P6 LOP3.LUT R49, R49, 0x2000000, RZ, 0xfc, !PT ;  /* 0x0200000031316812 */ /* 0x000fe400078efcff */
[----:B------:R-:W-:Y:S01]  /*11c9b0*/  LOP3.LUT P6, RZ, R47, 0x800, RZ, 0xc0, !PT ;  /* 0x000008002fff7812 */ /* 0x000fe200078cc0ff */
[----:B------:R-:W3:Y:S01]  /*11c9c0*/  LDL.LU.64 R26, [R1+0x1d90] ;  /* 0x001d9000011a7983 */ /* 0x000ee20000300a00 */
[----:B------:R-:W-:-:S03]  /*11c9d0*/  LOP3.LUT R49, R49, 0xfbffffff, RZ, 0xc0, !PT ;  /* 0xfbffffff31317812 */ /* 0x000fc600078ec0ff */
[----:B------:R-:W3:Y:S01]  /*11c9e0*/  LDL.LU.64 R20, [R1+0x1d88] ;  /* 0x001d880001147983 */ /* 0x000ee20000300a00 */
[C---:B------:R-:W-:Y:S02]  /*11c9f0*/  LOP3.LUT P2, RZ, R47.reuse, 0x20, RZ, 0xc0, !PT ;  /* 0x000000202fff7812 */ /* 0x040fe4000784c0ff */
[----:B------:R-:W-:Y:S01]  /*11ca00*/  LOP3.LUT P1, RZ, R47, 0x40, RZ, 0xc0, !PT ;  /* 0x000000402fff7812 */ /* 0x000fe2000782c0ff */
[----:B------:R-:W3:Y:S04]  /*11ca10*/  LDL.LU.64 R18, [R1+0x1d80] ;  /* 0x001d800001127983 */ /* 0x000ee80000300a00 */
[----:B------:R-:W-:Y:S02]  /*11ca20*/  @P6 LOP3.LUT R49, R49, 0x4000000, RZ, 0xfc, !PT ;  /* 0x0400000031316812 */ /* 0x000fe400078efcff */
[----:B------:R-:W-:-:S02]  /*11ca30*/  LOP3.LUT P6, RZ, R47, 0x400, RZ, 0xc0, !PT ;  /* 0x000004002fff7812 */ /* 0x000fc400078cc0ff */
[----:B------:R-:W-:Y:S02]  /*11ca40*/  LOP3.LUT R49, R49, 0xf7ffffff, RZ, 0xc0, !PT ;  /* 0xf7ffffff31317812 */ /* 0x000fe400078ec0ff */
[----:B------:R-:W-:-:S09]  /*11ca50*/  PRMT R2, R15, 0x7772, RZ ;  /* 0x000077720f027816 */ /* 0x000fd200000000ff */
[----:B------:R-:W-:Y:S02]  /*11ca60*/  @P6 LOP3.LUT R49, R49, 0x8000000, RZ, 0xfc, !PT ;  /* 0x0800000031316812 */ /* 0x000fe400078efcff */
[C---:B------:R-:W-:Y:S01]  /*11ca70*/  LOP3.LUT P6, RZ, R47.reuse, 0x200, RZ, 0xc0, !PT ;  /* 0x000002002fff7812 */ /* 0x040fe200078cc0ff */
[----:B----4-:R0:W-:Y:S01]  /*11ca80*/  @P2 STG.E.U8 desc[UR46][R16.64], R2 ;  /* 0x0000000210002986 */ /* 0x0101e2000c10112e */
[----:B------:R-:W-:Y:S02]  /*11ca90*/  LOP3.LUT P0, RZ, R47, 0x80, RZ, 0xc0, !PT ;  /* 0x000000802fff7812 */ /* 0x000fe4000780c0ff */
[----:B------:R-:W-:Y:S02]  /*11caa0*/  LOP3.LUT R49, R49, 0xefffffff, RZ, 0xc0, !PT ;  /* 0xefffffff31317812 */ /* 0x000fe400078ec0ff */
[----:B0-----:R-:W-:Y:S01]  /*11cab0*/  PRMT R2, R15, 0x7773, RZ ;  /* 0x000077730f027816 */ /* 0x001fe200000000ff */
[----:B------:R-:W4:Y:S06]  /*11cac0*/  LDL.LU.64 R16, [R1+0x1d78] ;  /* 0x001d780001107983 */ /* 0x000f2c0000300a00 */
[----:B------:R-:W-:-:S02]  /*11cad0*/  @P6 LOP3.LUT R49, R49, 0x10000000, RZ, 0xfc, !PT ;  /* 0x1000000031316812 */ /* 0x000fc400078efcff */
[----:B------:R-:W-:Y:S01]  /*11cae0*/  LOP3.LUT P6, RZ, R47, 0x100, RZ, 0xc0, !PT ;  /* 0x000001002fff7812 */ /* 0x000fe200078cc0ff */
[----:B-----5:R2:W-:Y:S04]  /*11caf0*/  @P1 STG.E.U8 desc[UR46][R12.64], R2 ;  /* 0x000000020c001986 */ /* 0x0205e8000c10112e */
[----:B------:R-:W5:Y:S01]  /*11cb00*/  LDL.LU.64 R14, [R1+0x1d70] ;  /* 0x001d7000010e7983 */ /* 0x000f620000300a00 */
[----:B--2---:R-:W-:-:S03]  /*11cb10*/  PRMT R2, R22, 0x7770, RZ ;  /* 0x0000777016027816 */ /* 0x004fc600000000ff */
[----:B------:R-:W2:Y:S04]  /*11cb20*/  LDL.LU.64 R12, [R1+0x1d68] ;  /* 0x001d6800010c7983 */ /* 0x000ea80000300a00 */
[----:B------:R0:W-:Y:S02]  /*11cb30*/  @P0 STG.E.U8 desc[UR46][R10.64], R2 ;  /* 0x000000020a000986 */ /* 0x0001e4000c10112e */
[----:B0-----:R-:W-:Y:S02]  /*11cb40*/  PRMT R2, R22, 0x7771, RZ ;  /* 0x0000777116027816 */ /* 0x001fe400000000ff */
[----:B------:R-:W2:Y:S04]  /*11cb50*/  LDL.LU.64 R10, [R1+0x1d60] ;  /* 0x001d6000010a7983 */ /* 0x000ea80000300a00 */
[----:B------:R0:W-:Y:S01]  /*11cb60*/  @P6 STG.E.U8 desc[UR46][R8.64], R2 ;  /* 0x0000000208006986 */ /* 0x0001e2000c10112e */
[----:B------:R-:W-:-:S02]  /*11cb70*/  LOP3.LUT P6, RZ, R49, 0x10000000, RZ, 0xc0, !PT ;  /* 0x1000000031ff7812 */ /* 0x000fc400078cc0ff */
[----:B0-----:R-:W-:Y:S01]  /*11cb80*/  PRMT R2, R22, 0x7772, RZ ;  /* 0x0000777216027816 */ /* 0x001fe200000000ff */
[----:B------:R-:W2:Y:S10]  /*11cb90*/  LDL.LU.64 R8, [R1+0x1d58] ;  /* 0x001d580001087983 */ /* 0x000eb40000300a00 */
[----:B------:R0:W-:Y:S01]  /*11cba0*/  @P6 STG.E.U8 desc[UR46][R40.64], R2 ;  /* 0x0000000228006986 */ /* 0x0001e2000c10112e */
[----:B------:R-:W-:-:S03]  /*11cbb0*/  LOP3.LUT P6, RZ, R49, 0x8000000, RZ, 0xc0, !PT ;  /* 0x0800000031ff7812 */ /* 0x000fc600078cc0ff */
[----:B0-----:R-:W2:Y:S01]  /*11cbc0*/  LDL.LU.64 R40, [R1+0x1d50] ;  /* 0x001d500001287983 */ /* 0x001ea20000300a00 */
[----:B------:R-:W-:-:S09]  /*11cbd0*/  PRMT R2, R22, 0x7773, RZ ;  /* 0x0000777316027816 */ /* 0x000fd200000000ff */
[----:B---3--:R0:W-:Y:S04]  /*11cbe0*/  @P6 STG.E.U8 desc[UR46][R60.64], R2 ;  /* 0x000000023c006986 */ /* 0x0081e8000c10112e */
[----:B0-----:R-:W3:Y:S01]  /*11cbf0*/  LDL.LU.64 R60, [R1+0x1d48] ;  /* 0x001d4800013c7983 */ /* 0x001ee20000300a00 */
        /* <DEDUP_REMOVED lines=22> */
[----:B-----5:R0:W-:Y:S01]  /*11cd60*/  @P5 STG.E.U8 desc[UR46][R14.64], R2 ;  /* 0x000000020e005986 */ /* 0x0201e2000c10112e */
[----:B------:R-:W-:Y:S02]  /*11cd70*/  LOP3.LUT P2, RZ, R47, 0x100000, RZ, 0xc0, !PT ;  /* 0x001000002fff7812 */ /* 0x000fe4000784c0ff */
[----:B0-----:R-:W-:Y:S02]  /*11cd80*/  PRMT R2, R45, 0x7773, RZ ;  /* 0x000077732d027816 */ /* 0x001fe400000000ff */
[C---:B------:R-:W-:Y:S01]  /*11cd90*/  LOP3.LUT P1, RZ, R47.reuse, 0x200000, RZ, 0xc0, !PT ;  /* 0x002000002fff7812 */ /* 0x040fe2000782c0ff */
[----:B------:R-:W4:Y:S04]  /*11cda0*/  LDL.LU R45, [R1+0x4664] ;  /* 0x00466400012d7983 */ /* 0x000f280000300800 */
[----:B--2---:R0:W-:Y:S01]  /*11cdb0*/  @P4 STG.E.U8 desc[UR46][R12.64], R2 ;  /* 0x000000020c004986 */ /* 0x0041e2000c10112e */
[----:B------:R-:W-:-:S02]  /*11cdc0*/  LOP3.LUT P0, RZ, R47, 0x400000, RZ, 0xc0, !PT ;  /* 0x004000002fff7812 */ /* 0x000fc4000780c0ff */
[----:B0-----:R-:W-:-:S05]  /*11cdd0*/  PRMT R2, R46, 0x7770, RZ ;  /* 0x000077702e027816 */ /* 0x001fca00000000ff */
[----:B------:R0:W-:Y:S02]  /*11cde0*/  @P3 STG.E.U8 desc[UR46][R10.64], R2 ;  /* 0x000000020a003986 */ /* 0x0001e4000c10112e */
[----:B0-----:R-:W-:-:S05]  /*11cdf0*/  PRMT R2, R46, 0x7771, RZ ;  /* 0x000077712e027816 */ /* 0x001fca00000000ff */
[----:B------:R0:W-:Y:S02]  /*11ce00*/  @P2 STG.E.U8 desc[UR46][R8.64], R2 ;  /* 0x0000000208002986 */ /* 0x0001e4000c10112e */
[----:B0-----:R-:W-:-:S05]  /*11ce10*/  PRMT R2, R46, 0x7772, RZ ;  /* 0x000077722e027816 */ /* 0x001fca00000000ff */
[----:B------:R0:W-:Y:S02]  /*11ce20*/  @P1 STG.E.U8 desc[UR46][R40.64], R2 ;  /* 0x0000000228001986 */ /* 0x0001e4000c10112e */
[----:B0-----:R-:W-:Y:S02]  /*11ce30*/  PRMT R2, R46, 0x7773, RZ ;  /* 0x000077732e027816 */ /* 0x001fe400000000ff */
[----:B------:R-:W2:Y:S04]  /*11ce40*/  LDL.LU R46, [R1+0x4660] ;  /* 0x00466000012e7983 */ /* 0x000ea80000300800 */
[----:B---3--:R0:W-:Y:S04]  /*11ce50*/  @P0 STG.E.U8 desc[UR46][R60.64], R2 ;  /* 0x000000023c000986 */ /* 0x0081e8000c10112e */
[----:B0-----:R-:W3:Y:S04]  /*11ce60*/  LDL.LU.64 R60, [R1+0x1d40] ;  /* 0x001d4000013c7983 */ /* 0x001ee80000300a00 */
[----:B------:R-:W5:Y:S04]  /*11ce70*/  LDL.LU.64 R16, [R1+0x1d38] ;  /* 0x001d380001107983 */ /* 0x000f680000300a00 */
[----:B------:R-:W2:Y:S04]  /*11ce80*/  LDL.LU.64 R14, [R1+0x1d30] ;  /* 0x001d3000010e7983 */ /* 0x000ea80000300a00 */
[----:B------:R-:W3:Y:S04]  /*11ce90*/  LDL.LU R13, [R1+0x180] ;  /* 0x00018000010d7983 */ /* 0x000ee80000300800 */
[----:B------:R-:W2:Y:S04]  /*11cea0*/  LDL.LU.64 R40, [R1+0x1d28] ;  /* 0x001d280001287983 */ /* 0x000ea80000300a00 */
[----:B------:R-:W2:Y:S04]  /*11ceb0*/  LDL.LU.64 R10, [R1+0x1d20] ;  /* 0x001d2000010a7983 */ /* 0x000ea80000300a00 */
[----:B------:R-:W2:Y:S04]  /*11cec0*/  LDL.LU.64 R8, [R1+0x1d18] ;  /* 0x001d180001087983 */ /* 0x000ea80000300a00 */
[----:B------:R-:W2:Y:S01]  /*11ced0*/  LDL.LU R22, [R1+0x184] ;  /* 0x0001840001167983 */ /* 0x000ea20000300800 */
[----:B------:R-:W-:-:S02]  /*11cee0*/  LOP3.LUT P3, RZ, R47, 0x800000, RZ, 0xc0, !PT ;  /* 0x008000002fff7812 */ /* 0x000fc4000786c0ff */
[----:B------:R-:W-:Y:S02]  /*11cef0*/  LOP3.LUT R49, R49, 0xffffdfff, RZ, 0xc0, !PT ;  /* 0xffffdfff31317812 */ /* 0x000fe400078ec0ff */
[----:B----4-:R-:W-:-:S13]  /*11cf00*/  LOP3.LUT P6, RZ, R45, 0x8, RZ, 0xc0, !PT ;  /* 0x000000082dff7812 */ /* 0x010fda00078cc0ff */
[----:B------:R-:W-:Y:S02]  /*11cf10*/  @P6 LOP3.LUT R49, R49, 0x2000, RZ, 0xfc, !PT ;  /* 0x0000200031316812 */ /* 0x000fe400078efcff */
[----:B------:R-:W-:Y:S02]  /*11cf20*/  LOP3.LUT P6, RZ, R47, 0x40000000, RZ, 0xc0, !PT ;  /* 0x400000002fff7812 */ /* 0x000fe400078cc0ff */
[----:B------:R-:W-:Y:S02]  /*11cf30*/  LOP3.LUT R49, R49, 0xffffbfff, RZ, 0xc0, !PT ;  /* 0xffffbfff31317812 */ /* 0x000fe400078ec0ff */
[----:B---3--:R-:W-:-:S05]  /*11cf40*/  PRMT R2, R13, 0x7770, RZ ;  /* 0x000077700d027816 */ /* 0x008fca00000000ff */
[----:B------:R0:W-:Y:S04]  /*11cf50*/  @P3 STG.E.U8 desc[UR46][R60.64], R2 ;  /* 0x000000023c003986 */ /* 0x0001e8000c10112e */
[----:B0-----:R-:W3:Y:S01]  /*11cf60*/  LDL.LU.64 R60, [R1+0x1d10] ;  /* 0x001d1000013c7983 */ /* 0x001ee20000300a00 */
[----:B------:R-:W-:Y:S02]  /*11cf70*/  @P6 LOP3.LUT R49, R49, 0x4000, RZ, 0xfc, !PT ;  /* 0x0000400031316812 */ /* 0x000fe400078efcff */
[----:B------:R-:W-:Y:S01]  /*11cf80*/  LOP3.LUT P6, RZ, R47, 0x20000000, RZ, 0xc0, !PT ;  /* 0x200000002fff7812 */ /* 0x000fe200078cc0ff */
[----:B------:R-:W4:Y:S01]  /*11cf90*/  LDL.LU.64 R50, [R1+0x1d08] ;  /* 0x001d080001327983 */ /* 0x000f220000300a00 */
[----:B------:R-:W-:-:S03]  /*11cfa0*/  LOP3.LUT R49, R49, 0xffff7fff, RZ, 0xc0, !PT ;  /* 0xffff7fff31317812 */ /* 0x000fc600078ec0ff */
[----:B------:R-:W4:Y:S04]  /*11cfb0*/  LDL.LU.64 R52, [R1+0x1d00] ;  /* 0x001d000001347983 */ /* 0x000f280000300a00 */
[----:B------:R-:W4:Y:S04]  /*11cfc0*/  LDL.LU R23, [R1+0x188] ;  /* 0x0001880001177983 */ /* 0x000f280000300800 */
[----:B------:R-:W-:Y:S01]  /*11cfd0*/  @P6 LOP3.LUT R49, R49, 0x8000, RZ, 0xfc, !PT ;  /* 0x0000800031316812 */ /* 0x000fe200078efcff */
[----:B------:R-:W4:Y:S01]  /*11cfe0*/  LDL.LU.64 R56, [R1+0x1cf8] ;  /* 0x001cf80001387983 */ /* 0x000f220000300a00 */
[----:B------:R-:W-:-:S02]  /*11cff0*/  LOP3.LUT P6, RZ, R45, 0x4, RZ, 0xc0, !PT ;  /* 0x000000042dff7812 */ /* 0x000fc400078cc0ff */
[----:B------:R-:W-:Y:S01]  /*11d000*/  LOP3.LUT R49, R49, 0xfffeffff, RZ, 0xc0, !PT ;  /* 0xfffeffff31317812 */ /* 0x000fe200078ec0ff */
[----:B------:R-:W4:Y:S01]  /*11d010*/  LDL.LU.64 R26, [R1+0x1cf0] ;  /* 0x001cf000011a7983 */ /* 0x000f220000300a00 */
[C---:B------:R-:W-:Y:S02]  /*11d020*/  LOP3.LUT P2, RZ, R47.reuse, 0x1000000, RZ, 0xc0, !PT ;  /* 0x010000002fff7812 */ /* 0x040fe4000784c0ff */
[----:B------:R-:W-:Y:S01]  /*11d030*/  LOP3.LUT P1, RZ, R47, 0x2000000, RZ, 0xc0, !PT ;  /* 0x020000002fff7812 */ /* 0x000fe2000782c0ff */
        /* <DEDUP_REMOVED lines=10> */
[----:B------:R-:W-:Y:S02]  /*11d0e0*/  PRMT R2, R13, 0x7771, RZ ;  /* 0x000077710d027816 */ /* 0x000fe400000000ff */
[----:B------:R-:W-:-:S03]  /*11d0f0*/  LOP3.LUT P0, RZ, R47, 0x4000000, RZ, 0xc0, !PT ;  /* 0x040000002fff7812 */ /* 0x000fc6000780c0ff */
[----:B-----5:R0:W-:Y:S04]  /*11d100*/  @P2 STG.E.U8 desc[UR46][R16.64], R2 ;  /* 0x0000000210002986 */ /* 0x0201e8000c10112e */
[----:B------:R-:W-:Y:S02]  /*11d110*/  @P6 LOP3.LUT R49, R49, 0x80000, RZ, 0xfc, !PT ;  /* 0x0008000031316812 */ /* 0x000fe400078efcff */
[----:B------:R-:W-:Y:S02]  /*11d120*/  LOP3.LUT P6, RZ, R45, 0x1, RZ, 0xc0, !PT ;  /* 0x000000012dff7812 */ /* 0x000fe400078cc0ff */
[----:B0-----:R-:W-:Y:S02]  /*11d130*/  PRMT R2, R13, 0x7772, RZ ;  /* 0x000077720d027816 */ /* 0x001fe400000000ff */
[----:B------:R-:W-:-:S03]  /*11d140*/  LOP3.LUT R49, R49, 0xffefffff, RZ, 0xc0, !PT ;  /* 0xffefffff31317812 */ /* 0x000fc600078ec0ff */
[----:B--2---:R0:W-:Y:S06]  /*11d150*/  @P1 STG.E.U8 desc[UR46][R14.64], R2 ;  /* 0x000000020e001986 */ /* 0x0041ec000c10112e */
[----:B------:R-:W-:Y:S02]  /*11d160*/  @P6 LOP3.LUT R49, R49, 0x100000, RZ, 0xfc, !PT ;  /* 0x0010000031316812 */ /* 0x000fe400078efcff */
[----:B------:R-:W-:Y:S02]  /*11d170*/  LOP3.LUT P6, RZ, R38, 0x80000000, RZ, 0xc0, !PT ;  /* 0x8000000026ff7812 */ /* 0x000fe400078cc0ff */
[----:B0-----:R-:W-:-:S05]  /*11d180*/  PRMT R2, R13, 0x7773, RZ ;  /* 0x000077730d027816 */ /* 0x001fca00000000ff */
[----:B------:R0:W-:Y:S04]  /*11d190*/  @P0 STG.E.U8 desc[UR46][R40.64], R2 ;  /* 0x0000000228000986 */ /* 0x0001e8000c10112e */
[----:B0-----:R-:W2:Y:S01]  /*11d1a0*/  LDL.LU R41, [R1+0x18c] ;  /* 0x00018c0001297983 */ /* 0x001ea20000300800 */
        /* <DEDUP_REMOVED lines=14> */
[----:B---3--:R0:W-:Y:S04]  /*11d290*/  @P6 STG.E.U8 desc[UR46][R60.64], R2 ;  /* 0x000000023c006986 */ /* 0x0081e8000c10112e */
[----:B0-----:R-:W3:Y:S01]  /*11d2a0*/  LDL.LU.64 R60, [R1+0x1cb0] ;  /* 0x001cb000013c7983 */ /* 0x001ee20000300a00 */
        /* <DEDUP_REMOVED lines=18> */
[----:B------:R-:W-:Y:S02]  /*11d3d0*/  LOP3.LUT P3, RZ, R46, 0x1, RZ, 0xc0, !PT ;  /* 0x000000012eff7812 */ /* 0x000fe4000786c0ff */
[----:B--2---:R-:W-:-:S05]  /*11d3e0*/  PRMT R2, R41, 0x7770, RZ ;  /* 0x0000777029027816 */ /* 0x004fca00000000ff */
        /* <DEDUP_REMOVED lines=15> */
[----:B---3--:R0:W-:Y:S04]  /*11d4e0*/  @P0 STG.E.U8 desc[UR46][R60.64], R2 ;  /* 0x000000023c000986 */ /* 0x0081e8000c10112e */
[----:B0-----:R-:W2:Y:S04]  /*11d4f0*/  LDL.LU.64 R60, [R1+0x1ca8] ;  /* 0x001ca800013c7983 */ /* 0x001ea80000300a00 */
[----:B------:R-:W3:Y:S04]  /*11d500*/  LDL.LU.64 R16, [R1+0x1ca0] ;  /* 0x001ca00001107983 */ /* 0x000ee80000300a00 */
[----:B------:R-:W4:Y:S04]  /*11d510*/  LDL.LU.64 R14, [R1+0x1c98] ;  /* 0x001c9800010e7983 */ /* 0x000f280000300a00 */
[----:B------:R-:W5:Y:S04]  /*11d520*/  LDL.LU.64 R12, [R1+0x1c90] ;  /* 0x001c9000010c7983 */ /* 0x000f680000300a00 */
[----:B------:R-:W3:Y:S04]  /*11d530*/  LDL.LU R41, [R1+0x174] ;  /* 0x0001740001297983 */ /* 0x000ee80000300800 */
[----:B------:R-:W5:Y:S04]  /*11d540*/  LDL.LU.64 R10, [R1+0x1c88] ;  /* 0x001c8800010a7983 */ /* 0x000f680000300a00 */
[----:B------:R-:W5:Y:S04]  /*11d550*/  LDL.LU.64 R8, [R1+0x1c80] ;  /* 0x001c800001087983 */ /* 0x000f680000300a00 */
[----:B------:R-:W5:Y:S01]  /*11d560*/  LDL.LU R20, [R1+0x178] ;  /* 0x0001780001147983 */ /* 0x000f620000300800 */
        /* <DEDUP_REMOVED lines=18> */
[----:B------:R-:W2:Y:S04]  /*11d690*/  LDL.LU.64 R26, [R1+0x1c70] ;  /* 0x001c7000011a7983 */ /* 0x000ea80000300a00 */
[----:B------:R-:W2:Y:S04]  /*11d6a0*/  LDL.LU.64 R50, [R1+0x1c68] ;  /* 0x001c680001327983 */ /* 0x000ea80000300a00 */
[----:B------:R-:W2:Y:S01]  /*11d6b0*/  LDL.LU R21, [R1+0x17c] ;  /* 0x00017c0001157983 */ /* 0x000ea20000300800 */
[----:B------:R-:W-:-:S03]  /*11d6c0*/  @P6 LOP3.LUT R49, R49, 0x200, RZ, 0xfc, !PT ;  /* 0x0000020031316812 */ /* 0x000fc600078efcff */
[----:B------:R-:W2:Y:S01]  /*11d6d0*/  LDL.LU.64 R52, [R1+0x1c60] ;  /* 0x001c600001347983 */ /* 0x000ea20000300a00 */
[----:B------:R-:W-:Y:S02]  /*11d6e0*/  LOP3.LUT P6, RZ, R46, 0x20, RZ, 0xc0, !PT ;  /* 0x000000202eff7812 */ /* 0x000fe400078cc0ff */
[----:B------:R-:W-:Y:S01]  /*11d6f0*/  LOP3.LUT R49, R49, 0xfffffbff, RZ, 0xc0, !PT ;  /* 0xfffffbff31317812 */ /* 0x000fe200078ec0ff */
[----:B------:R-:W2:Y:S01]  /*11d700*/  LDL.LU.64 R56, [R1+0x1c58] ;  /* 0x001c580001387983 */ /* 0x000ea20000300a00 */
[----:B------:R-:W-:-:S03]  /*11d710*/  LOP3.LUT P2, RZ, R45, 0x80, RZ, 0xc0, !PT ;  /* 0x000000802dff7812 */ /* 0x000fc6000784c0ff */
[----:B------:R-:W2:Y:S01]  /*11d720*/  LDL.LU.64 R22, [R1+0x1c50] ;  /* 0x001c500001167983 */ /* 0x000ea20000300a00 */
[----:B------:R-:W-:Y:S02]  /*11d730*/  LOP3.LUT P1, RZ, R45, 0x100, RZ, 0xc0, !PT ;  /* 0x000001002dff7812 */ /* 0x000fe4000782c0ff */
[----:B---3--:R-:W-:Y:S01]  /*11d740*/  PRMT R2, R41, 0x7770, RZ ;  /* 0x0000777029027816 */ /* 0x008fe200000000ff */
[----:B------:R-:W3:Y:S02]  /*11d750*/  LDL.LU R40, [R1+0x160] ;  /* 0x0001600001287983 */ /* 0x000ee40000300800 */
[----:B------:R-:W-:Y:S02]  /*11d760*/  @P6 LOP3.LUT R49, R49, 0x400, RZ, 0xfc, !PT ;  /* 0x0000040031316812 */ /* 0x000fe400078efcff */
[----:B------:R-:W-:Y:S01]  /*11d770*/  LOP3.LUT P6, RZ, R45, 0x400, RZ, 0xc0, !PT ;  /* 0x000004002dff7812 */ /* 0x000fe200078cc0ff */
[----:B------:R-:W3:Y:S01]  /*11d780*/  LDL.LU.64 R18, [R1+0x1c48] ;  /* 0x001c480001127983 */ /* 0x000ee20000300a00 */
[----:B------:R-:W-:-:S02]  /*11d790*/  LOP3.LUT R49, R49, 0xfffff7ff, RZ, 0xc0, !PT ;  /* 0xfffff7ff31317812 */ /* 0x000fc400078ec0ff */
[----:B------:R-:W-:-:S09]  /*11d7a0*/  LOP3.LUT P0, RZ, R46, 0x8, RZ, 0xc0, !PT ;  /* 0x000000082eff7812 */ /* 0x000fd2000780c0ff */
[----:B------:R-:W-:Y:S02]  /*11d7b0*/  @P6 LOP3.LUT R49, R49, 0x800, RZ, 0xfc, !PT ;  /* 0x0000080031316812 */ /* 0x000fe400078efcff */
[----:B------:R-:W-:Y:S01]  /*11d7c0*/  LOP3.LUT P6, RZ, R45, 0x200, RZ, 0xc0, !PT ;  /* 0x000002002dff7812 */ /* 0x000fe200078cc0ff */
[----:B------:R0:W-:Y:S01]  /*11d7d0*/  @P2 STG.E.U8 desc[UR46][R16.64], R2 ;  /* 0x0000000210002986 */ /* 0x0001e2000c10112e */
[----:B------:R-:W-:Y:S02]  /*11d7e0*/  LOP3.LUT R49, R49, 0xffffefff, RZ, 0xc0, !PT ;  /* 0xffffefff31317812 */ /* 0x000fe400078ec0ff */
[----:B0-----:R-:W-:Y:S01]  /*11d7f0*/  PRMT R2, R41, 0x7771, RZ ;  /* 0x0000777129027816 */ /* 0x001fe200000000ff */
[----:B------:R-:W3:Y:S08]  /*11d800*/  LDL.LU.64 R16, [R1+0x1c40] ;  /* 0x001c400001107983 */ /* 0x000ef00000300a00 */
[----:B------:R-:W-:-:S02]  /*11d810*/  @P6 LOP3.LUT R49, R49, 0x1000, RZ, 0xfc, !PT ;  /* 0x0000100031316812 */ /* 0x000fc400078efcff */
[----:B------:R-:W-:Y:S01]  /*11d820*/  LOP3.LUT P6, RZ, R46, 0x10, RZ, 0xc0, !PT ;  /* 0x000000102eff7812 */ /* 0x000fe200078cc0ff */
[----:B----4-:R0:W-:Y:S02]  /*11d830*/  @P1 STG.E.U8 desc[UR46][R14.64], R2 ;  /* 0x000000020e001986 */ /* 0x0101e4000c10112e */
[C---:B0-----:R-:W-:Y:S02]  /*11d840*/  PRMT R2, R41.reuse, 0x7772, RZ ;  /* 0x0000777229027816 */ /* 0x041fe400000000ff */
[----:B------:R-:W4:Y:S04]  /*11d850*/  LDL.LU.64 R14, [R1+0x1c38] ;  /* 0x001c3800010e7983 */ /* 0x000f280000300a00 */
[----:B-----5:R0:W-:Y:S02]  /*11d860*/  @P0 STG.E.U8 desc[UR46][R12.64], R2 ;  /* 0x000000020c000986 */ /* 0x0201e4000c10112e */
[----:B0-----:R-:W-:-:S02]  /*11d870*/  PRMT R2, R41, 0x7773, RZ ;  /* 0x0000777329027816 */ /* 0x001fc400000000ff */
[----:B------:R-:W5:Y:S04]  /*11d880*/  LDL.LU.64 R12, [R1+0x1c30] ;  /* 0x001c3000010c7983 */ /* 0x000f680000300a00 */
[----:B------:R0:W-:Y:S01]  /*11d890*/  @P6 STG.E.U8 desc[UR46][R10.64], R2 ;  /* 0x000000020a006986 */ /* 0x0001e2000c10112e */
[----:B------:R-:W-:-:S03]  /*11d8a0*/  LOP3.LUT P6, RZ, R49, 0x1000, RZ, 0xc0, !PT ;  /* 0x0000100031ff7812 */ /* 0x000fc600078cc0ff */
[----:B------:R-:W5:Y:S01]  /*11d8b0*/  LDL.LU R41, [R1+0x164] ;  /* 0x0001640001297983 */ /* 0x000f620000300800 */
[----:B0-----:R-:W-:-:S03]  /*11d8c0*/  PRMT R2, R20, 0x7770, RZ ;  /* 0x0000777014027816 */ /* 0x001fc600000000ff */
[----:B------:R-:W5:Y:S06]  /*11d8d0*/  LDL.LU.64 R10, [R1+0x1c28] ;  /* 0x001c2800010a7983 */ /* 0x000f6c0000300a00 */
[----:B------:R0:W-:Y:S04]  /*11d8e0*/  @P6 STG.E.U8 desc[UR46][R8.64], R2 ;  /* 0x0000000208006986 */ /* 0x0001e8000c10112e */
[----:B0-----:R-:W5:Y:S01]  /*11d8f0*/  LDL.LU.64 R8, [R1+0x1c20] ;  /* 0x001c200001087983 */ /* 0x001f620000300a00 */
[----:B------:R-:W-:-:S02]  /*11d900*/  LOP3.LUT P6, RZ, R49, 0x800, RZ, 0xc0, !PT ;  /* 0x0000080031ff7812 */ /* 0x000fc400078cc0ff */
[----:B------:R-:W-:-:S11]  /*11d910*/  PRMT R2, R20, 0x7771, RZ ;  /* 0x0000777114027816 */ /* 0x000fd600000000ff */
[----:B--2---:R0:W-:Y:S04]  /*11d920*/  @P6 STG.E.U8 desc[UR46][R60.64], R2 ;  /* 0x000000023c006986 */ /* 0x0041e8000c10112e */
[----:B0-----:R-:W2:Y:S01]  /*11d930*/  LDL.LU.64 R60, [R1+0x1c18] ;  /* 0x001c1800013c7983 */ /* 0x001ea20000300a00 */
[----:B------:R-:W-:Y:S02]  /*11d940*/  LOP3.LUT P6, RZ, R49, 0x400, RZ, 0xc0, !PT ;  /* 0x0000040031ff7812 */ /* 0x000fe400078cc0ff */
[----:B------:R-:W-:-:S11]  /*11d950*/  PRMT R2, R20, 0x7772, RZ ;  /* 0x0000777214027816 */ /* 0x000fd600000000ff */
[----:B------:R0:W-:Y:S01]  /*11d960*/  @P6 STG.E.U8 desc[UR46][R26.64], R2 ;  /* 0x000000021a006986 */ /* 0x0001e2000c10112e */
[C---:B------:R-:W-:Y:S02]  /*11d970*/  LOP3.LUT P6, RZ, R49.reuse, 0x200, RZ, 0xc0, !PT ;  /* 0x0000020031ff7812 */ /* 0x040fe400078cc0ff */
        /* <DEDUP_REMOVED lines=16> */
[----:B---3--:R0:W-:Y:S01]  /*11da80*/  @P6 STG.E.U8 desc[UR46][R18.64], R2 ;  /* 0x0000000212006986 */ /* 0x0081e2000c10112e */
[----:B------:R-:W-:Y:S02]  /*11da90*/  LOP3.LUT P3, RZ, R46, 0x200, RZ, 0xc0, !PT ;  /* 0x000002002eff7812 */ /* 0x000fe4000786c0ff */
[----:B0-----:R-:W-:-:S05]  /*11daa0*/  PRMT R2, R40, 0x7770, RZ ;  /* 0x0000777028027816 */ /* 0x001fca00000000ff */
[----:B------:R0:W-:Y:S01]  /*11dab0*/  @P5 STG.E.U8 desc[UR46][R16.64], R2 ;  /* 0x0000000210005986 */ /* 0x0001e2000c10112e */
[----:B------:R-:W-:Y:S02]  /*11dac0*/  LOP3.LUT P2, RZ, R46, 0x400, RZ, 0xc0, !PT ;  /* 0x000004002eff7812 */ /* 0x000fe4000784c0ff */
[----:B0-----:R-:W-:-:S05]  /*11dad0*/  PRMT R2, R40, 0x7771, RZ ;  /* 0x0000777128027816 */ /* 0x001fca00000000ff */
[----:B----4-:R0:W-:Y:S01]  /*11dae0*/  @P4 STG.E.U8 desc[UR46][R14.64], R2 ;  /* 0x000000020e004986 */ /* 0x0101e2000c10112e */
[----:B------:R-:W-:Y:S02]  /*11daf0*/  LOP3.LUT P1, RZ, R45, 0x8000, RZ, 0xc0, !PT ;  /* 0x000080002dff7812 */ /* 0x000fe4000782c0ff */
[----:B0-----:R-:W-:-:S05]  /*11db00*/  PRMT R2, R40, 0x7772, RZ ;  /* 0x0000777228027816 */ /* 0x001fca00000000ff */
[----:B-----5:R0:W-:Y:S02]  /*11db10*/  @P3 STG.E.U8 desc[UR46][R12.64], R2 ;  /* 0x000000020c003986 */ /* 0x0201e4000c10112e */
[----:B0-----:R-:W-:-:S05]  /*11db20*/  PRMT R2, R40, 0x7773, RZ ;  /* 0x0000777328027816 */ /* 0x001fca00000000ff */
[----:B------:R0:W-:Y:S02]  /*11db30*/  @P2 STG.E.U8 desc[UR46][R10.64], R2 ;  /* 0x000000020a002986 */ /* 0x0001e4000c10112e */
[----:B0-----:R-:W-:-:S05]  /*11db40*/  PRMT R2, R41, 0x7770, RZ ;  /* 0x0000777029027816 */ /* 0x001fca00000000ff */
[----:B------:R0:W-:Y:S04]  /*11db50*/  @P1 STG.E.U8 desc[UR46][R8.64], R2 ;  /* 0x0000000208001986 */ /* 0x0001e8000c10112e */
[----:B0-----:R-:W3:Y:S01]  /*11db60*/  LDL.LU.64 R8, [R1+0x1c10] ;  /* 0x001c100001087983 */ /* 0x001ee20000300a00 */
[----:B------:R-:W-:Y:S02]  /*11db70*/  LOP3.LUT P0, RZ, R45, 0x10000, RZ, 0xc0, !PT ;  /* 0x000100002dff7812 */ /* 0x000fe4000780c0ff */
[----:B------:R-:W-:-:S11]  /*11db80*/  PRMT R2, R41, 0x7771, RZ ;  /* 0x0000777129027816 */ /* 0x000fd600000000ff */
[----:B--2---:R0:W-:Y:S04]  /*11db90*/  @P0 STG.E.U8 desc[UR46][R60.64], R2 ;  /* 0x000000023c000986 */ /* 0x0041e8000c10112e */
[----:B0-----:R-:W2:Y:S04]  /*11dba0*/  LDL.LU.64 R60, [R1+0x1c08] ;  /* 0x001c0800013c7983 */ /* 0x001ea80000300a00 */
        /* <DEDUP_REMOVED lines=8> */
[C---:B------:R-:W-:Y:S02]  /*11dc30*/  LOP3.LUT P2, RZ, R46.reuse, 0x1000, RZ, 0xc0, !PT ;  /* 0x000010002eff7812 */ /* 0x040fe4000784c0ff */
[----:B------:R-:W-:-:S03]  /*11dc40*/  LOP3.LUT P6, RZ, R46, 0x20000, RZ, 0xc0, !PT ;  /* 0x000200002eff7812 */ /* 0x000fc600078cc0ff */
[----:B---3--:R0:W-:Y:S04]  /*11dc50*/  @P3 STG.E.U8 desc[UR46][R8.64], R2 ;  /* 0x0000000208003986 */ /* 0x0081e8000c10112e */
[----:B0-----:R-:W3:Y:S01]  /*11dc60*/  LDL.LU.64 R8, [R1+0x1be0] ;  /* 0x001be00001087983 */ /* 0x001ee20000300a00 */
[----:B------:R-:W-:-:S03]  /*11dc70*/  PRMT R2, R41, 0x7773, RZ ;  /* 0x0000777329027816 */ /* 0x000fc600000000ff */
[----:B------:R-:W3:Y:S04]  /*11dc80*/  LDL.LU.64 R40, [R1+0x1bd8] ;  /* 0x001bd80001287983 */ /* 0x000ee80000300a00 */
[----:B--2---:R0:W-:Y:S04]  /*11dc90*/  @P2 STG.E.U8 desc[UR46][R60.64], R2 ;  /* 0x000000023c002986 */ /* 0x0041e8000c10112e */
[----:B0-----:R-:W2:Y:S01]  /*11dca0*/  LDL.LU.64 R60, [R1+0x1bd0] ;  /* 0x001bd000013c7983 */ /* 0x001ea20000300a00 */
[----:B------:R-:W-:Y:S02]  /*11dcb0*/  LOP3.LUT R47, R47, 0xdfffffff, RZ, 0xc0, !PT ;  /* 0xdfffffff2f2f7812 */ /* 0x000fe400078ec0ff */
[----:B------:R-:W-:Y:S01]  /*11dcc0*/  LOP3.LUT R49, R49, 0xfffffffe, RZ, 0xc0, !PT ;  /* 0xfffffffe31317812 */ /* 0x000fe200078ec0ff */
[----:B------:R-:W2:Y:S01]  /*11dcd0*/  LDL.LU.64 R50, [R1+0x1bc8] ;  /* 0x001bc80001327983 */ /* 0x000ea20000300a00 */
[----:B------:R-:W-:-:S02]  /*11dce0*/  @P6 LOP3.LUT R47, R47, 0x20000000, RZ, 0xfc, !PT ;  /* 0x200000002f2f6812 */ /* 0x000fc400078efcff */
[----:B------:R-:W-:Y:S01]  /*11dcf0*/  LOP3.LUT P6, RZ, R45, 0x400000, RZ, 0xc0, !PT ;  /* 0x004000002dff7812 */ /* 0x000fe200078cc0ff */
[----:B------:R-:W2:Y:S01]  /*11dd00*/  LDL.LU R21, [R1+0x150] ;  /* 0x0001500001157983 */ /* 0x000ea20000300800 */
[----:B------:R-:W-:Y:S02]  /*11dd10*/  LOP3.LUT R47, R47, 0xbfffffff, RZ, 0xc0, !PT ;  /* 0xbfffffff2f2f7812 */ /* 0x000fe400078ec0ff */
[C---:B------:R-:W-:Y:S01]  /*11dd20*/  LOP3.LUT P1, RZ, R45.reuse, 0x20000, RZ, 0xc0, !PT ;  /* 0x000200002dff7812 */ /* 0x040fe2000782c0ff */
[----:B------:R-:W2:Y:S01]  /*11dd30*/  LDL.LU.64 R52, [R1+0x1bc0] ;  /* 0x001bc00001347983 */ /* 0x000ea20000300a00 */
[----:B------:R-:W-:Y:S02]  /*11dd40*/  LOP3.LUT P0, RZ, R45, 0x40000, RZ, 0xc0, !PT ;  /* 0x000400002dff7812 */ /* 0x000fe4000780c0ff */
[----:B----4-:R-:W-:Y:S01]  /*11dd50*/  PRMT R2, R13, 0x7770, RZ ;  /* 0x000077700d027816 */ /* 0x010fe200000000ff */
[----:B------:R-:W4:Y:S04]  /*11dd60*/  LDL.LU.64 R56, [R1+0x1bb8] ;  /* 0x001bb80001387983 */ /* 0x000f280000300a00 */
[----:B------:R-:W-:Y:S01]  /*11dd70*/  @P6 LOP3.LUT R47, R47, 0x40000000, RZ, 0xfc, !PT ;  /* 0x400000002f2f6812 */ /* 0x000fe200078efcff */
[----:B------:R-:W4:Y:S01]  /*11dd80*/  LDL.LU.64 R22, [R1+0x1bb0] ;  /* 0x001bb00001167983 */ /* 0x000f220000300a00 */
[----:B------:R-:W-:-:S02]  /*11dd90*/  LOP3.LUT P6, RZ, R45, 0x200000, RZ, 0xc0, !PT ;  /* 0x002000002dff7812 */ /* 0x000fc400078cc0ff */
[----:B------:R-:W-:-:S11]  /*11dda0*/  LOP3.LUT R47, R47, 0x7fffffff, RZ, 0xc0, !PT ;  /* 0x7fffffff2f2f7812 */ /* 0x000fd600078ec0ff */
[----:B------:R-:W-:Y:S02]  /*11ddb0*/  @P6 LOP3.LUT R47, R47, 0x80000000, RZ, 0xfc, !PT ;  /* 0x800000002f2f6812 */ /* 0x000fe400078efcff */
[----:B------:R-:W-:-:S13]  /*11ddc0*/  LOP3.LUT P6, RZ, R46, 0x10000, RZ, 0xc0, !PT ;  /* 0x000100002eff7812 */ /* 0x000fda00078cc0ff */
        /* <DEDUP_REMOVED lines=12> */
[----:B------:R0:W-:Y:S10]  /*11de90*/  @P1 STG.E.U8 desc[UR46][R18.64], R2 ;  /* 0x0000000212001986 */ /* 0x0001f4000c10112e */
[----:B------:R-:W-:-:S02]  /*11dea0*/  @P6 LOP3.LUT R49, R49, 0x10, RZ, 0xfc, !PT ;  /* 0x0000001031316812 */ /* 0x000fc400078efcff */
[----:B------:R-:W-:Y:S01]  /*11deb0*/  LOP3.LUT P6, RZ, R46, 0x2000, RZ, 0xc0, !PT ;  /* 0x000020002eff7812 */ /* 0x000fe200078cc0ff */
[----:B0-----:R-:W4:Y:S01]  /*11dec0*/  LDL.LU.64 R18, [R1+0x1ba8] ;  /* 0x001ba80001127983 */ /* 0x001f220000300a00 */
[----:B------:R-:W-:-:S05]  /*11ded0*/  PRMT R2, R13, 0x7771, RZ ;  /* 0x000077710d027816 */ /* 0x000fca00000000ff */
[----:B-----5:R0:W-:Y:S02]  /*11dee0*/  @P0 STG.E.U8 desc[UR46][R16.64], R2 ;  /* 0x0000000210000986 */ /* 0x0201e4000c10112e */
[----:B0-----:R-:W-:Y:S02]  /*11def0*/  PRMT R2, R13, 0x7772, RZ ;  /* 0x000077720d027816 */ /* 0x001fe400000000ff */
[----:B------:R-:W5:Y:S04]  /*11df00*/  LDL.LU.64 R16, [R1+0x1ba0] ;  /* 0x001ba00001107983 */ /* 0x000f680000300a00 */
[----:B------:R0:W-:Y:S01]  /*11df10*/  @P6 STG.E.U8 desc[UR46][R14.64], R2 ;  /* 0x000000020e006986 */ /* 0x0001e2000c10112e */
[----:B------:R-:W-:Y:S02]  /*11df20*/  LOP3.LUT P6, RZ, R49, 0x10, RZ, 0xc0, !PT ;  /* 0x0000001031ff7812 */ /* 0x000fe400078cc0ff */
[----:B0-----:R-:W-:Y:S01]  /*11df30*/  PRMT R2, R13, 0x7773, RZ ;  /* 0x000077730d027816 */ /* 0x001fe200000000ff */
[----:B------:R-:W5:Y:S10]  /*11df40*/  LDL.LU.64 R14, [R1+0x1b98] ;  /* 0x001b9800010e7983 */ /* 0x000f740000300a00 */
[----:B------:R0:W-:Y:S01]  /*11df50*/  @P6 STG.E.U8 desc[UR46][R10.64], R2 ;  /* 0x000000020a006986 */ /* 0x0001e2000c10112e */
[----:B------:R-:W-:-:S03]  /*11df60*/  LOP3.LUT P6, RZ, R49, 0x8, RZ, 0xc0, !PT ;  /* 0x0000000831ff7812 */ /* 0x000fc600078cc0ff */
[----:B------:R-:W5:Y:S01]  /*11df70*/  LDL.LU.64 R12, [R1+0x1b90] ;  /* 0x001b9000010c7983 */ /* 0x000f620000300a00 */
[----:B0-----:R-:W-:-:S03]  /*11df80*/  PRMT R2, R20, 0x7770, RZ ;  /* 0x0000777014027816 */ /* 0x001fc600000000ff */
[----:B------:R-:W5:Y:S06]  /*11df90*/  LDL.LU.64 R10, [R1+0x1b88] ;  /* 0x001b8800010a7983 */ /* 0x000f6c0000300a00 */
[----:B---3--:R0:W-:Y:S01]  /*11dfa0*/  @P6 STG.E.U8 desc[UR46][R8.64], R2 ;  /* 0x0000000208006986 */ /* 0x0081e2000c10112e */
[C---:B------:R-:W-:Y:S02]  /*11dfb0*/  LOP3.LUT P6, RZ, R49.reuse, 0x4, RZ, 0xc0, !PT ;  /* 0x0000000431ff7812 */ /* 0x040fe400078cc0ff */
[----:B0-----:R-:W-:Y:S01]  /*11dfc0*/  PRMT R2, R20, 0x7771, RZ ;  /* 0x0000777114027816 */ /* 0x001fe200000000ff */
[----:B------:R-:W3:Y:S10]  /*11dfd0*/  LDL.LU.64 R8, [R1+0x1b80] ;  /* 0x001b800001087983 */ /* 0x000ef40000300a00 */
[----:B------:R0:W-:Y:S01]  /*11dfe0*/  @P6 STG.E.U8 desc[UR46][R40.64], R2 ;  /* 0x0000000228006986 */ /* 0x0001e2000c10112e */
[----:B------:R-:W-:-:S02]  /*11dff0*/  LOP3.LUT P6, RZ, R49, 0x2, RZ, 0xc0, !PT ;  /* 0x0000000231ff7812 */ /* 0x000fc400078cc0ff */
[----:B0-----:R-:W-:Y:S01]  /*11e000*/  PRMT R2, R20, 0x7772, RZ ;  /* 0x0000777214027816 */ /* 0x001fe200000000ff */
[----:B------:R-:W3:Y:S10]  /*11e010*/  LDL.LU.64 R40, [R1+0x4650] ;  /* 0x0046500001287983 */ /* 0x000ef40000300a00 */
[----:B--2---:R0:W-:Y:S04]  /*11e020*/  @P6 STG.E.U8 desc[UR46][R60.64], R2 ;  /* 0x000000023c006986 */ /* 0x0041e8000c10112e */
[----:B0-----:R-:W2:Y:S01]  /*11e030*/  LDL.LU.64 R60, [R1+0x4648] ;  /* 0x00464800013c7983 */ /* 0x001ea20000300a00 */
[----:B------:R-:W-:-:S02]  /*11e040*/  LOP3.LUT P6, RZ, R49, 0x1, RZ, 0xc0, !PT ;  /* 0x0000000131ff7812 */ /* 0x000fc400078cc0ff */
[----:B------:R-:W-:-:S11]  /*11e050*/  PRMT R2, R20, 0x7773, RZ ;  /* 0x0000777314027816 */ /* 0x000fd600000000ff */
        /* <DEDUP_REMOVED lines=8> */
[----:B------:R-:W-:Y:S02]  /*11e0e0*/  LOP3.LUT P5, RZ, R46, 0x40000, RZ, 0xc0, !PT ;  /* 0x000400002eff7812 */ /* 0x000fe400078ac0ff */
[----:B------:R-:W-:Y:S02]  /*11e0f0*/  LOP3.LUT P4, RZ, R45, 0x800000, RZ, 0xc0, !PT ;  /* 0x008000002dff7812 */ /* 0x000fe4000788c0ff */
[----:B0-----:R-:W-:-:S07]  /*11e100*/  PRMT R2, R21, 0x7772, RZ ;  /* 0x0000777215027816 */ /* 0x001fce00000000ff */
[----:B------:R0:W-:Y:S01]  /*11e110*/  @P6 STG.E.U8 desc[UR46][R22.64], R2 ;  /* 0x0000000216006986 */ /* 0x0001e2000c10112e */
[----:B------:R-:W-:Y:S02]  /*11e120*/  LOP3.LUT P3, RZ, R45, 0x1000000, RZ, 0xc0, !PT ;  /* 0x010000002dff7812 */ /* 0x000fe4000786c0ff */
[----:B0-----:R-:W-:Y:S02]  /*11e130*/  PRMT R2, R21, 0x7773, RZ ;  /* 0x0000777315027816 */ /* 0x001fe400000000ff */
[C---:B------:R-:W-:Y:S02]  /*11e140*/  LOP3.LUT P2, RZ, R46.reuse, 0x80000, RZ, 0xc0, !PT ;  /* 0x000800002eff7812 */ /* 0x040fe4000784c0ff */
[----:B------:R-:W-:Y:S02]  /*11e150*/  LOP3.LUT P1, RZ, R46, 0x100000, RZ, 0xc0, !PT ;  /* 0x001000002eff7812 */ /* 0x000fe4000782c0ff */
[----:B------:R-:W-:Y:S01]  /*11e160*/  LOP3.LUT P0, RZ, R45, 0x2000000, RZ, 0xc0, !PT ;  /* 0x020000002dff7812 */ /* 0x000fe2000780c0ff */
        /* <DEDUP_REMOVED lines=8> */
[----:B------:R-:W4:Y:S04]  /*11e1f0*/  LDL.LU R44, [R1+0x4640] ;  /* 0x00464000012c7983 */ /* 0x000f280000300800 */
[----:B------:R2:W-:Y:S02]  /*11e200*/  @P1 STG.E.U8 desc[UR46][R10.64], R2 ;  /* 0x000000020a001986 */ /* 0x0005e4000c10112e */
[----:B--2---:R-:W-:-:S05]  /*11e210*/  PRMT R2, R60, 0x7770, RZ ;  /* 0x000077703c027816 */ /* 0x004fca00000000ff */
[----:B---3--:R0:W-:Y:S04]  /*11e220*/  @P0 STG.E.U8 desc[UR46][R8.64], R2 ;  /* 0x0000000208000986 */ /* 0x0081e8000c10112e */
[----:B0-----:R-:W2:Y:S04]  /*11e230*/  LDL.LU.64 R8, [R1+0x1b78] ;  /* 0x001b780001087983 */ /* 0x001ea80000300a00 */
[----:B------:R-:W3:Y:S04]  /*11e240*/  LDL.LU.64 R20, [R1+0x1b70] ;  /* 0x001b700001147983 */ /* 0x000ee80000300a00 */
[----:B------:R-:W5:Y:S04]  /*11e250*/  LDL.LU.64 R16, [R1+0x1b68] ;  /* 0x001b680001107983 */ /* 0x000f680000300a00 */
[----:B------:R-:W5:Y:S04]  /*11e260*/  LDL.LU.64 R14, [R1+0x1b60] ;  /* 0x001b6000010e7983 */ /* 0x000f680000300a00 */
[----:B------:R-:W5:Y:S04]  /*11e270*/  LDL.LU.64 R12, [R1+0x1b58] ;  /* 0x001b5800010c7983 */ /* 0x000f680000300a00 */
[----:B------:R-:W5:Y:S01]  /*11e280*/  LDL.LU.64 R10, [R1+0x1b50] ;  /* 0x001b5000010a7983 */ /* 0x000f620000300a00 */
[----:B------:R-:W-:-:S02]  /*11e290*/  LOP3.LUT P3, RZ, R45, 0x4000000, RZ, 0xc0, !PT ;  /* 0x040000002dff7812 */ /* 0x000fc4000786c0ff */
[----:B------:R-:W-:Y:S02]  /*11e2a0*/  PRMT R2, R60, 0x7771, RZ ;  /* 0x000077713c027816 */ /* 0x000fe400000000ff */
[----:B------:R-:W-:Y:S02]  /*11e2b0*/  LOP3.LUT R47, R47, 0xffdfffff, RZ, 0xc0, !PT ;  /* 0xffdfffff2f2f7812 */ /* 0x000fe400078ec0ff */
[C---:B------:R-:W-:Y:S02]  /*11e2c0*/  LOP3.LUT P2, RZ, R46.reuse, 0x200000, RZ, 0xc0, !PT ;  /* 0x002000002eff7812 */ /* 0x040fe4000784c0ff */
[----:B------:R-:W-:Y:S02]  /*11e2d0*/  LOP3.LUT P1, RZ, R46, 0x400000, RZ, 0xc0, !PT ;  /* 0x004000002eff7812 */ /* 0x000fe4000782c0ff */
[----:B------:R-:W-:Y:S02]  /*11e2e0*/  LOP3.LUT P0, RZ, R45, 0x8000000, RZ, 0xc0, !PT ;  /* 0x080000002dff7812 */ /* 0x000fe4000780c0ff */
[----:B----4-:R-:W-:-:S13]  /*11e2f0*/  LOP3.LUT P6, RZ, R44, 0x1, RZ, 0xc0, !PT ;  /* 0x000000012cff7812 */ /* 0x010fda00078cc0ff */
[----:B------:R-:W-:Y:S02]  /*11e300*/  @P6 LOP3.LUT R47, R47, 0x200000, RZ, 0xfc, !PT ;  /* 0x002000002f2f6812 */ /* 0x000fe400078efcff */
[----:B------:R-:W-:Y:S02]  /*11e310*/  LOP3.LUT P6, RZ, R45, 0x80000000, RZ, 0xc0, !PT ;  /* 0x800000002dff7812 */ /* 0x000fe400078cc0ff */
[----:B------:R-:W-:Y:S01]  /*11e320*/  LOP3.LUT R47, R47, 0xffbfffff, RZ, 0xc0, !PT ;  /* 0xffbfffff2f2f7812 */ /* 0x000fe200078ec0ff */
[----:B--2---:R0:W-:Y:S04]  /*11e330*/  @P3 STG.E.U8 desc[UR46][R8.64], R2 ;  /* 0x0000000208003986 */ /* 0x0041e8000c10112e */
[----:B0-----:R-:W2:Y:S06]  /*11e340*/  LDL.LU.64 R8, [R1+0x1b48] ;  /* 0x001b480001087983 */ /* 0x001eac0000300a00 */
[----:B------:R-:W-:-:S02]  /*11e350*/  @P6 LOP3.LUT R47, R47, 0x400000, RZ, 0xfc, !PT ;  /* 0x004000002f2f6812 */ /* 0x000fc400078efcff */
[----:B------:R-:W-:Y:S01]  /*11e360*/  LOP3.LUT P6, RZ, R46, 0x4000000, RZ, 0xc0, !PT ;  /* 0x040000002eff7812 */ /* 0x000fe200078cc0ff */
[----:B------:R-:W4:Y:S01]  /*11e370*/  LDL.LU.64 R48, [R1+0x1b40] ;  /* 0x001b400001307983 */ /* 0x000f220000300a00 */
[----:B------:R-:W-:-:S03]  /*11e380*/  LOP3.LUT R47, R47, 0xff7fffff, RZ, 0xc0, !PT ;  /* 0xff7fffff2f2f7812 */ /* 0x000fc600078ec0ff */
[----:B------:R-:W4:Y:S01]  /*11e390*/  LDL.LU R18, [R1+0x140] ;  /* 0x0001400001127983 */ /* 0x000f220000300800 */
[----:B------:R-:W-:-:S03]  /*11e3a0*/  PRMT R2, R60, 0x7772, RZ ;  /* 0x000077723c027816 */ /* 0x000fc600000000ff */
[----:B------:R-:W4:Y:S04]  /*11e3b0*/  LDL.LU.64 R50, [R1+0x1b38] ;  /* 0x001b380001327983 */ /* 0x000f280000300a00 */
[----:B------:R-:W-:Y:S01]  /*11e3c0*/  @P6 LOP3.LUT R47, R47, 0x800000, RZ, 0xfc, !PT ;  /* 0x008000002f2f6812 */ /* 0x000fe200078efcff */
[----:B---3--:R0:W-:Y:S01]  /*11e3d0*/  @P2 STG.E.U8 desc[UR46][R20.64], R2 ;  /* 0x0000000214002986 */ /* 0x0081e2000c10112e */
[----:B------:R-:W-:Y:S02]  /*11e3e0*/  LOP3.LUT P6, RZ, R46, 0x2000000, RZ, 0xc0, !PT ;  /* 0x020000002eff7812 */ /* 0x000fe400078cc0ff */
[----:B------:R-:W-:Y:S01]  /*11e3f0*/  LOP3.LUT R47, R47, 0xfeffffff, RZ, 0xc0, !PT ;  /* 0xfeffffff2f2f7812 */ /* 0x000fe200078ec0ff */
[----:B------:R-:W3:Y:S10]  /*11e400*/  LDL.LU.64 R52, [R1+0x120] ;  /* 0x0001200001347983 */ /* 0x000ef40000300a00 */
        /* <DEDUP_REMOVED lines=12> */
[----:B0-----:R-:W-:Y:S02]  /*11e4d0*/  PRMT R2, R60, 0x7773, RZ ;  /* 0x000077733c027816 */ /* 0x001fe400000000ff */
[----:B------:R-:W3:Y:S04]  /*11e4e0*/  LDL.LU R60, [R1+0x463c] ;  /* 0x00463c00013c7983 */ /* 0x000ee80000300800 */
[----:B-----5:R0:W-:Y:S03]  /*11e4f0*/  @P1 STG.E.U8 desc[UR46][R16.64], R2 ;  /* 0x0000000210001986 */ /* 0x0201e6000c10112e */
[----:B------:R-:W-:Y:S01]  /*11e500*/  @P6 LOP3.LUT R47, R47, 0x10000000, RZ, 0xfc, !PT ;  /* 0x100000002f2f6812 */ /* 0x000fe200078efcff */
[----:B------:R-:W5:Y:S01]  /*11e510*/  LDL.LU R19, [R1+0x144] ;  /* 0x0001440001137983 */ /* 0x000f620000300800 */
[----:B------:R-:W-:-:S03]  /*11e520*/  LOP3.LUT P6, RZ, R45, 0x10000000, RZ, 0xc0, !PT ;  /* 0x100000002dff7812 */ /* 0x000fc600078cc0ff */
[----:B------:R-:W5:Y:S01]  /*11e530*/  LDL.LU.64 R56, [R1+0x1b30] ;  /* 0x001b300001387983 */ /* 0x000f620000300a00 */
[----:B0-----:R-:W-:-:S03]  /*11e540*/  PRMT R2, R61, 0x7770, RZ ;  /* 0x000077703d027816 */ /* 0x001fc600000000ff */
[----:B------:R-:W5:Y:S04]  /*11e550*/  LDL.LU.64 R22, [R1+0x1b28] ;  /* 0x001b280001167983 */ /* 0x000f680000300a00 */
[----:B------:R0:W-:Y:S04]  /*11e560*/  @P0 STG.E.U8 desc[UR46][R14.64], R2 ;  /* 0x000000020e000986 */ /* 0x0001e8000c10112e */
[----:B------:R-:W5:Y:S04]  /*11e570*/  LDL.LU.64 R20, [R1+0x1b20] ;  /* 0x001b200001147983 */ /* 0x000f680000300a00 */
[----:B------:R-:W5:Y:S01]  /*11e580*/  LDL.LU.64 R16, [R1+0x1b18] ;  /* 0x001b180001107983 */ /* 0x000f620000300a00 */
[----:B0-----:R-:W-:-:S03]  /*11e590*/  PRMT R2, R61, 0x7771, RZ ;  /* 0x000077713d027816 */ /* 0x001fc600000000ff */
[----:B------:R-:W5:Y:S04]  /*11e5a0*/  LDL.LU.64 R14, [R1+0x1b10] ;  /* 0x001b1000010e7983 */ /* 0x000f680000300a00 */
[----:B------:R0:W-:Y:S01]  /*11e5b0*/  @P6 STG.E.U8 desc[UR46][R12.64], R2 ;  /* 0x000000020c006986 */ /* 0x0001e2000c10112e */
[----:B------:R-:W-:Y:S02]  /*11e5c0*/  LOP3.LUT P6, RZ, R47, 0x10000000, RZ, 0xc0, !PT ;  /* 0x100000002fff7812 */ /* 0x000fe400078cc0ff */
[C---:B0-----:R-:W-:Y:S01]  /*11e5d0*/  PRMT R2, R61.reuse, 0x7772, RZ ;  /* 0x000077723d027816 */ /* 0x041fe200000000ff */
[----:B------:R-:W5:Y:S10]  /*11e5e0*/  LDL.LU.64 R12, [R1+0x1b08] ;  /* 0x001b0800010c7983 */ /* 0x000f740000300a00 */
[----:B------:R0:W-:Y:S04]  /*11e5f0*/  @P6 STG.E.U8 desc[UR46][R10.64], R2 ;  /* 0x000000020a006986 */ /* 0x0001e8000c10112e */
[----:B0-----:R-:W5:Y:S01]  /*11e600*/  LDL.LU.64 R10, [R1+0x1b00] ;  /* 0x001b0000010a7983 */ /* 0x001f620000300a00 */
[----:B------:R-:W-:-:S03]  /*11e610*/  PRMT R2, R61, 0x7773, RZ ;  /* 0x000077733d027816 */ /* 0x000fc600000000ff */
[----:B------:R-:W5:Y:S01]  /*11e620*/  LDL.LU R61, [R1+0x4638] ;  /* 0x00463800013d7983 */ /* 0x000f620000300800 */
[----:B------:R-:W-:-:S13]  /*11e630*/  LOP3.LUT P6, RZ, R47, 0x8000000, RZ, 0xc0, !PT ;  /* 0x080000002fff7812 */ /* 0x000fda00078cc0ff */
[----:B--2---:R0:W-:Y:S04]  /*11e640*/  @P6 STG.E.U8 desc[UR46][R8.64], R2 ;  /* 0x0000000208006986 */ /* 0x0041e8000c10112e */
[----:B0-----:R-:W2:Y:S01]  /*11e650*/  LDL.LU.64 R8, [R1+0x1af8] ;  /* 0x001af80001087983 */ /* 0x001ea20000300a00 */
[----:B------:R-:W-:Y:S02]  /*11e660*/  LOP3.LUT P6, RZ, R47, 0x4000000, RZ, 0xc0, !PT ;  /* 0x040000002fff7812 */ /* 0x000fe400078cc0ff */
[----:B----4-:R-:W-:-:S11]  /*11e670*/  PRMT R2, R18, 0x7770, RZ ;  /* 0x0000777012027816 */ /* 0x010fd600000000ff */
        /* <DEDUP_REMOVED lines=8> */
[----:B0-----:R-:W-:Y:S02]  /*11e700*/  PRMT R2, R18, 0x7773, RZ ;  /* 0x0000777312027816 */ /* 0x001fe400000000ff */
[C---:B------:R-:W-:Y:S02]  /*11e710*/  LOP3.LUT P5, RZ, R46.reuse, 0x8000000, RZ, 0xc0, !PT ;  /* 0x080000002eff7812 */ /* 0x040fe400078ac0ff */
[----:B------:R-:W-:Y:S02]  /*11e720*/  LOP3.LUT P4, RZ, R46, 0x10000000, RZ, 0xc0, !PT ;  /* 0x100000002eff7812 */ /* 0x000fe4000788c0ff */
[C---:B------:R-:W-:Y:S02]  /*11e730*/  LOP3.LUT P3, RZ, R44.reuse, 0x2, RZ, 0xc0, !PT ;  /* 0x000000022cff7812 */ /* 0x040fe4000786c0ff */
[----:B------:R-:W-:-:S02]  /*11e740*/  LOP3.LUT P2, RZ, R44, 0x4, RZ, 0xc0, !PT ;  /* 0x000000042cff7812 */ /* 0x000fc4000784c0ff */
[C---:B------:R-:W-:Y:S02]  /*11e750*/  LOP3.LUT P1, RZ, R46.reuse, 0x20000000, RZ, 0xc0, !PT ;  /* 0x200000002eff7812 */ /* 0x040fe4000782c0ff */
[----:B------:R-:W-:Y:S01]  /*11e760*/  LOP3.LUT P0, RZ, R46, 0x40000000, RZ, 0xc0, !PT ;  /* 0x400000002eff7812 */ /* 0x000fe2000780c0ff */
[----:B-----5:R0:W-:Y:S01]  /*11e770*/  @P6 STG.E.U8 desc[UR46][R60.64], R2 ;  /* 0x000000023c006986 */ /* 0x0201e2000c10112e */
        /* <DEDUP_REMOVED lines=30> */
[----:B------:R-:W-:-:S04]  /*11e960*/  @P6 LOP3.LUT R47, R47, 0x2000, RZ, 0xfc, !PT ;  /* 0x000020002f2f6812 */ /* 0x000fc800078efcff */
[----:B------:R-:W-:Y:S02]  /*11e970*/  LOP3.LUT R47, R47, 0xffffbfff, RZ, 0xc0, !PT ;  /* 0xffffbfff2f2f7812 */ /* 0x000fe400078ec0ff */
[----:B------:R-:W-:Y:S02]  /*11e980*/  LOP3.LUT P2, RZ, R44, 0x10, RZ, 0xc0, !PT ;  /* 0x000000102cff7812 */ /* 0x000fe4000784c0ff */
[----:B------:R-:W-:Y:S02]  /*11e990*/  LOP3.LUT P1, RZ, R46, 0x80000000, RZ, 0xc0, !PT ;  /* 0x800000002eff7812 */ /* 0x000fe4000782c0ff */
[----:B---3--:R-:W-:-:S05]  /*11e9a0*/  PRMT R2, R17, 0x7770, RZ ;  /* 0x0000777011027816 */ /* 0x008fca00000000ff */
[----:B--2---:R0:W-:Y:S04]  /*11e9b0*/  @P3 STG.E.U8 desc[UR46][R8.64], R2 ;  /* 0x0000000208003986 */ /* 0x0041e8000c10112e */
[----:B0-----:R-:W2:Y:S01]  /*11e9c0*/  LDL.LU.64 R8, [R1+0x1ac0] ;  /* 0x001ac00001087983 */ /* 0x001ea20000300a00 */
[----:B------:R-:W-:-:S03]  /*11e9d0*/  LOP3.LUT P6, RZ, R43, 0x10, RZ, 0xc0, !PT ;  /* 0x000000102bff7812 */ /* 0x000fc600078cc0ff */
[----:B------:R-:W3:Y:S04]  /*11e9e0*/  LDL.LU.64 R60, [R1+0x1ab8] ;  /* 0x001ab800013c7983 */ /* 0x000ee80000300a00 */
[----:B------:R-:W3:Y:S04]  /*11e9f0*/  LDL.LU.64 R48, [R1+0x1ab0] ;  /* 0x001ab00001307983 */ /* 0x000ee80000300a00 */
[----:B------:R-:W3:Y:S02]  /*11ea00*/  LDL.LU R58, [R1+0x134] ;  /* 0x00013400013a7983 */ /* 0x000ee40000300800 */
[----:B------:R-:W-:-:S02]  /*11ea10*/  @P6 LOP3.LUT R47, R47, 0x4000, RZ, 0xfc, !PT ;  /* 0x000040002f2f6812 */ /* 0x000fc400078efcff */
[----:B------:R-:W-:Y:S01]  /*11ea20*/  LOP3.LUT P6, RZ, R43, 0x8, RZ, 0xc0, !PT ;  /* 0x000000082bff7812 */ /* 0x000fe200078cc0ff */
[----:B------:R-:W3:Y:S01]  /*11ea30*/  LDL.LU.64 R50, [R1+0x1aa8] ;  /* 0x001aa80001327983 */ /* 0x000ee20000300a00 */
[----:B------:R-:W-:-:S03]  /*11ea40*/  LOP3.LUT R47, R47, 0xffff7fff, RZ, 0xc0, !PT ;  /* 0xffff7fff2f2f7812 */ /* 0x000fc600078ec0ff */
[----:B------:R-:W3:Y:S01]  /*11ea50*/  LDL.LU.64 R52, [R1+0x1aa0] ;  /* 0x001aa00001347983 */ /* 0x000ee20000300a00 */
[----:B------:R-:W-:Y:S02]  /*11ea60*/  PRMT R2, R17, 0x7771, RZ ;  /* 0x0000777111027816 */ /* 0x000fe400000000ff */
[----:B------:R-:W-:Y:S01]  /*11ea70*/  LOP3.LUT P0, RZ, R43, 0x1, RZ, 0xc0, !PT ;  /* 0x000000012bff7812 */ /* 0x000fe2000780c0ff */
[----:B------:R-:W3:Y:S04]  /*11ea80*/  LDL.LU.64 R56, [R1+0x1a98] ;  /* 0x001a980001387983 */ /* 0x000ee80000300a00 */
        /* <DEDUP_REMOVED lines=58> */
[C---:B------:R-:W-:Y:S02]  /*11ee30*/  LOP3.LUT P2, RZ, R44.reuse, 0x800, RZ, 0xc0, !PT ;  /* 0x000008002cff7812 */ /* 0x040fe4000784c0ff */
[----:B------:R-:W-:-:S02]  /*11ee40*/  LOP3.LUT P1, RZ, R44, 0x1000, RZ, 0xc0, !PT ;  /* 0x000010002cff7812 */ /* 0x000fc4000782c0ff */
[----:B----4-:R-:W-:-:S05]  /*11ee50*/  PRMT R2, R10, 0x7770, RZ ;  /* 0x000077700a027816 */ /* 0x010fca00000000ff */
[----:B-----5:R0:W-:Y:S02]  /*11ee60*/  @P6 STG.E.U8 desc[UR46][R22.64], R2 ;  /* 0x0000000216006986 */ /* 0x0201e4000c10112e */
        /* <DEDUP_REMOVED lines=18> */
[----:B------:R-:W5:Y:S04]  /*11ef90*/  LDL.LU.64 R14, [R1+0x1a38] ;  /* 0x001a3800010e7983 */ /* 0x000f680000300a00 */
[----:B------:R-:W5:Y:S01]  /*11efa0*/  LDL.LU R54, [R1+0x114] ;  /* 0x0001140001367983 */ /* 0x000f620000300800 */
[----:B------:R-:W-:-:S02]  /*11efb0*/  PRMT R2, R11, 0x7773, RZ ;  /* 0x000077730b027816 */ /* 0x000fc400000000ff */
[C---:B------:R-:W-:Y:S01]  /*11efc0*/  LOP3.LUT P3, RZ, R43.reuse, 0x100, RZ, 0xc0, !PT ;  /* 0x000001002bff7812 */ /* 0x040fe2000786c0ff */
[----:B------:R-:W5:Y:S01]  /*11efd0*/  LDL.LU.64 R10, [R1+0x1a30] ;  /* 0x001a3000010a7983 */ /* 0x000f620000300a00 */
        /* <DEDUP_REMOVED lines=32> */
[----:B---3--:R-:W-:-:S05]  /*11f1e0*/  PRMT R2, R12, 0x7770, RZ ;  /* 0x000077700c027816 */ /* 0x008fca00000000ff */
[----:B------:R-:W-:Y:S02]  /*11f1f0*/  @P6 LOP3.LUT R47, R47, 0x800, RZ, 0xfc, !PT ;  /* 0x000008002f2f6812 */ /* 0x000fe400078efcff */
[----:B------:R-:W-:Y:S02]  /*11f200*/  LOP3.LUT P6, RZ, R44, 0x8000, RZ, 0xc0, !PT ;  /* 0x000080002cff7812 */ /* 0x000fe400078cc0ff */
[----:B------:R-:W-:Y:S01]  /*11f210*/  LOP3.LUT P0, RZ, R43, 0x200, RZ, 0xc0, !PT ;  /* 0x000002002bff7812 */ /* 0x000fe2000780c0ff */
[----:B------:R0:W-:Y:S01]  /*11f220*/  @P2 STG.E.U8 desc[UR46][R20.64], R2 ;  /* 0x0000000214002986 */ /* 0x0001e2000c10112e */
[----:B------:R-:W-:Y:S02]  /*11f230*/  LOP3.LUT R47, R47, 0xffffefff, RZ, 0xc0, !PT ;  /* 0xffffefff2f2f7812 */ /* 0x000fe400078ec0ff */
[----:B0-----:R-:W-:Y:S01]  /*11f240*/  PRMT R2, R12, 0x7771, RZ ;  /* 0x000077710c027816 */ /* 0x001fe200000000ff */
[----:B------:R-:W3:Y:S06]  /*11f250*/  LDL.LU.64 R20, [R1+0x19f0] ;  /* 0x0019f00001147983 */ /* 0x000eec0000300a00 */
        /* <DEDUP_REMOVED lines=174> */
[----:B------:R-:W-:-:S04]  /*11fd40*/  @P6 LOP3.LUT R45, R45, 0x400000, RZ, 0xfc, !PT ;  /* 0x004000002d2d6812 */ /* 0x000fc800078efcff */
[----:B------:R-:W-:Y:S02]  /*11fd50*/  LOP3.LUT R45, R45, 0xff7fffff, RZ, 0xc0, !PT ;  /* 0xff7fffff2d2d7812 */ /* 0x000fe400078ec0ff */
[C---:B------:R-:W-:Y:S02]  /*11fd60*/  LOP3.LUT P2, RZ, R43.reuse, 0x8000000, RZ, 0xc0, !PT ;  /* 0x080000002bff7812 */ /* 0x040fe4000784c0ff */
[----:B------:R-:W-:Y:S01]  /*11fd70*/  LOP3.LUT P1, RZ, R43, 0x10000000, RZ, 0xc0, !PT ;  /* 0x100000002bff7812 */ /* 0x000fe2000782c0ff */
        /* <DEDUP_REMOVED lines=27> */
[----:B------:R-:W-:-:S03]  /*11ff30*/  LOP3.LUT P0, RZ, R42, 0x2, RZ, 0xc0, !PT ;  /* 0x000000022aff7812 */ /* 0x000fc6000780c0ff */
[----:B------:R-:W5:Y:S01]  /*11ff40*/  LDL.LU.64 R56, [R1+0x18d0] ;  /* 0x0018d00001387983 */ /* 0x000f620000300a00 */
[----:B------:R-:W-:Y:S02]  /*11ff50*/  LOP3.LUT R45, R45, 0xefffffff, RZ, 0xc0, !PT ;  /* 0xefffffff2d2d7812 */ /* 0x000fe400078ec0ff */
[----:B------:R-:W-:Y:S01]  /*11ff60*/  PRMT R2, R54, 0x7770, RZ ;  /* 0x0000777036027816 */ /* 0x000fe200000000ff */
[----:B------:R-:W5:Y:S04]  /*11ff70*/  LDL.LU.64 R22, [R1+0x18c8] ;  /* 0x0018c80001167983 */ /* 0x000f680000300a00 */
[----:B------:R-:W-:Y:S02]  /*11ff80*/  @P6 LOP3.LUT R45, R45, 0x10000000, RZ, 0xfc, !PT ;  /* 0x100000002d2d6812 */ /* 0x000fe400078efcff */
[----:B------:R-:W-:Y:S01]  /*11ff90*/  LOP3.LUT P6, RZ, R42, 0x4, RZ, 0xc0, !PT ;  /* 0x000000042aff7812 */ /* 0x000fe200078cc0ff */
        /* <DEDUP_REMOVED lines=30> */
[----:B-----5:R0:W-:Y:S01]  /*120180*/  @P6 STG.E.U8 desc[UR46][R56.64], R2 ;  /* 0x0000000238006986 */ /* 0x0201e2000c10112e */
        /* <DEDUP_REMOVED lines=55> */
[----:B------:R-:W-:Y:S02]  /*120500*/  LOP3.LUT P2, RZ, R42, 0x4000, RZ, 0xc0, !PT ;  /* 0x000040002aff7812 */ /* 0x000fe4000784c0ff */
[----:B------:R-:W-:Y:S01]  /*120510*/  LOP3.LUT P1, RZ, R41, 0x20, RZ, 0xc0, !PT ;  /* 0x0000002029ff7812 */ /* 0x000fe2000782c0ff */
[----:B------:R-:W5:Y:S04]  /*120520*/  LDL.LU R17, [R1+0xd4] ;  /* 0x0000d40001117983 */ /* 0x000f680000300800 */
[----:B------:R-:W-:Y:S01]  /*120530*/  @P6 LOP3.LUT R45, R45, 0x40000, RZ, 0xfc, !PT ;  /* 0x000400002d2d6812 */ /* 0x000fe200078efcff */
[----:B------:R-:W5:Y:S01]  /*120540*/  LDL.LU.64 R56, [R1+0x17a0] ;  /* 0x0017a00001387983 */ /* 0x000f620000300a00 */
[----:B------:R-:W-:-:S02]  /*120550*/  LOP3.LUT P6, RZ, R41, 0x80, RZ, 0xc0, !PT ;  /* 0x0000008029ff7812 */ /* 0x000fc400078cc0ff */
[----:B------:R-:W-:Y:S02]  /*120560*/  LOP3.LUT R45, R45, 0xfff7ffff, RZ, 0xc0, !PT ;  /* 0xfff7ffff2d2d7812 */ /* 0x000fe400078ec0ff */
[----:B------:R-:W-:-:S09]  /*120570*/  PRMT R2, R19, 0x7771, RZ ;  /* 0x0000777113027816 */ /* 0x000fd200000000ff */
[----:B------:R-:W-:Y:S02]  /*120580*/  @P6 LOP3.LUT R45, R45, 0x80000, RZ, 0xfc, !PT ;  /* 0x000800002d2d6812 */ /* 0x000fe400078efcff */
[----:B------:R-:W-:Y:S01]  /*120590*/  LOP3.LUT P6, RZ, R42, 0x10000, RZ, 0xc0, !PT ;  /* 0x000100002aff7812 */ /* 0x000fe200078cc0ff */
        /* <DEDUP_REMOVED lines=10> */
[----:B------:R0:W-:Y:S04]  /*120640*/  @P0 STG.E.U8 desc[UR46][R14.64], R2 ;  /* 0x000000020e000986 */ /* 0x0001e8000c10112e */
[----:B------:R-:W4:Y:S01]  /*120650*/  LDL.LU.64 R18, [R1+0x1760] ;  /* 0x0017600001127983 */ /* 0x000f220000300a00 */
[----:B0-----:R-:W-:-:S03]  /*120660*/  PRMT R2, R58, 0x7770, RZ ;  /* 0x000077703a027816 */ /* 0x001fc600000000ff */
[----:B------:R-:W4:Y:S04]  /*120670*/  LDL.LU.64 R14, [R1+0x1748] ;  /* 0x00174800010e7983 */ /* 0x000f280000300a00 */
[----:B------:R0:W-:Y:S01]  /*120680*/  @P6 STG.E.U8 desc[UR46][R12.64], R2 ;  /* 0x000000020c006986 */ /* 0x0001e2000c10112e */
[C---:B------:R-:W-:Y:S02]  /*120690*/  LOP3.LUT P6, RZ, R45.reuse, 0x100000, RZ, 0xc0, !PT ;  /* 0x001000002dff7812 */ /* 0x040fe400078cc0ff */
[----:B0-----:R-:W-:Y:S01]  /*1206a0*/  PRMT R2, R58, 0x7771, RZ ;  /* 0x000077713a027816 */ /* 0x001fe200000000ff */
[----:B------:R-:W4:Y:S10]  /*1206b0*/  LDL.LU.64 R12, [R1+0x1720] ;  /* 0x00172000010c7983 */ /* 0x000f340000300a00 */
        /* <DEDUP_REMOVED lines=25> */
[----:B---3--:R0:W-:Y:S01]  /*120850*/  @P6 STG.E.U8 desc[UR46][R22.64], R2 ;  /* 0x0000000216006986 */ /* 0x0081e2000c10112e */
[----:B------:R-:W-:Y:S02]  /*120860*/  LOP3.LUT P3, RZ, R41, 0x1000, RZ, 0xc0, !PT ;  /* 0x0000100029ff7812 */ /* 0x000fe4000786c0ff */
[----:B0-----:R-:W-:-:S05]  /*120870*/  PRMT R2, R17, 0x7771, RZ ;  /* 0x0000777111027816 */ /* 0x001fca00000000ff */
[----:B----4-:R0:W-:Y:S01]  /*120880*/  @P5 STG.E.U8 desc[UR46][R20.64], R2 ;  /* 0x0000000214005986 */ /* 0x0101e2000c10112e */
        /* <DEDUP_REMOVED lines=43> */
[----:B---3--:R-:W-:Y:S02]  /*120b40*/  PRMT R2, R17, 0x7770, RZ ;  /* 0x0000777011027816 */ /* 0x008fe400000000ff */
[----:B------:R-:W-:Y:S02]  /*120b50*/  @P6 LOP3.LUT R45, R45, 0x200, RZ, 0xfc, !PT ;  /* 0x000002002d2d6812 */ /* 0x000fe400078efcff */
[----:B------:R-:W-:Y:S01]  /*120b60*/  LOP3.LUT P6, RZ, R41, 0x20000, RZ, 0xc0, !PT ;  /* 0x0002000029ff7812 */ /* 0x000fe200078cc0ff */
[----:B------:R0:W-:Y:S01]  /*120b70*/  @P2 STG.E.U8 desc[UR46][R14.64], R2 ;  /* 0x000000020e002986 */ /* 0x0001e2000c10112e */
[----:B------:R-:W-:-:S03]  /*120b80*/  LOP3.LUT R45, R45, 0xfffffbff, RZ, 0xc0, !PT ;  /* 0xfffffbff2d2d7812 */ /* 0x000fc600078ec0ff */
[----:B0-----:R-:W3:Y:S04]  /*120b90*/  LDL.LU R14, [R1+0xc4] ;  /* 0x0000c400010e7983 */ /* 0x001ee80000300800 */
[----:B------:R-:W3:Y:S04]  /*120ba0*/  LDL.LU.64 R50, [R1+0x15f8] ;  /* 0x0015f80001327983 */ /* 0x000ee80000300a00 */
[----:B------:R-:W-:Y:S02]  /*120bb0*/  @P6 LOP3.LUT R45, R45, 0x400, RZ, 0xfc, !PT ;  /* 0x000004002d2d6812 */ /* 0x000fe400078efcff */
[----:B------:R-:W-:Y:S01]  /*120bc0*/  LOP3.LUT P6, RZ, R42, 0x4000000, RZ, 0xc0, !PT ;  /* 0x040000002aff7812 */ /* 0x000fe200078cc0ff */
[----:B------:R-:W3:Y:S01]  /*120bd0*/  LDL.LU.64 R52, [R1+0x15d8] ;  /* 0x0015d80001347983 */ /* 0x000ee20000300a00 */
[----:B------:R-:W-:-:S02]  /*120be0*/  LOP3.LUT R45, R45, 0xfffff7ff, RZ, 0xc0, !PT ;  /* 0xfffff7ff2d2d7812 */ /* 0x000fc400078ec0ff */
[C---:B------:R-:W-:Y:S01]  /*120bf0*/  LOP3.LUT P1, RZ, R42.reuse, 0x1000000, RZ, 0xc0, !PT ;  /* 0x010000002aff7812 */ /* 0x040fe2000782c0ff */
[----:B------:R-:W3:Y:S01]  /*120c00*/  LDL.LU.64 R56, [R1+0x15d0] ;  /* 0x0015d00001387983 */ /* 0x000ee20000300a00 */
[----:B------:R-:W-:Y:S02]  /*120c10*/  LOP3.LUT P0, RZ, R41, 0x8000, RZ, 0xc0, !PT ;  /* 0x0000800029ff7812 */ /* 0x000fe4000780c0ff */
[----:B------:R-:W-:Y:S01]  /*120c20*/  PRMT R2, R17, 0x7771, RZ ;  /* 0x0000777111027816 */ /* 0x000fe200000000ff */
[----:B------:R-:W3:Y:S04]  /*120c30*/  LDL.LU R15, [R1+0xc8] ;  /* 0x0000c800010f7983 */ /* 0x000ee80000300800 */
[----:B------:R-:W-:Y:S01]  /*120c40*/  @P6 LOP3.LUT R45, R45, 0x800, RZ, 0xfc, !PT ;  /* 0x000008002d2d6812 */ /* 0x000fe200078efcff */
[----:B------:R-:W3:Y:S01]  /*120c50*/  LDL.LU.64 R22, [R1+0x15b8] ;  /* 0x0015b80001167983 */ /* 0x000ee20000300a00 */
[----:B------:R-:W-:-:S02]  /*120c60*/  LOP3.LUT P6, RZ, R42, 0x2000000, RZ, 0xc0, !PT ;  /* 0x020000002aff7812 */ /* 0x000fc400078cc0ff */
[----:B------:R-:W-:Y:S01]  /*120c70*/  LOP3.LUT R45, R45, 0xffffefff, RZ, 0xc0, !PT ;  /* 0xffffefff2d2d7812 */ /* 0x000fe200078ec0ff */
[----:B----4-:R0:W-:Y:S10]  /*120c80*/  @P1 STG.E.U8 desc[UR46][R20.64], R2 ;  /* 0x0000000214001986 */ /* 0x0101f4000c10112e */
        /* <DEDUP_REMOVED lines=8> */
[----:B------:R-:W-:-:S03]  /*120d10*/  LOP3.LUT P6, RZ, R45, 0x1000, RZ, 0xc0, !PT ;  /* 0x000010002dff7812 */ /* 0x000fc600078cc0ff */
[----:B------:R-:W5:Y:S01]  /*120d20*/  LDL.LU.64 R16, [R1+0x720] ;  /* 0x0007200001107983 */ /* 0x000f620000300a00 */
        /* <DEDUP_REMOVED lines=58> */
[----:B------:R-:W-:Y:S02]  /*1210d0*/  LOP3.LUT R42, R42, 0xbfffffff, RZ, 0xc0, !PT ;  /* 0xbfffffff2a2a7812 */ /* 0x000fe400078ec0ff */
[----:B------:R-:W-:-:S09]  /*1210e0*/  LOP3.LUT P2, RZ, R41, 0x1000000, RZ, 0xc0, !PT ;  /* 0x0100000029ff7812 */ /* 0x000fd2000784c0ff */
        /* <DEDUP_REMOVED lines=8> */
[----:B--2---:R0:W-:Y:S02]  /*121170*/  @P3 STG.E.U8 desc[UR46][R8.64], R2 ;  /* 0x0000000208003986 */ /* 0x0041e4000c10112e */
[----:B0-----:R-:W-:Y:S02]  /*121180*/  PRMT R2, R39, 0x7773, RZ ;  /* 0x0000777327027816 */ /* 0x001fe400000000ff */
[----:B------:R-:W2:Y:S04]  /*121190*/  LDL.LU R39, [R1+0x4628] ;  /* 0x0046280001277983 */ /* 0x000ea80000300800 */
[----:B------:R-:W2:Y:S04]  /*1211a0*/  LDL.LU.64 R8, [R1+0x678] ;  /* 0x0006780001087983 */ /* 0x000ea80000300a00 */
[----:B---3--:R0:W-:Y:S04]  /*1211b0*/  @P2 STG.E.U8 desc[UR46][R20.64], R2 ;  /* 0x0000000214002986 */ /* 0x0081e8000c10112e */
[----:B0-----:R-:W3:Y:S01]  /*1211c0*/  LDL.LU.64 R20, [R1+0x670] ;  /* 0x0006700001147983 */ /* 0x001ee20000300a00 */
[----:B------:R-:W-:-:S03]  /*1211d0*/  LOP3.LUT R45, R45, 0xfffffffd, RZ, 0xc0, !PT ;  /* 0xfffffffd2d2d7812 */ /* 0x000fc600078ec0ff */
[----:B------:R-:W3:Y:S01]  /*1211e0*/  LDL.LU.64 R22, [R1+0x668] ;  /* 0x0006680001167983 */ /* 0x000ee20000300a00 */
[----:B------:R-:W-:Y:S02]  /*1211f0*/  @P6 LOP3.LUT R45, R45, 0x2, RZ, 0xfc, !PT ;  /* 0x000000022d2d6812 */ /* 0x000fe400078efcff */
[C---:B------:R-:W-:Y:S01]  /*121200*/  LOP3.LUT P6, RZ, R40.reuse, 0x10, RZ, 0xc0, !PT ;  /* 0x0000001028ff7812 */ /* 0x040fe200078cc0ff */
[----:B------:R-:W3:Y:S01]  /*121210*/  LDL.LU.64 R46, [R1+0x660] ;  /* 0x00066000012e7983 */ /* 0x000ee20000300a00 */
[----:B------:R-:W-:Y:S02]  /*121220*/  LOP3.LUT P1, RZ, R40, 0x2, RZ, 0xc0, !PT ;  /* 0x0000000228ff7812 */ /* 0x000fe4000782c0ff */
[----:B------:R-:W-:Y:S02]  /*121230*/  LOP3.LUT R45, R45, 0xfffffffb, RZ, 0xc0, !PT ;  /* 0xfffffffb2d2d7812 */ /* 0x000fe400078ec0ff */
[----:B----4-:R-:W-:-:S07]  /*121240*/  PRMT R2, R15, 0x7770, RZ ;  /* 0x000077700f027816 */ /* 0x010fce00000000ff */
[----:B------:R-:W-:Y:S02]  /*121250*/  @P6 LOP3.LUT R45, R45, 0x4, RZ, 0xfc, !PT ;  /* 0x000000042d2d6812 */ /* 0x000fe400078efcff */
[----:B------:R-:W-:Y:S01]  /*121260*/  LOP3.LUT P6, RZ, R40, 0x8, RZ, 0xc0, !PT ;  /* 0x0000000828ff7812 */ /* 0x000fe200078cc0ff */
[----:B------:R0:W-:Y:S01]  /*121270*/  @P1 STG.E.U8 desc[UR46][R12.64], R2 ;  /* 0x000000020c001986 */ /* 0x0001e2000c10112e */
[----:B------:R-:W-:-:S03]  /*121280*/  LOP3.LUT R45, R45, 0xfffffff7, RZ, 0xc0, !PT ;  /* 0xfffffff72d2d7812 */ /* 0x000fc600078ec0ff */
[----:B0-----:R-:W4:Y:S04]  /*121290*/  LDL.LU R12, [R1+0xb8] ;  /* 0x0000b800010c7983 */ /* 0x001f280000300800 */
[----:B------:R-:W4:Y:S04]  /*1212a0*/  LDL.LU.64 R60, [R1+0x638] ;  /* 0x00063800013c7983 */ /* 0x000f280000300a00 */
[----:B------:R-:W-:Y:S02]  /*1212b0*/  @P6 LOP3.LUT R45, R45, 0x8, RZ, 0xfc, !PT ;  /* 0x000000082d2d6812 */ /* 0x000fe400078efcff */
[----:B------:R-:W-:Y:S01]  /*1212c0*/  LOP3.LUT P6, RZ, R41, 0x4000000, RZ, 0xc0, !PT ;  /* 0x0400000029ff7812 */ /* 0x000fe200078cc0ff */
[----:B------:R-:W4:Y:S01]  /*1212d0*/  LDL.LU.64 R48, [R1+0x630] ;  /* 0x0006300001307983 */ /* 0x000f220000300a00 */
[----:B------:R-:W-:-:S02]  /*1212e0*/  LOP3.LUT P0, RZ, R40, 0x4, RZ, 0xc0, !PT ;  /* 0x0000000428ff7812 */ /* 0x000fc4000780c0ff */
[----:B------:R-:W-:Y:S01]  /*1212f0*/  LOP3.LUT R45, R45, 0xffffffef, RZ, 0xc0, !PT ;  /* 0xffffffef2d2d7812 */ /* 0x000fe200078ec0ff */
[----:B------:R-:W4:Y:S01]  /*121300*/  LDL.LU R13, [R1+0xbc] ;  /* 0x0000bc00010d7983 */ /* 0x000f220000300800 */
[----:B------:R-:W-:-:S03]  /*121310*/  PRMT R2, R15, 0x7771, RZ ;  /* 0x000077710f027816 */ /* 0x000fc600000000ff */
[----:B------:R-:W4:Y:S04]  /*121320*/  LDL.LU.64 R50, [R1+0x628] ;  /* 0x0006280001327983 */ /* 0x000f280000300a00 */
[----:B------:R-:W-:Y:S01]  /*121330*/  @P6 LOP3.LUT R45, R45, 0x10, RZ, 0xfc, !PT ;  /* 0x000000102d2d6812 */ /* 0x000fe200078efcff */
[----:B------:R-:W4:Y:S01]  /*121340*/  LDL.LU.64 R52, [R1+0x620] ;  /* 0x0006200001347983 */ /* 0x000f220000300a00 */
[----:B------:R-:W-:-:S03]  /*121350*/  LOP3.LUT P6, RZ, R41, 0x2000000, RZ, 0xc0, !PT ;  /* 0x0200000029ff7812 */ /* 0x000fc600078cc0ff */
[----:B-----5:R0:W-:Y:S02]  /*121360*/  @P0 STG.E.U8 desc[UR46][R56.64], R2 ;  /* 0x0000000238000986 */ /* 0x0201e4000c10112e */
[----:B0-----:R-:W-:Y:S02]  /*121370*/  PRMT R2, R15, 0x7772, RZ ;  /* 0x000077720f027816 */ /* 0x001fe400000000ff */
[----:B------:R-:W5:Y:S06]  /*121380*/  LDL.LU.64 R56, [R1+0x5f0] ;  /* 0x0005f00001387983 */ /* 0x000f6c0000300a00 */
[----:B------:R0:W-:Y:S01]  /*121390*/  @P6 STG.E.U8 desc[UR46][R16.64], R2 ;  /* 0x0000000210006986 */ /* 0x0001e2000c10112e */
[----:B------:R-:W-:-:S02]  /*1213a0*/  LOP3.LUT P6, RZ, R45, 0x10, RZ, 0xc0, !PT ;  /* 0x000000102dff7812 */ /* 0x000fc400078cc0ff */
        /* <DEDUP_REMOVED lines=20> */
[----:B------:R4:W-:Y:S01]  /*1214f0*/  @P6 STG.E.U8 desc[UR46][R46.64], R2 ;  /* 0x000000022e006986 */ /* 0x0009e2000c10112e */
[----:B------:R-:W-:-:S02]  /*121500*/  LOP3.LUT P6, RZ, R42, 0x80000000, RZ, 0xc0, !PT ;  /* 0x800000002aff7812 */ /* 0x000fc400078cc0ff */
[----:B----4-:R-:W-:-:S11]  /*121510*/  PRMT R2, R12, 0x7770, RZ ;  /* 0x000077700c027816 */ /* 0x010fd600000000ff */
        /* <DEDUP_REMOVED lines=49> */
[----:B------:R-:W2:Y:S04]  /*121830*/  LDL.LU R58, [R1+0xa8] ;  /* 0x0000a800013a7983 */ /* 0x000ea80000300800 */
[----:B------:R-:W2:Y:S01]  /*121840*/  LDL.LU.64 R44, [R1+0x4e8] ;  /* 0x0004e800012c7983 */ /* 0x000ea20000300a00 */
[----:B------:R-:W-:-:S03]  /*121850*/  LOP3.LUT R42, R42, 0xfdffffff, RZ, 0xc0, !PT ;  /* 0xfdffffff2a2a7812 */ /* 0x000fc600078ec0ff */
[----:B------:R-:W2:Y:S01]  /*121860*/  LDL.LU.64 R46, [R1+0x4e0] ;  /* 0x0004e000012e7983 */ /* 0x000ea20000300a00 */
[----:B------:R-:W-:Y:S02]  /*121870*/  @P6 LOP3.LUT R42, R42, 0x2000000, RZ, 0xfc, !PT ;  /* 0x020000002a2a6812 */ /* 0x000fe400078efcff */
[----:B------:R-:W-:Y:S01]  /*121880*/  LOP3.LUT P6, RZ, R40, 0x2000, RZ, 0xc0, !PT ;  /* 0x0000200028ff7812 */ /* 0x000fe200078cc0ff */
[----:B------:R-:W2:Y:S01]  /*121890*/  LDL.LU.64 R60, [R1+0x4d8] ;  /* 0x0004d800013c7983 */ /* 0x000ea20000300a00 */
[C---:B------:R-:W-:Y:S02]  /*1218a0*/  LOP3.LUT P2, RZ, R39.reuse, 0x2, RZ, 0xc0, !PT ;  /* 0x0000000227ff7812 */ /* 0x040fe4000784c0ff */
[----:B------:R-:W-:Y:S01]  /*1218b0*/  LOP3.LUT R42, R42, 0xfbffffff, RZ, 0xc0, !PT ;  /* 0xfbffffff2a2a7812 */ /* 0x000fe200078ec0ff */
[----:B------:R-:W2:Y:S01]  /*1218c0*/  LDL.LU.64 R48, [R1+0x4d0] ;  /* 0x0004d00001307983 */ /* 0x000ea20000300a00 */
[----:B------:R-:W-:Y:S02]  /*1218d0*/  LOP3.LUT P1, RZ, R39, 0x4, RZ, 0xc0, !PT ;  /* 0x0000000427ff7812 */ /* 0x000fe4000782c0ff */
[----:B------:R-:W-:-:S05]  /*1218e0*/  PRMT R2, R19, 0x7772, RZ ;  /* 0x0000777213027816 */ /* 0x000fca00000000ff */
[----:B------:R-:W-:Y:S02]  /*1218f0*/  @P6 LOP3.LUT R42, R42, 0x4000000, RZ, 0xfc, !PT ;  /* 0x040000002a2a6812 */ /* 0x000fe400078efcff */
[----:B------:R-:W-:Y:S01]  /*121900*/  LOP3.LUT P6, RZ, R39, 0x10, RZ, 0xc0, !PT ;  /* 0x0000001027ff7812 */ /* 0x000fe200078cc0ff */
[----:B----4-:R0:W-:Y:S01]  /*121910*/  @P2 STG.E.U8 desc[UR46][R56.64], R2 ;  /* 0x0000000238002986 */ /* 0x0101e2000c10112e */
[----:B------:R-:W-:Y:S02]  /*121920*/  LOP3.LUT R42, R42, 0xf7ffffff, RZ, 0xc0, !PT ;  /* 0xf7ffffff2a2a7812 */ /* 0x000fe400078ec0ff */
[----:B0-----:R-:W-:-:S09]  /*121930*/  PRMT R2, R19, 0x7773, RZ ;  /* 0x0000777313027816 */ /* 0x001fd200000000ff */
[----:B------:R-:W-:Y:S02]  /*121940*/  @P6 LOP3.LUT R42, R42, 0x8000000, RZ, 0xfc, !PT ;  /* 0x080000002a2a6812 */ /* 0x000fe400078efcff */
[----:B------:R-:W-:Y:S01]  /*121950*/  LOP3.LUT P6, RZ, R39, 0x8, RZ, 0xc0, !PT ;  /* 0x0000000827ff7812 */ /* 0x000fe200078cc0ff */
[----:B-----5:R0:W-:Y:S01]  /*121960*/  @P1 STG.E.U8 desc[UR46][R10.64], R2 ;  /* 0x000000020a001986 */ /* 0x0201e2000c10112e */
[----:B------:R-:W-:Y:S02]  /*121970*/  LOP3.LUT P0, RZ, R40, 0x800, RZ, 0xc0, !PT ;  /* 0x0000080028ff7812 */ /* 0x000fe4000780c0ff */
[----:B------:R-:W-:Y:S01]  /*121980*/  LOP3.LUT R42, R42, 0xefffffff, RZ, 0xc0, !PT ;  /* 0xefffffff2a2a7812 */ /* 0x000fe200078ec0ff */
[----:B0-----:R-:W4:Y:S04]  /*121990*/  LDL.LU R10, [R1+0xac] ;  /* 0x0000ac00010a7983 */ /* 0x001f280000300800 */
[----:B------:R-:W5:Y:S04]  /*1219a0*/  LDL.LU.64 R50, [R1+0x4a8] ;  /* 0x0004a80001327983 */ /* 0x000f680000300a00 */
[----:B------:R-:W-:-:S02]  /*1219b0*/  @P6 LOP3.LUT R42, R42, 0x10000000, RZ, 0xfc, !PT ;  /* 0x100000002a2a6812 */ /* 0x000fc400078efcff */
[----:B------:R-:W-:Y:S01]  /*1219c0*/  LOP3.LUT P6, RZ, R40, 0x1000, RZ, 0xc0, !PT ;  /* 0x0000100028ff7812 */ /* 0x000fe200078cc0ff */
[----:B------:R-:W5:Y:S01]  /*1219d0*/  LDL.LU.64 R52, [R1+0x4a0] ;  /* 0x0004a00001347983 */ /* 0x000f620000300a00 */
[----:B---3--:R-:W-:-:S03]  /*1219e0*/  PRMT R2, R54, 0x7770, RZ ;  /* 0x0000777036027816 */ /* 0x008fc600000000ff */
[----:B------:R-:W3:Y:S04]  /*1219f0*/  LDL.LU R11, [R1+0x90] ;  /* 0x00009000010b7983 */ /* 0x000ee80000300800 */
[----:B------:R0:W-:Y:S04]  /*121a00*/  @P0 STG.E.U8 desc[UR46][R16.64], R2 ;  /* 0x0000000210000986 */ /* 0x0001e8000c10112e */
[----:B------:R-:W3:Y:S04]  /*121a10*/  LDL.LU.64 R56, [R1+0x498] ;  /* 0x0004980001387983 */ /* 0x000ee80000300a00 */
[----:B------:R-:W3:Y:S01]  /*121a20*/  LDL.LU.64 R18, [R1+0x4b8] ;  /* 0x0004b80001127983 */ /* 0x000ee20000300a00 */
[----:B0-----:R-:W-:-:S03]  /*121a30*/  PRMT R2, R54, 0x7771, RZ ;  /* 0x0000777136027816 */ /* 0x001fc600000000ff */
[----:B------:R-:W3:Y:S04]  /*121a40*/  LDL.LU.64 R16, [R1+0x490] ;  /* 0x0004900001107983 */ /* 0x000ee80000300a00 */
[----:B------:R0:W-:Y:S01]  /*121a50*/  @P6 STG.E.U8 desc[UR46][R14.64], R2 ;  /* 0x000000020e006986 */ /* 0x0001e2000c10112e */
[----:B------:R-:W-:Y:S02]  /*121a60*/  LOP3.LUT P6, RZ, R42, 0x10000000, RZ, 0xc0, !PT ;  /* 0x100000002aff7812 */ /* 0x000fe400078cc0ff */
[----:B0-----:R-:W-:Y:S01]  /*121a70*/  PRMT R2, R54, 0x7772, RZ ;  /* 0x0000777236027816 */ /* 0x001fe200000000ff */
[----:B------:R-:W3:Y:S10]  /*121a80*/  LDL.LU.64 R14, [R1+0x4b0] ;  /* 0x0004b000010e7983 */ /* 0x000ef40000300a00 */
        /* <DEDUP_REMOVED lines=68> */
[----:B0-----:R-:W2:Y:S01]  /*121ed0*/  LDL.LU.64 R8, [R1+0x560] ;  /* 0x0005600001087983 */ /* 0x001ea20000300a00 */
[----:B------:R-:W-:-:S03]  /*121ee0*/  PRMT R2, R14, 0x7771, RZ ;  /* 0x000077710e027816 */ /* 0x000fc600000000ff */
[----:B------:R-:W5:Y:S04]  /*121ef0*/  LDL.LU R15, [R1+0x9c] ;  /* 0x00009c00010f7983 */ /* 0x000f680000300800 */
[----:B---3--:R0:W-:Y:S04]  /*121f00*/  @P2 STG.E.U8 desc[UR46][R16.64], R2 ;  /* 0x0000000210002986 */ /* 0x0081e8000c10112e */
[----:B0-----:R-:W3:Y:S04]  /*121f10*/  LDL.LU.64 R16, [R1+0x5a0] ;  /* 0x0005a00001107983 */ /* 0x001ee80000300a00 */
[----:B------:R-:W5:Y:S01]  /*121f20*/  LDL.LU.64 R44, [R1+0x558] ;  /* 0x00055800012c7983 */ /* 0x000f620000300a00 */
[----:B------:R-:W-:-:S02]  /*121f30*/  @P6 LOP3.LUT R42, R42, 0x20000, RZ, 0xfc, !PT ;  /* 0x000200002a2a6812 */ /* 0x000fc400078efcff */
[----:B------:R-:W-:Y:S01]  /*121f40*/  LOP3.LUT P6, RZ, R39, 0x4000, RZ, 0xc0, !PT ;  /* 0x0000400027ff7812 */ /* 0x000fe200078cc0ff */
[----:B------:R-:W5:Y:S01]  /*121f50*/  LDL.LU.64 R46, [R1+0x598] ;  /* 0x00059800012e7983 */ /* 0x000f620000300a00 */
[----:B------:R-:W-:-:S03]  /*121f60*/  LOP3.LUT R42, R42, 0xfffbffff, RZ, 0xc0, !PT ;  /* 0xfffbffff2a2a7812 */ /* 0x000fc600078ec0ff */
[----:B------:R-:W5:Y:S01]  /*121f70*/  LDL.LU.64 R60, [R1+0x5b0] ;  /* 0x0005b000013c7983 */ /* 0x000f620000300a00 */
[----:B------:R-:W-:-:S03]  /*121f80*/  LOP3.LUT P1, RZ, R39, 0x800, RZ, 0xc0, !PT ;  /* 0x0000080027ff7812 */ /* 0x000fc6000782c0ff */
[----:B------:R-:W5:Y:S04]  /*121f90*/  LDL.LU.64 R48, [R1+0x608] ;  /* 0x0006080001307983 */ /* 0x000f680000300a00 */
[----:B------:R-:W-:Y:S01]  /*121fa0*/  @P6 LOP3.LUT R42, R42, 0x40000, RZ, 0xfc, !PT ;  /* 0x000400002a2a6812 */ /* 0x000fe200078efcff */
[----:B------:R-:W5:Y:S01]  /*121fb0*/  LDL.LU.64 R50, [R1+0x5a8] ;  /* 0x0005a80001327983 */ /* 0x000f620000300a00 */
[C---:B------:R-:W-:Y:S02]  /*121fc0*/  LOP3.LUT P6, RZ, R39.reuse, 0x2000, RZ, 0xc0, !PT ;  /* 0x0000200027ff7812 */ /* 0x040fe400078cc0ff */
[----:B------:R-:W-:Y:S01]  /*121fd0*/  LOP3.LUT R42, R42, 0xfff7ffff, RZ, 0xc0, !PT ;  /* 0xfff7ffff2a2a7812 */ /* 0x000fe200078ec0ff */
[----:B------:R-:W5:Y:S01]  /*121fe0*/  LDL.LU.64 R52, [R1+0x600] ;  /* 0x0006000001347983 */ /* 0x000f620000300a00 */
[----:B------:R-:W-:-:S09]  /*121ff0*/  LOP3.LUT P0, RZ, R39, 0x1000, RZ, 0xc0, !PT ;  /* 0x0000100027ff7812 */ /* 0x000fd2000780c0ff */
[----:B------:R-:W-:Y:S02]  /*122000*/  @P6 LOP3.LUT R42, R42, 0x80000, RZ, 0xfc, !PT ;  /* 0x000800002a2a6812 */ /* 0x000fe400078efcff */
[----:B------:R-:W-:Y:S02]  /*122010*/  LOP3.LUT P6, RZ, R40, 0x400000, RZ, 0xc0, !PT ;  /* 0x0040000028ff7812 */ /* 0x000fe400078cc0ff */
[----:B------:R-:W-:Y:S02]  /*122020*/  LOP3.LUT R42, R42, 0xffefffff, RZ, 0xc0, !PT ;  /* 0xffefffff2a2a7812 */ /* 0x000fe400078ec0ff */
[----:B------:R-:W-:-:S05]  /*122030*/  PRMT R2, R14, 0x7772, RZ ;  /* 0x000077720e027816 */ /* 0x000fca00000000ff */
[----:B----4-:R0:W-:Y:S04]  /*122040*/  @P1 STG.E.U8 desc[UR46][R56.64], R2 ;  /* 0x0000000238001986 */ /* 0x0101e8000c10112e */
[----:B------:R-:W-:Y:S02]  /*122050*/  @P6 LOP3.LUT R42, R42, 0x100000, RZ, 0xfc, !PT ;  /* 0x001000002a2a6812 */ /* 0x000fe400078efcff */
[----:B------:R-:W-:Y:S02]  /*122060*/  LOP3.LUT P6, RZ, R40, 0x200000, RZ, 0xc0, !PT ;  /* 0x0020000028ff7812 */ /* 0x000fe400078cc0ff */
[----:B0-----:R-:W-:Y:S01]  /*122070*/  PRMT R2, R14, 0x7773, RZ ;  /* 0x000077730e027816 */ /* 0x001fe200000000ff */
        /* <DEDUP_REMOVED lines=17> */
[----:B---3--:R5:W-:Y:S01]  /*122190*/  @P6 STG.E.U8 desc[UR46][R16.64], R2 ;  /* 0x0000000210006986 */ /* 0x008be2000c10112e */
[C---:B------:R-:W-:Y:S02]  /*1221a0*/  LOP3.LUT P6, RZ, R42.reuse, 0x20000, RZ, 0xc0, !PT ;  /* 0x000200002aff7812 */ /* 0x040fe400078cc0ff */
[----:B-----5:R-:W-:Y:S01]  /*1221b0*/  PRMT R2, R15, 0x7770, RZ ;  /* 0x000077700f027816 */ /* 0x020fe200000000ff */
[----:B------:R-:W3:Y:S10]  /*1221c0*/  LDL.LU.64 R16, [R1+0x4610] ;  /* 0x0046100001107983 */ /* 0x000ef40000300a00 */
        /* <DEDUP_REMOVED lines=20> */
[----:B----4-:R0:W-:Y:S01]  /*122310*/  @P4 STG.E.U8 desc[UR46][R56.64], R2 ;  /* 0x0000000238004986 */ /* 0x0101e2000c10112e */
[----:B------:R-:W-:Y:S02]  /*122320*/  LOP3.LUT P1, RZ, R40, 0x10000000, RZ, 0xc0, !PT ;  /* 0x1000000028ff7812 */ /* 0x000fe4000782c0ff */
[----:B0-----:R-:W-:Y:S02]  /*122330*/  PRMT R2, R3, 0x7773, RZ ;  /* 0x0000777303027816 */ /* 0x001fe400000000ff */
[----:B------:R-:W-:Y:S01]  /*122340*/  LOP3.LUT P0, RZ, R39, 0x80000, RZ, 0xc0, !PT ;  /* 0x0008000027ff7812 */ /* 0x000fe2000780c0ff */
[----:B------:R-:W4:Y:S04]  /*122350*/  LDL.LU R3, [R1+0x460c] ;  /* 0x00460c0001037983 */ /* 0x000f280000300800 */
        /* <DEDUP_REMOVED lines=8> */
[----:B------:R-:W5:Y:S04]  /*1223e0*/  LDL.LU.64 R18, [R1+0x650] ;  /* 0x0006500001127983 */ /* 0x000f680000300a00 */
[----:B------:R-:W3:Y:S04]  /*1223f0*/  LDL.LU.64 R52, [R1+0x680] ;  /* 0x0006800001347983 */ /* 0x000ee80000300a00 */
[----:B------:R-:W3:Y:S04]  /*122400*/  LDL.LU.64 R56, [R1+0x698] ;  /* 0x0006980001387983 */ /* 0x000ee80000300a00 */
[----:B------:R-:W5:Y:S04]  /*122410*/  LDL.LU R15, [R1+0x88] ;  /* 0x00008800010f7983 */ /* 0x000f680000300800 */
        /* <DEDUP_REMOVED lines=12> */
[----:B----4-:R-:W-:-:S13]  /*1224e0*/  LOP3.LUT P6, RZ, R3, 0x4, RZ, 0xc0, !PT ;  /* 0x0000000403ff7812 */ /* 0x010fda00078cc0ff */
[----:B------:R-:W-:Y:S02]  /*1224f0*/  @P6 LOP3.LUT R42, R42, 0x80, RZ, 0xfc, !PT ;  /* 0x000000802a2a6812 */ /* 0x000fe400078efcff */
[----:B------:R-:W-:Y:S01]  /*122500*/  LOP3.LUT P6, RZ, R3, 0x2, RZ, 0xc0, !PT ;  /* 0x0000000203ff7812 */ /* 0x000fe200078cc0ff */
[----:B--2---:R0:W-:Y:S04]  /*122510*/  @P3 STG.E.U8 desc[UR46][R8.64], R2 ;  /* 0x0000000208003986 */ /* 0x0041e8000c10112e */
[----:B0-----:R-:W2:Y:S01]  /*122520*/  LDL.LU.64 R8, [R1+0x6c0] ;  /* 0x0006c00001087983 */ /* 0x001ea20000300a00 */
[----:B------:R-:W-:-:S07]  /*122530*/  LOP3.LUT R42, R42, 0xfffffeff, RZ, 0xc0, !PT ;  /* 0xfffffeff2a2a7812 */ /* 0x000fce00078ec0ff */
        /* <DEDUP_REMOVED lines=12> */
[----:B------:R-:W-:Y:S02]  /*122600*/  LOP3.LUT P6, RZ, R40, 0x80000000, RZ, 0xc0, !PT ;  /* 0x8000000028ff7812 */ /* 0x000fe400078cc0ff */
[----:B------:R-:W4:Y:S01]  /*122610*/  LDL.LU.64 R40, [R1+0x6e8] ;  /* 0x0006e80001287983 */ /* 0x000f220000300a00 */
[----:B-----5:R-:W-:-:S03]  /*122620*/  PRMT R2, R15, 0x7770, RZ ;  /* 0x000077700f027816 */ /* 0x020fc600000000ff */
[----:B------:R-:W5:Y:S04]  /*122630*/  LDL.LU.64 R44, [R1+0x710] ;  /* 0x00071000012c7983 */ /* 0x000f680000300a00 */
[----:B------:R0:W-:Y:S04]  /*122640*/  @P2 STG.E.U8 desc[UR46][R18.64], R2 ;  /* 0x0000000212002986 */ /* 0x0001e8000c10112e */
[----:B0-----:R-:W5:Y:S04]  /*122650*/  LDL.LU R18, [R1+0x70] ;  /* 0x0000700001127983 */ /* 0x001f680000300800 */
[----:B------:R-:W5:Y:S04]  /*122660*/  LDL.LU.64 R46, [R1+0x6e0] ;  /* 0x0006e000012e7983 */ /* 0x000f680000300a00 */
[----:B------:R-:W5:Y:S01]  /*122670*/  LDL.LU.64 R60, [R1+0x708] ;  /* 0x00070800013c7983 */ /* 0x000f620000300a00 */
[----:B------:R-:W-:-:S03]  /*122680*/  LOP3.LUT P0, RZ, R39, 0x200000, RZ, 0xc0, !PT ;  /* 0x0020000027ff7812 */ /* 0x000fc6000780c0ff */
[----:B------:R-:W5:Y:S01]  /*122690*/  LDL.LU.64 R48, [R1+0x740] ;  /* 0x0007400001307983 */ /* 0x000f620000300a00 */
[----:B------:R-:W-:Y:S02]  /*1226a0*/  LOP3.LUT R42, R42, 0xffffefff, RZ, 0xc0, !PT ;  /* 0xffffefff2a2a7812 */ /* 0x000fe400078ec0ff */
[----:B------:R-:W-:Y:S01]  /*1226b0*/  PRMT R2, R15, 0x7771, RZ ;  /* 0x000077710f027816 */ /* 0x000fe200000000ff */
[----:B------:R-:W5:Y:S01]  /*1226c0*/  LDL.LU.64 R50, [R1+0x750] ;  /* 0x0007500001327983 */ /* 0x000f620000300a00 */
[----:B------:R-:W-:Y:S02]  /*1226d0*/  @P6 LOP3.LUT R42, R42, 0x1000, RZ, 0xfc, !PT ;  /* 0x000010002a2a6812 */ /* 0x000fe400078efcff */
[----:B------:R-:W-:Y:S01]  /*1226e0*/  LOP3.LUT P6, RZ, R39, 0x400000, RZ, 0xc0, !PT ;  /* 0x0040000027ff7812 */ /* 0x000fe200078cc0ff */
[----:B---3--:R0:W-:Y:S02]  /*1226f0*/  @P1 STG.E.U8 desc[UR46][R52.64], R2 ;  /* 0x0000000234001986 */ /* 0x0081e4000c10112e */
[----:B0-----:R-:W-:-:S02]  /*122700*/  PRMT R2, R15, 0x7772, RZ ;  /* 0x000077720f027816 */ /* 0x001fc400000000ff */
[----:B------:R-:W3:Y:S04]  /*122710*/  LDL.LU.64 R52, [R1+0x738] ;  /* 0x0007380001347983 */ /* 0x000ee80000300a00 */
[----:B------:R0:W-:Y:S02]  /*122720*/  @P0 STG.E.U8 desc[UR46][R56.64], R2 ;  /* 0x0000000238000986 */ /* 0x0001e4000c10112e */
[----:B0-----:R-:W-:Y:S02]  /*122730*/  PRMT R2, R15, 0x7773, RZ ;  /* 0x000077730f027816 */ /* 0x001fe400000000ff */
[----:B------:R-:W3:Y:S04]  /*122740*/  LDL.LU.64 R56, [R1+0x748] ;  /* 0x0007480001387983 */ /* 0x000ee80000300a00 */
[----:B------:R0:W-:Y:S01]  /*122750*/  @P6 STG.E.U8 desc[UR46][R12.64], R2 ;  /* 0x000000020c006986 */ /* 0x0001e2000c10112e */
[----:B------:R-:W-:-:S03]  /*122760*/  LOP3.LUT P6, RZ, R42, 0x1000, RZ, 0xc0, !PT ;  /* 0x000010002aff7812 */ /* 0x000fc600078cc0ff */
[----:B------:R-:W3:Y:S04]  /*122770*/  LDL.LU.64 R14, [R1+0x760] ;  /* 0x00076000010e7983 */ /* 0x000ee80000300a00 */
[----:B------:R-:W3:Y:S01]  /*122780*/  LDL.LU R19, [R1+0x78] ;  /* 0x0000780001137983 */ /* 0x000ee20000300800 */
[----:B0-----:R-:W-:-:S03]  /*122790*/  PRMT R2, R58, 0x7770, RZ ;  /* 0x000077703a027816 */ /* 0x001fc600000000ff */
[----:B------:R-:W3:Y:S04]  /*1227a0*/  LDL.LU.64 R12, [R1+0x770] ;  /* 0x00077000010c7983 */ /* 0x000ee80000300a00 */
        /* <DEDUP_REMOVED lines=8> */
[----:B----4-:R0:W-:Y:S01]  /*122830*/  @P6 STG.E.U8 desc[UR46][R40.64], R2 ;  /* 0x0000000228006986 */ /* 0x0101e2000c10112e */
[----:B------:R-:W-:Y:S02]  /*122840*/  LOP3.LUT P6, RZ, R42, 0x200, RZ, 0xc0, !PT ;  /* 0x000002002aff7812 */ /* 0x000fe400078cc0ff */
        /* <DEDUP_REMOVED lines=38> */
[----:B------:R-:W5:Y:S04]  /*122ab0*/  LDL.LU R58, [R1+0x7c] ;  /* 0x00007c00013a7983 */ /* 0x000f680000300800 */
[----:B------:R-:W5:Y:S01]  /*122ac0*/  LDL.LU.64 R10, [R1+0x7c0] ;  /* 0x0007c000010a7983 */ /* 0x000f620000300a00 */
[----:B------:R-:W-:-:S02]  /*122ad0*/  LOP3.LUT P6, RZ, R38, 0x8, RZ, 0xc0, !PT ;  /* 0x0000000826ff7812 */ /* 0x000fc400078cc0ff */
[----:B------:R-:W-:Y:S02]  /*122ae0*/  LOP3.LUT P3, RZ, R39, 0x20000000, RZ, 0xc0, !PT ;  /* 0x2000000027ff7812 */ /* 0x000fe4000786c0ff */
[----:B------:R-:W-:Y:S02]  /*122af0*/  PRMT R2, R19, 0x7772, RZ ;  /* 0x0000777213027816 */ /* 0x000fe400000000ff */
[----:B------:R-:W-:Y:S02]  /*122b00*/  LOP3.LUT P2, RZ, R39, 0x40000000, RZ, 0xc0, !PT ;  /* 0x4000000027ff7812 */ /* 0x000fe4000784c0ff */
[C---:B------:R-:W-:Y:S02]  /*122b10*/  LOP3.LUT P1, RZ, R3.reuse, 0x80, RZ, 0xc0, !PT ;  /* 0x0000008003ff7812 */ /* 0x040fe4000782c0ff */
[----:B------:R-:W-:Y:S02]  /*122b20*/  LOP3.LUT R42, R42, 0xfffffffe, RZ, 0xc0, !PT ;  /* 0xfffffffe2a2a7812 */ /* 0x000fe400078ec0ff */
[----:B------:R-:W-:-:S02]  /*122b30*/  LOP3.LUT P0, RZ, R3, 0x100, RZ, 0xc0, !PT ;  /* 0x0000010003ff7812 */ /* 0x000fc4000780c0ff */
[----:B---3--:R-:W-:-:S04]  /*122b40*/  LOP3.LUT R0, R0, 0xdfffffff, RZ, 0xc0, !PT ;  /* 0xdfffffff00007812 */ /* 0x008fc800078ec0ff */
[----:B------:R-:W-:Y:S02]  /*122b50*/  @P6 LOP3.LUT R0, R0, 0x20000000, RZ, 0xfc, !PT ;  /* 0x2000000000006812 */ /* 0x000fe400078efcff */
[----:B------:R-:W-:Y:S02]  /*122b60*/  LOP3.LUT P6, RZ, R3, 0x1000, RZ, 0xc0, !PT ;  /* 0x0000100003ff7812 */ /* 0x000fe400078cc0ff */
[----:B------:R-:W-:-:S11]  /*122b70*/  LOP3.LUT R0, R0, 0xbfffffff, RZ, 0xc0, !PT ;  /* 0xbfffffff00007812 */ /* 0x000fd600078ec0ff */
[----:B------:R-:W-:Y:S02]  /*122b80*/  @P6 LOP3.LUT R0, R0, 0x40000000, RZ, 0xfc, !PT ;  /* 0x4000000000006812 */ /* 0x000fe400078efcff */
[----:B------:R-:W-:Y:S02]  /*122b90*/  LOP3.LUT P6, RZ, R3, 0x800, RZ, 0xc0, !PT ;  /* 0x0000080003ff7812 */ /* 0x000fe400078cc0ff */
[----:B------:R-:W-:-:S11]  /*122ba0*/  LOP3.LUT R0, R0, 0x7fffffff, RZ, 0xc0, !PT ;  /* 0x7fffffff00007812 */ /* 0x000fd600078ec0ff */
[----:B------:R-:W-:Y:S02]  /*122bb0*/  @P6 LOP3.LUT R0, R0, 0x80000000, RZ, 0xfc, !PT ;  /* 0x8000000000006812 */ /* 0x000fe400078efcff */
[----:B------:R-:W-:-:S13]  /*122bc0*/  LOP3.LUT P6, RZ, R38, 0x4, RZ, 0xc0, !PT ;  /* 0x0000000426ff7812 */ /* 0x000fda00078cc0ff */
[----:B------:R-:W-:Y:S02]  /*122bd0*/  @P6 LOP3.LUT R42, R42, 0x1, RZ, 0xfc, !PT ;  /* 0x000000012a2a6812 */ /* 0x000fe400078efcff */
[----:B------:R-:W-:Y:S02]  /*122be0*/  LOP3.LUT P6, RZ, R38, 0x2, RZ, 0xc0, !PT ;  /* 0x0000000226ff7812 */ /* 0x000fe400078cc0ff */
[----:B------:R-:W-:-:S11]  /*122bf0*/  LOP3.LUT R42, R42, 0xfffffffd, RZ, 0xc0, !PT ;  /* 0xfffffffd2a2a7812 */ /* 0x000fd600078ec0ff */
[----:B------:R-:W-:Y:S02]  /*122c00*/  @P6 LOP3.LUT R42, R42, 0x2, RZ, 0xfc, !PT ;  /* 0x000000022a2a6812 */ /* 0x000fe400078efcff */
[----:B------:R-:W-:Y:S01]  /*122c10*/  LOP3.LUT P6, RZ, R3, 0x400, RZ, 0xc0, !PT ;  /* 0x0000040003ff7812 */ /* 0x000fe200078cc0ff */
[----:B--2---:R0:W-:Y:S04]  /*122c20*/  @P3 STG.E.U8 desc[UR46][R8.64], R2 ;  /* 0x0000000208003986 */ /* 0x0041e8000c10112e */
[----:B0-----:R-:W2:Y:S04]  /*122c30*/  LDL.LU.64 R8, [R1+0x7a8] ;  /* 0x0007a80001087983 */ /* 0x001ea80000300a00 */
[----:B------:R-:W3:Y:S01]  /*122c40*/  LDL.LU R54, [R1+0x60] ;  /* 0x0000600001367983 */ /* 0x000ee20000300800 */
[----:B------:R-:W-:-:S03]  /*122c50*/  PRMT R2, R19, 0x7773, RZ ;  /* 0x0000777313027816 */ /* 0x000fc600000000ff */
[----:B------:R-:W2:Y:S04]  /*122c60*/  LDL.LU.64 R18, [R1+0x7b8] ;  /* 0x0007b80001127983 */ /* 0x000ea80000300a00 */
[----:B----4-:R5:W-:Y:S02]  /*122c70*/  @P2 STG.E.U8 desc[UR46][R14.64], R2 ;  /* 0x000000020e002986 */ /* 0x010be4000c10112e */
[----:B-----5:R-:W-:-:S05]  /*122c80*/  PRMT R2, R58, 0x7770, RZ ;  /* 0x000077703a027816 */ /* 0x020fca00000000ff */
[----:B------:R0:W-:Y:S04]  /*122c90*/  @P1 STG.E.U8 desc[UR46][R12.64], R2 ;  /* 0x000000020c001986 */ /* 0x0001e8000c10112e */
[----:B0-----:R-:W4:Y:S04]  /*122ca0*/  LDL.LU.64 R12, [R1+0x7e0] ;  /* 0x0007e000010c7983 */ /* 0x001f280000300a00 */
[----:B------:R-:W5:Y:S01]  /*122cb0*/  LDL.LU.64 R40, [R1+0x7f0] ;  /* 0x0007f00001287983 */ /* 0x000f620000300a00 */
[----:B------:R-:W-:-:S03]  /*122cc0*/  LOP3.LUT R42, R42, 0xfffffffb, RZ, 0xc0, !PT ;  /* 0xfffffffb2a2a7812 */ /* 0x000fc600078ec0ff */
[----:B------:R-:W5:Y:S01]  /*122cd0*/  LDL.LU R14, [R1+0x64] ;  /* 0x00006400010e7983 */ /* 0x000f620000300800 */
[----:B------:R-:W-:-:S03]  /*122ce0*/  @P6 LOP3.LUT R42, R42, 0x4, RZ, 0xfc, !PT ;  /* 0x000000042a2a6812 */ /* 0x000fc600078efcff */
[----:B------:R-:W5:Y:S01]  /*122cf0*/  LDL.LU.64 R44, [R1+0x7c8] ;  /* 0x0007c800012c7983 */ /* 0x000f620000300a00 */
[----:B------:R-:W-:Y:S02]  /*122d00*/  LOP3.LUT P6, RZ, R3, 0x200, RZ, 0xc0, !PT ;  /* 0x0000020003ff7812 */ /* 0x000fe400078cc0ff */
[----:B------:R-:W-:Y:S01]  /*122d10*/  LOP3.LUT R42, R42, 0xfffffff7, RZ, 0xc0, !PT ;  /* 0xfffffff72a2a7812 */ /* 0x000fe200078ec0ff */
[----:B------:R-:W5:Y:S04]  /*122d20*/  LDL.LU.64 R46, [R1+0x7e8] ;  /* 0x0007e800012e7983 */ /* 0x000f680000300a00 */
[----:B------:R-:W5:Y:S04]  /*122d30*/  LDL.LU R15, [R1+0x68] ;  /* 0x00006800010f7983 */ /* 0x000f680000300800 */
[----:B------:R-:W5:Y:S02]  /*122d40*/  LDL.LU.64 R60, [R1+0x800] ;  /* 0x00080000013c7983 */ /* 0x000f640000300a00 */
[----:B------:R-:W-:-:S02]  /*122d50*/  @P6 LOP3.LUT R42, R42, 0x8, RZ, 0xfc, !PT ;  /* 0x000000082a2a6812 */ /* 0x000fc400078efcff */
[----:B------:R-:W-:Y:S01]  /*122d60*/  LOP3.LUT P6, RZ, R38, 0x1, RZ, 0xc0, !PT ;  /* 0x0000000126ff7812 */ /* 0x000fe200078cc0ff */
[----:B------:R-:W5:Y:S01]  /*122d70*/  LDL.LU.64 R48, [R1+0x810] ;  /* 0x0008100001307983 */ /* 0x000f620000300a00 */
[----:B------:R-:W-:Y:S02]  /*122d80*/  LOP3.LUT R42, R42, 0xffffffef, RZ, 0xc0, !PT ;  /* 0xffffffef2a2a7812 */ /* 0x000fe400078ec0ff */
[----:B------:R-:W-:Y:S01]  /*122d90*/  PRMT R2, R58, 0x7771, RZ ;  /* 0x000077713a027816 */ /* 0x000fe200000000ff */
[----:B------:R-:W5:Y:S08]  /*122da0*/  LDL.LU.64 R50, [R1+0x7f8] ;  /* 0x0007f80001327983 */ /* 0x000f700000300a00 */
[----:B------:R-:W-:-:S02]  /*122db0*/  @P6 LOP3.LUT R42, R42, 0x10, RZ, 0xfc, !PT ;  /* 0x000000102a2a6812 */ /* 0x000fc400078efcff */
[----:B------:R-:W-:Y:S01]  /*122dc0*/  LOP3.LUT P6, RZ, R39, 0x80000000, RZ, 0xc0, !PT ;  /* 0x8000000027ff7812 */ /* 0x000fe200078cc0ff */
[----:B------:R0:W-:Y:S02]  /*122dd0*/  @P0 STG.E.U8 desc[UR46][R52.64], R2 ;  /* 0x0000000234000986 */ /* 0x0001e4000c10112e */
[----:B0-----:R-:W-:Y:S02]  /*122de0*/  PRMT R2, R58, 0x7772, RZ ;  /* 0x000077723a027816 */ /* 0x001fe400000000ff */
[----:B------:R-:W5:Y:S08]  /*122df0*/  LDL.LU.64 R52, [R1+0x808] ;  /* 0x0008080001347983 */ /* 0x000f700000300a00 */
[----:B------:R0:W-:Y:S01]  /*122e00*/  @P6 STG.E.U8 desc[UR46][R56.64], R2 ;  /* 0x0000000238006986 */ /* 0x0001e2000c10112e */
[----:B------:R-:W-:-:S02]  /*122e10*/  LOP3.LUT P6, RZ, R42, 0x10, RZ, 0xc0, !PT ;  /* 0x000000102aff7812 */ /* 0x000fc400078cc0ff */
[----:B0-----:R-:W-:Y:S01]  /*122e20*/  PRMT R2, R58, 0x7773, RZ ;  /* 0x000077733a027816 */ /* 0x001fe200000000ff */
[----:B------:R-:W5:Y:S10]  /*122e30*/  LDL.LU.64 R56, [R1+0x830] ;  /* 0x0008300001387983 */ /* 0x000f740000300a00 */
[----:B------:R0:W-:Y:S04]  /*122e40*/  @P6 STG.E.U8 desc[UR46][R10.64], R2 ;  /* 0x000000020a006986 */ /* 0x0001e8000c10112e */
[----:B0-----:R-:W5:Y:S01]  /*122e50*/  LDL.LU.64 R10, [R1+0x840] ;  /* 0x00084000010a7983 */ /* 0x001f620000300a00 */
[----:B------:R-:W-:-:S03]  /*122e60*/  LOP3.LUT P6, RZ, R42, 0x8, RZ, 0xc0, !PT ;  /* 0x000000082aff7812 */ /* 0x000fc600078cc0ff */
[----:B------:R-:W5:Y:S01]  /*122e70*/  LDL.LU R58, [R1+0x6c] ;  /* 0x00006c00013a7983 */ /* 0x000f620000300800 */
[C---:B------:R-:W-:Y:S02]  /*122e80*/  LOP3.LUT P5, RZ, R38.reuse, 0x10, RZ, 0xc0, !PT ;  /* 0x0000001026ff7812 */ /* 0x040fe400078ac0ff */
[C---:B------:R-:W-:Y:S02]  /*122e90*/  LOP3.LUT P4, RZ, R3.reuse, 0x2000, RZ, 0xc0, !PT ;  /* 0x0000200003ff7812 */ /* 0x040fe4000788c0ff */
[----:B------:R-:W-:Y:S02]  /*122ea0*/  LOP3.LUT P3, RZ, R3, 0x4000, RZ, 0xc0, !PT ;  /* 0x0000400003ff7812 */ /* 0x000fe4000786c0ff */
[C---:B------:R-:W-:Y:S02]  /*122eb0*/  LOP3.LUT P2, RZ, R38.reuse, 0x20, RZ, 0xc0, !PT ;  /* 0x0000002026ff7812 */ /* 0x040fe4000784c0ff */
[----:B------:R-:W-:Y:S02]  /*122ec0*/  LOP3.LUT P1, RZ, R38, 0x40, RZ, 0xc0, !PT ;  /* 0x0000004026ff7812 */ /* 0x000fe4000782c0ff */
[----:B---3--:R-:W-:-:S05]  /*122ed0*/  PRMT R2, R54, 0x7770, RZ ;  /* 0x0000777036027816 */ /* 0x008fca00000000ff */
[----:B--2---:R0:W-:Y:S01]  /*122ee0*/  @P6 STG.E.U8 desc[UR46][R8.64], R2 ;  /* 0x0000000208006986 */ /* 0x0041e2000c10112e */
[----:B------:R-:W-:Y:S02]  /*122ef0*/  LOP3.LUT P6, RZ, R42, 0x4, RZ, 0xc0, !PT ;  /* 0x000000042aff7812 */ /* 0x000fe400078cc0ff */
[----:B0-----:R-:W-:Y:S01]  /*122f00*/  PRMT R2, R54, 0x7771, RZ ;  /* 0x0000777136027816 */ /* 0x001fe200000000ff */
[----:B------:R-:W2:Y:S10]  /*122f10*/  LDL.LU.64 R8, [R1+0x818] ;  /* 0x0008180001087983 */ /* 0x000eb40000300a00 */
[----:B------:R0:W-:Y:S01]  /*122f20*/  @P6 STG.E.U8 desc[UR46][R18.64], R2 ;  /* 0x0000000212006986 */ /* 0x0001e2000c10112e */
[----:B------:R-:W-:-:S02]  /*122f30*/  LOP3.LUT P6, RZ, R42, 0x2, RZ, 0xc0, !PT ;  /* 0x000000022aff7812 */ /* 0x000fc400078cc0ff */
[----:B0-----:R-:W-:Y:S01]  /*122f40*/  PRMT R2, R54, 0x7772, RZ ;  /* 0x0000777236027816 */ /* 0x001fe200000000ff */
[----:B------:R-:W3:Y:S10]  /*122f50*/  LDL.LU.64 R18, [R1+0x4600] ;  /* 0x0046000001127983 */ /* 0x000ef40000300a00 */
[----:B----4-:R0:W-:Y:S01]  /*122f60*/  @P6 STG.E.U8 desc[UR46][R12.64], R2 ;  /* 0x000000020c006986 */ /* 0x0101e2000c10112e */
[----:B------:R-:W-:-:S02]  /*122f70*/  LOP3.LUT P6, RZ, R42, 0x1, RZ, 0xc0, !PT ;  /* 0x000000012aff7812 */ /* 0x000fc400078cc0ff */
[----:B0-----:R-:W-:Y:S01]  /*122f80*/  PRMT R2, R54, 0x7773, RZ ;  /* 0x0000777336027816 */ /* 0x001fe200000000ff */
[----:B------:R-:W4:Y:S10]  /*122f90*/  LDL.LU.64 R12, [R1+0x45f8] ;  /* 0x0045f800010c7983 */ /* 0x000f340000300a00 */
        /* <DEDUP_REMOVED lines=19> */
[----:B------:R0:W-:Y:S04]  /*1230d0*/  @P1 STG.E.U8 desc[UR46][R10.64], R2 ;  /* 0x000000020a001986 */ /* 0x0001e8000c10112e */
[----:B0-----:R-:W5:Y:S01]  /*1230e0*/  LDL.LU.64 R10, [R1+0x838] ;  /* 0x00083800010a7983 */ /* 0x001f620000300a00 */
[C---:B------:R-:W-:Y:S02]  /*1230f0*/  LOP3.LUT P0, RZ, R3.reuse, 0x8000, RZ, 0xc0, !PT ;  /* 0x0000800003ff7812 */ /* 0x040fe4000780c0ff */
[----:B------:R-:W-:Y:S02]  /*123100*/  PRMT R2, R58, 0x7770, RZ ;  /* 0x000077703a027816 */ /* 0x000fe400000000ff */
[----:B------:R-:W-:-:S09]  /*123110*/  LOP3.LUT P3, RZ, R3, 0x10000, RZ, 0xc0, !PT ;  /* 0x0001000003ff7812 */ /* 0x000fd2000786c0ff */
[----:B--2---:R0:W-:Y:S04]  /*123120*/  @P0 STG.E.U8 desc[UR46][R8.64], R2 ;  /* 0x0000000208000986 */ /* 0x0041e8000c10112e */
[----:B0-----:R-:W2:Y:S04]  /*123130*/  LDL.LU.64 R8, [R1+0x858] ;  /* 0x0008580001087983 */ /* 0x001ea80000300a00 */
[----:B------:R-:W3:Y:S04]  /*123140*/  LDL.LU.64 R48, [R1+0x868] ;  /* 0x0008680001307983 */ /* 0x000ee80000300a00 */
[----:B------:R-:W4:Y:S04]  /*123150*/  LDL.LU.64 R50, [R1+0x850] ;  /* 0x0008500001327983 */ /* 0x000f280000300a00 */
[----:B------:R-:W4:Y:S04]  /*123160*/  LDL.LU.64 R52, [R1+0x860] ;  /* 0x0008600001347983 */ /* 0x000f280000300a00 */
[----:B------:R-:W4:Y:S04]  /*123170*/  LDL.LU.64 R56, [R1+0x898] ;  /* 0x0008980001387983 */ /* 0x000f280000300a00 */
[----:B------:R-:W4:Y:S01]  /*123180*/  LDL.LU R39, [R1+0x50] ;  /* 0x0000500001277983 */ /* 0x000f220000300800 */
[----:B------:R-:W-:-:S02]  /*123190*/  PRMT R2, R58, 0x7771, RZ ;  /* 0x000077713a027816 */ /* 0x000fc400000000ff */
[----:B------:R-:W-:-:S03]  /*1231a0*/  LOP3.LUT P6, RZ, R3, 0x400000, RZ, 0xc0, !PT ;  /* 0x0040000003ff7812 */ /* 0x000fc600078cc0ff */
[----:B-----5:R0:W-:Y:S04]  /*1231b0*/  @P3 STG.E.U8 desc[UR46][R10.64], R2 ;  /* 0x000000020a003986 */ /* 0x0201e8000c10112e */
[----:B0-----:R-:W5:Y:S01]  /*1231c0*/  LDL.LU.64 R10, [R1+0x8b8] ;  /* 0x0008b800010a7983 */ /* 0x001f620000300a00 */
[----:B------:R-:W-:-:S03]  /*1231d0*/  LOP3.LUT R0, R0, 0xffdfffff, RZ, 0xc0, !PT ;  /* 0xffdfffff00007812 */ /* 0x000fc600078ec0ff */
[----:B------:R-:W5:Y:S02]  /*1231e0*/  LDL.LU R54, [R1+0x54] ;  /* 0x0000540001367983 */ /* 0x000f640000300800 */
[----:B------:R-:W-:Y:S02]  /*1231f0*/  @P6 LOP3.LUT R0, R0, 0x200000, RZ, 0xfc, !PT ;  /* 0x0020000000006812 */ /* 0x000fe400078efcff */
[----:B------:R-:W-:Y:S01]  /*123200*/  LOP3.LUT P6, RZ, R3, 0x200000, RZ, 0xc0, !PT ;  /* 0x0020000003ff7812 */ /* 0x000fe200078cc0ff */
[----:B------:R-:W5:Y:S01]  /*123210*/  LDL.LU.64 R14, [R1+0x890] ;  /* 0x00089000010e7983 */ /* 0x000f620000300a00 */
        /* <DEDUP_REMOVED lines=23> */
[----:B------:R-:W-:Y:S02]  /*123390*/  LOP3.LUT P6, RZ, R38, 0x200, RZ, 0xc0, !PT ;  /* 0x0000020026ff7812 */ /* 0x000fe400078cc0ff */
[----:B------:R-:W-:Y:S02]  /*1233a0*/  PRMT R2, R58, 0x7773, RZ ;  /* 0x000077733a027816 */ /* 0x000fe400000000ff */
[----:B------:R-:W2:Y:S01]  /*1233b0*/  LDL.LU R58, [R1+0x58] ;  /* 0x00005800013a7983 */ /* 0x000ea20000300800 */
[----:B------:R-:W-:-:S03]  /*1233c0*/  LOP3.LUT P1, RZ, R38, 0x100, RZ, 0xc0, !PT ;  /* 0x0000010026ff7812 */ /* 0x000fc6000782c0ff */
[----:B------:R-:W2:Y:S01]  /*1233d0*/  LDL.LU.64 R44, [R1+0x8d0] ;  /* 0x0008d000012c7983 */ /* 0x000ea20000300a00 */
[C---:B------:R-:W-:Y:S02]  /*1233e0*/  LOP3.LUT P2, RZ, R3.reuse, 0x20000, RZ, 0xc0, !PT ;  /* 0x0002000003ff7812 */ /* 0x040fe4000784c0ff */
[----:B------:R-:W-:Y:S01]  /*1233f0*/  LOP3.LUT R0, R0, 0xefffffff, RZ, 0xc0, !PT ;  /* 0xefffffff00007812 */ /* 0x000fe200078ec0ff */
[----:B------:R-:W2:Y:S03]  /*123400*/  LDL.LU.64 R46, [R1+0x8e0] ;  /* 0x0008e000012e7983 */ /* 0x000ea60000300a00 */
[----:B------:R-:W-:Y:S01]  /*123410*/  @P6 LOP3.LUT R0, R0, 0x10000000, RZ, 0xfc, !PT ;  /* 0x1000000000006812 */ /* 0x000fe200078efcff */
[----:B------:R-:W2:Y:S01]  /*123420*/  LDL.LU.64 R60, [R1+0x908] ;  /* 0x00090800013c7983 */ /* 0x000ea20000300a00 */
[----:B------:R-:W-:-:S03]  /*123430*/  LOP3.LUT P6, RZ, R3, 0x40000, RZ, 0xc0, !PT ;  /* 0x0004000003ff7812 */ /* 0x000fc600078cc0ff */
[----:B---3--:R4:W-:Y:S02]  /*123440*/  @P1 STG.E.U8 desc[UR46][R48.64], R2 ;  /* 0x0000000230001986 */ /* 0x0089e4000c10112e */
[C---:B----4-:R-:W-:Y:S02]  /*123450*/  PRMT R2, R39.reuse, 0x7770, RZ ;  /* 0x0000777027027816 */ /* 0x050fe400000000ff */
[----:B------:R-:W3:Y:S04]  /*123460*/  LDL.LU.64 R48, [R1+0x928] ;  /* 0x0009280001307983 */ /* 0x000ee80000300a00 */
[----:B------:R0:W-:Y:S02]  /*123470*/  @P2 STG.E.U8 desc[UR46][R50.64], R2 ;  /* 0x0000000232002986 */ /* 0x0001e4000c10112e */
[----:B0-----:R-:W-:-:S02]  /*123480*/  PRMT R2, R39, 0x7771, RZ ;  /* 0x0000777127027816 */ /* 0x001fc400000000ff */
        /* <DEDUP_REMOVED lines=9> */
[----:B-----5:R0:W-:Y:S04]  /*123520*/  @P6 STG.E.U8 desc[UR46][R10.64], R2 ;  /* 0x000000020a006986 */ /* 0x0201e8000c10112e */
[----:B0-----:R-:W5:Y:S01]  /*123530*/  LDL.LU.64 R10, [R1+0x948] ;  /* 0x00094800010a7983 */ /* 0x001f620000300a00 */
[----:B------:R-:W-:Y:S02]  /*123540*/  LOP3.LUT P6, RZ, R0, 0x4000000, RZ, 0xc0, !PT ;  /* 0x0400000000ff7812 */ /* 0x000fe400078cc0ff */
[----:B------:R-:W-:-:S11]  /*123550*/  PRMT R2, R54, 0x7770, RZ ;  /* 0x0000777036027816 */ /* 0x000fd600000000ff */
[----:B------:R0:W-:Y:S01]  /*123560*/  @P6 STG.E.U8 desc[UR46][R14.64], R2 ;  /* 0x000000020e006986 */ /* 0x0001e2000c10112e */
[----:B------:R-:W-:Y:S02]  /*123570*/  LOP3.LUT P6, RZ, R0, 0x2000000, RZ, 0xc0, !PT ;  /* 0x0200000000ff7812 */ /* 0x000fe400078cc0ff */
[----:B0-----:R-:W-:Y:S01]  /*123580*/  PRMT R2, R54, 0x7771, RZ ;  /* 0x0000777136027816 */ /* 0x001fe200000000ff */
[----:B------:R-:W5:Y:S01]  /*123590*/  LDL.LU.64 R14, [R1+0x45f0] ;  /* 0x0045f000010e7983 */ /* 0x000f620000300a00 */
[C---:B------:R-:W-:Y:S02]  /*1235a0*/  LOP3.LUT P5, RZ, R38.reuse, 0x2000, RZ, 0xc0, !PT ;  /* 0x0000200026ff7812 */ /* 0x040fe400078ac0ff */
[----:B------:R-:W-:Y:S02]  /*1235b0*/  LOP3.LUT P4, RZ, R38, 0x4000, RZ, 0xc0, !PT ;  /* 0x0000400026ff7812 */ /* 0x000fe4000788c0ff */
[C---:B------:R-:W-:Y:S02]  /*1235c0*/  LOP3.LUT P3, RZ, R3.reuse, 0x800000, RZ, 0xc0, !PT ;  /* 0x0080000003ff7812 */ /* 0x040fe4000786c0ff */
[----:B------:R-:W-:-:S02]  /*1235d0*/  LOP3.LUT P0, RZ, R3, 0x1000000, RZ, 0xc0, !PT ;  /* 0x0100000003ff7812 */ /* 0x000fc4000780c0ff */
[----:B------:R-:W-:Y:S01]  /*1235e0*/  LOP3.LUT P1, RZ, R38, 0x8000, RZ, 0xc0, !PT ;  /* 0x0000800026ff7812 */ /* 0x000fe2000782c0ff */
        /* <DEDUP_REMOVED lines=14> */
[C---:B0-----:R-:W-:Y:S02]  /*1236d0*/  PRMT R2, R58.reuse, 0x7772, RZ ;  /* 0x000077723a027816 */ /* 0x041fe400000000ff */
[----:B------:R-:W2:Y:S04]  /*1236e0*/  LDL.LU.64 R46, [R1+0x930] ;  /* 0x00093000012e7983 */ /* 0x000ea80000300a00 */
[----:B------:R0:W-:Y:S02]  /*1236f0*/  @P5 STG.E.U8 desc[UR46][R60.64], R2 ;  /* 0x000000023c005986 */ /* 0x0001e4000c10112e */
[----:B0-----:R-:W-:-:S05]  /*123700*/  PRMT R2, R58, 0x7773, RZ ;  /* 0x000077733a027816 */ /* 0x001fca00000000ff */
[----:B---3--:R0:W-:Y:S01]  /*123710*/  @P4 STG.E.U8 desc[UR46][R48.64], R2 ;  /* 0x0000000230004986 */ /* 0x0081e2000c10112e */
[----:B------:R-:W-:Y:S02]  /*123720*/  LOP3.LUT P2, RZ, R38, 0x10000, RZ, 0xc0, !PT ;  /* 0x0001000026ff7812 */ /* 0x000fe4000784c0ff */
[----:B0-----:R-:W-:-:S05]  /*123730*/  PRMT R2, R59, 0x7770, RZ ;  /* 0x000077703b027816 */ /* 0x001fca00000000ff */
[----:B----4-:R0:W-:Y:S02]  /*123740*/  @P3 STG.E.U8 desc[UR46][R50.64], R2 ;  /* 0x0000000232003986 */ /* 0x0101e4000c10112e */
[----:B0-----:R-:W-:-:S05]  /*123750*/  PRMT R2, R59, 0x7771, RZ ;  /* 0x000077713b027816 */ /* 0x001fca00000000ff */
[----:B------:R0:W-:Y:S02]  /*123760*/  @P0 STG.E.U8 desc[UR46][R52.64], R2 ;  /* 0x0000000234000986 */ /* 0x0001e4000c10112e */
[----:B0-----:R-:W-:-:S05]  /*123770*/  PRMT R2, R59, 0x7772, RZ ;  /* 0x000077723b027816 */ /* 0x001fca00000000ff */
[----:B------:R0:W-:Y:S02]  /*123780*/  @P1 STG.E.U8 desc[UR46][R56.64], R2 ;  /* 0x0000000238001986 */ /* 0x0001e4000c10112e */
[----:B0-----:R-:W-:Y:S02]  /*123790*/  PRMT R2, R59, 0x7773, RZ ;  /* 0x000077733b027816 */ /* 0x001fe400000000ff */
[----:B------:R-:W3:Y:S04]  /*1237a0*/  LDL.LU.64 R58, [R1+0x940] ;  /* 0x00094000013a7983 */ /* 0x000ee80000300a00 */
[----:B-----5:R0:W-:Y:S04]  /*1237b0*/  @P2 STG.E.U8 desc[UR46][R10.64], R2 ;  /* 0x000000020a002986 */ /* 0x0201e8000c10112e */
[----:B0-----:R-:W4:Y:S04]  /*1237c0*/  LDL.LU.64 R10, [R1+0x958] ;  /* 0x00095800010a7983 */ /* 0x001f280000300a00 */
[----:B------:R-:W5:Y:S04]  /*1237d0*/  LDL.LU R52, [R1+0x40] ;  /* 0x0000400001347983 */ /* 0x000f680000300800 */
[----:B------:R-:W4:Y:S04]  /*1237e0*/  LDL.LU.64 R60, [R1+0x978] ;  /* 0x00097800013c7983 */ /* 0x000f280000300a00 */
[----:B------:R-:W4:Y:S04]  /*1237f0*/  LDL.LU.64 R48, [R1+0x950] ;  /* 0x0009500001307983 */ /* 0x000f280000300a00 */
[----:B------:R-:W4:Y:S04]  /*123800*/  LDL.LU.64 R50, [R1+0x970] ;  /* 0x0009700001327983 */ /* 0x000f280000300a00 */
[----:B------:R-:W4:Y:S04]  /*123810*/  LDL.LU.64 R44, [R1+0x990] ;  /* 0x00099000012c7983 */ /* 0x000f280000300a00 */
[----:B------:R-:W4:Y:S01]  /*123820*/  LDL.LU R53, [R1+0x44] ;  /* 0x0000440001357983 */ /* 0x000f220000300800 */
[----:B------:R-:W-:-:S03]  /*123830*/  LOP3.LUT P0, RZ, R3, 0x2000000, RZ, 0xc0, !PT ;  /* 0x0200000003ff7812 */ /* 0x000fc6000780c0ff */
[----:B------:R-:W4:Y:S01]  /*123840*/  LDL.LU.64 R56, [R1+0x9a0] ;  /* 0x0009a00001387983 */ /* 0x000f220000300a00 */
[----:B------:R-:W-:Y:S02]  /*123850*/  LOP3.LUT P1, RZ, R3, 0x4000000, RZ, 0xc0, !PT ;  /* 0x0400000003ff7812 */ /* 0x000fe4000782c0ff */
[C---:B------:R-:W-:Y:S02]  /*123860*/  LOP3.LUT P3, RZ, R0.reuse, 0x2, RZ, 0xc0, !PT ;  /* 0x0000000200ff7812 */ /* 0x040fe4000786c0ff */
[----:B------:R-:W-:-:S11]  /*123870*/  LOP3.LUT R0, R0, 0xffffbfff, RZ, 0xc0, !PT ;  /* 0xffffbfff00007812 */ /* 0x000fd600078ec0ff */
[----:B------:R-:W-:-:S04]  /*123880*/  @P3 LOP3.LUT R0, R0, 0x4000, RZ, 0xfc, !PT ;  /* 0x0000400000003812 */ /* 0x000fc800078efcff */
[C---:B------:R-:W-:Y:S02]  /*123890*/  LOP3.LUT P3, RZ, R0.reuse, 0x1, RZ, 0xc0, !PT ;  /* 0x0000000100ff7812 */ /* 0x040fe4000786c0ff */
        /* <DEDUP_REMOVED lines=10> */
[----:B-----5:R-:W-:-:S05]  /*123940*/  PRMT R2, R52, 0x7770, RZ ;  /* 0x0000777034027816 */ /* 0x020fca00000000ff */
[----:B--2---:R0:W-:Y:S02]  /*123950*/  @P0 STG.E.U8 desc[UR46][R46.64], R2 ;  /* 0x000000022e000986 */ /* 0x0041e4000c10112e */
[----:B0-----:R-:W-:Y:S02]  /*123960*/  PRMT R2, R52, 0x7771, RZ ;  /* 0x0000777134027816 */ /* 0x001fe400000000ff */
[----:B------:R-:W2:Y:S04]  /*123970*/  LDL.LU R47, [R1+0x48] ;  /* 0x00004800012f7983 */ /* 0x000ea80000300800 */
[----:B---3--:R0:W-:Y:S04]  /*123980*/  @P1 STG.E.U8 desc[UR46][R58.64], R2 ;  /* 0x000000023a001986 */ /* 0x0081e8000c10112e */
[----:B0-----:R-:W3:Y:S01]  /*123990*/  LDL.LU.64 R58, [R1+0x988] ;  /* 0x00098800013a7983 */ /* 0x001ee20000300a00 */
[----:B------:R-:W-:-:S02]  /*1239a0*/  LOP3.LUT R0, R0, 0xfffbffff, RZ, 0xc0, !PT ;  /* 0xfffbffff00007812 */ /* 0x000fc400078ec0ff */
[----:B------:R-:W-:Y:S02]  /*1239b0*/  PRMT R2, R52, 0x7772, RZ ;  /* 0x0000777234027816 */ /* 0x000fe400000000ff */
[----:B------:R-:W-:Y:S02]  /*1239c0*/  @P3 LOP3.LUT R0, R0, 0x40000, RZ, 0xfc, !PT ;  /* 0x0004000000003812 */ /* 0x000fe400078efcff */
[C---:B------:R-:W-:Y:S01]  /*1239d0*/  LOP3.LUT P3, RZ, R38.reuse, 0x200000, RZ, 0xc0, !PT ;  /* 0x0020000026ff7812 */ /* 0x040fe2000786c0ff */
[----:B----4-:R0:W-:Y:S01]  /*1239e0*/  @P4 STG.E.U8 desc[UR46][R10.64], R2 ;  /* 0x000000020a004986 */ /* 0x0101e2000c10112e */
[----:B------:R-:W-:Y:S02]  /*1239f0*/  LOP3.LUT P5, RZ, R38, 0x40000, RZ, 0xc0, !PT ;  /* 0x0004000026ff7812 */ /* 0x000fe400078ac0ff */
[----:B------:R-:W-:Y:S01]  /*123a00*/  LOP3.LUT R0, R0, 0xfff7ffff, RZ, 0xc0, !PT ;  /* 0xfff7ffff00007812 */ /* 0x000fe200078ec0ff */
[----:B0-----:R-:W4:Y:S08]  /*123a10*/  LDL.LU.64 R10, [R1+0x998] ;  /* 0x00099800010a7983 */ /* 0x001f300000300a00 */
[----:B------:R-:W-:-:S02]  /*123a20*/  @P3 LOP3.LUT R0, R0, 0x80000, RZ, 0xfc, !PT ;  /* 0x0008000000003812 */ /* 0x000fc400078efcff */
[----:B------:R-:W-:Y:S02]  /*123a30*/  LOP3.LUT P3, RZ, R38, 0x80000, RZ, 0xc0, !PT ;  /* 0x0008000026ff7812 */ /* 0x000fe4000786c0ff */
[----:B------:R-:W-:Y:S02]  /*123a40*/  PRMT R2, R52, 0x7773, RZ ;  /* 0x0000777334027816 */ /* 0x000fe400000000ff */
[----:B------:R-:W-:-:S03]  /*123a50*/  LOP3.LUT P2, RZ, R3, 0x8000000, RZ, 0xc0, !PT ;  /* 0x0800000003ff7812 */ /* 0x000fc6000784c0ff */
[----:B------:R0:W-:Y:S01]  /*123a60*/  @P5 STG.E.U8 desc[UR46][R60.64], R2 ;  /* 0x000000023c005986 */ /* 0x0001e2000c10112e */
[----:B------:R-:W-:-:S03]  /*123a70*/  LOP3.LUT R0, R0, 0xffefffff, RZ, 0xc0, !PT ;  /* 0xffefffff00007812 */ /* 0x000fc600078ec0ff */
[----:B0-----:R-:W5:Y:S02]  /*123a80*/  LDL.LU.64 R60, [R1+0x9c0] ;  /* 0x0009c000013c7983 */ /* 0x001f640000300a00 */
[----:B------:R-:W-:Y:S02]  /*123a90*/  @P3 LOP3.LUT R0, R0, 0x100000, RZ, 0xfc, !PT ;  /* 0x0010000000003812 */ /* 0x000fe400078efcff */
[----:B------:R-:W-:Y:S02]  /*123aa0*/  LOP3.LUT P3, RZ, R3, 0x10000000, RZ, 0xc0, !PT ;  /* 0x1000000003ff7812 */ /* 0x000fe4000786c0ff */
[----:B------:R-:W-:-:S05]  /*123ab0*/  PRMT R2, R53, 0x7770, RZ ;  /* 0x0000777035027816 */ /* 0x000fca00000000ff */
[----:B------:R0:W-:Y:S04]  /*123ac0*/  @P2 STG.E.U8 desc[UR46][R48.64], R2 ;  /* 0x0000000230002986 */ /* 0x0001e8000c10112e */
[----:B0-----:R-:W5:Y:S01]  /*123ad0*/  LDL.LU.64 R48, [R1+0x9e0] ;  /* 0x0009e00001307983 */ /* 0x001f620000300a00 */
[----:B------:R-:W-:-:S03]  /*123ae0*/  PRMT R2, R53, 0x7771, RZ ;  /* 0x0000777135027816 */ /* 0x000fc600000000ff */
[----:B------:R-:W5:Y:S04]  /*123af0*/  LDL.LU R46, [R1+0x4c] ;  /* 0x00004c00012e7983 */ /* 0x000f680000300800 */
[----:B------:R0:W-:Y:S01]  /*123b00*/  @P3 STG.E.U8 desc[UR46][R50.64], R2 ;  /* 0x0000000232003986 */ /* 0x0001e2000c10112e */
[----:B------:R-:W-:-:S03]  /*123b10*/  LOP3.LUT P3, RZ, R0, 0x100000, RZ, 0xc0, !PT ;  /* 0x0010000000ff7812 */ /* 0x000fc6000786c0ff */
[----:B0-----:R-:W5:Y:S01]  /*123b20*/  LDL.LU.64 R50, [R1+0x9a8] ;  /* 0x0009a80001327983 */ /* 0x001f620000300a00 */
[----:B------:R-:W-:-:S03]  /*123b30*/  PRMT R2, R53, 0x7772, RZ ;  /* 0x0000777235027816 */ /* 0x000fc600000000ff */
[----:B------:R-:W5:Y:S06]  /*123b40*/  LDL.LU.64 R38, [R1+0x9c8] ;  /* 0x0009c80001267983 */ /* 0x000f6c0000300a00 */
[----:B------:R0:W-:Y:S01]  /*123b50*/  @P3 STG.E.U8 desc[UR46][R44.64], R2 ;  /* 0x000000022c003986 */ /* 0x0001e2000c10112e */
[C---:B------:R-:W-:Y:S02]  /*123b60*/  LOP3.LUT P3, RZ, R0.reuse, 0x80000, RZ, 0xc0, !PT ;  /* 0x0008000000ff7812 */ /* 0x040fe4000786c0ff */
[----:B0-----:R-:W-:Y:S02]  /*123b70*/  PRMT R2, R53, 0x7773, RZ ;  /* 0x0000777335027816 */ /* 0x001fe400000000ff */
[----:B------:R-:W5:Y:S09]  /*123b80*/  LDL.LU.64 R52, [R1+0xb40] ;  /* 0x000b400001347983 */ /* 0x000f720000300a00 */
[----:B------:R0:W-:Y:S04]  /*123b90*/  @P3 STG.E.U8 desc[UR46][R56.64], R2 ;  /* 0x0000000238003986 */ /* 0x0001e8000c10112e */
[----:B------:R-:W5:Y:S01]  /*123ba0*/  LDL.LU.64 R40, [R1+0xb50] ;  /* 0x000b500001287983 */ /* 0x000f620000300a00 */
[----:B------:R-:W-:-:S03]  /*123bb0*/  LOP3.LUT P3, RZ, R0, 0x40000, RZ, 0xc0, !PT ;  /* 0x0004000000ff7812 */ /* 0x000fc6000786c0ff */
[----:B0-----:R-:W5:Y:S04]  /*123bc0*/  LDL.LU.64 R56, [R1+0x9e8] ;  /* 0x0009e80001387983 */ /* 0x001f680000300a00 */
[----:B------:R-:W5:Y:S04]  /*123bd0*/  LDL.LU R54, [R1+0x30] ;  /* 0x0000300001367983 */ /* 0x000f680000300800 */
[----:B------:R-:W5:Y:S01]  /*123be0*/  LDL.LU R43, [R1+0x1364] ;  /* 0x00136400012b7983 */ /* 0x000f620000300800 */
[----:B--2---:R-:W-:-:S05]  /*123bf0*/  PRMT R2, R47, 0x7770, RZ ;  /* 0x000077702f027816 */ /* 0x004fca00000000ff */
[----:B---3--:R0:W-:Y:S04]  /*123c00*/  @P3 STG.E.U8 desc[UR46][R58.64], R2 ;  /* 0x000000023a003986 */ /* 0x0081e8000c10112e */
[----:B0-----:R-:W2:Y:S01]  /*123c10*/  LDL.LU.64 R58, [R1+0xb48] ;  /* 0x000b4800013a7983 */ /* 0x001ea20000300a00 */
[C---:B------:R-:W-:Y:S02]  /*123c20*/  LOP3.LUT P3, RZ, R0.reuse, 0x20000, RZ, 0xc0, !PT ;  /* 0x0002000000ff7812 */ /* 0x040fe4000786c0ff */
[----:B------:R-:W-:Y:S01]  /*123c30*/  PRMT R2, R47, 0x7771, RZ ;  /* 0x000077712f027816 */ /* 0x000fe200000000ff */
[----:B------:R-:W3:Y:S10]  /*123c40*/  LDL.LU R44, [R1+0x1360] ;  /* 0x00136000012c7983 */ /* 0x000ef40000300800 */
[----:B----4-:R0:W-:Y:S01]  /*123c50*/  @P3 STG.E.U8 desc[UR46][R10.64], R2 ;  /* 0x000000020a003986 */ /* 0x0101e2000c10112e */
[----:B------:R-:W-:-:S02]  /*123c60*/  LOP3.LUT P3, RZ, R0, 0x10000, RZ, 0xc0, !PT ;  /* 0x0001000000ff7812 */ /* 0x000fc4000786c0ff */
[----:B0-----:R-:W-:Y:S01]  /*123c70*/  PRMT R2, R47, 0x7772, RZ ;  /* 0x000077722f027816 */ /* 0x001fe200000000ff */
[----:B------:R-:W4:Y:S10]  /*123c80*/  LDL.LU.64 R10, [R1+0x45e0] ;  /* 0x0045e000010a7983 */ /* 0x000f340000300a00 */
[----:B-----5:R0:W-:Y:S01]  /*123c90*/  @P3 STG.E.U8 desc[UR46][R60.64], R2 ;  /* 0x000000023c003986 */ /* 0x0201e2000c10112e */
[----:B------:R-:W-:-:S03]  /*123ca0*/  LOP3.LUT P3, RZ, R0, 0x8000, RZ, 0xc0, !PT ;  /* 0x0000800000ff7812 */ /* 0x000fc6000786c0ff */
[----:B0-----:R-:W5:Y:S01]  /*123cb0*/  LDL.LU.64 R60, [R1+0xb60] ;  /* 0x000b6000013c7983 */ /* 0x001f620000300a00 */
[----:B------:R-:W-:-:S09]  /*123cc0*/  PRMT R2, R47, 0x7773, RZ ;  /* 0x000077732f027816 */ /* 0x000fd200000000ff */
[----:B------:R0:W-:Y:S01]  /*123cd0*/  @P3 STG.E.U8 desc[UR46][R48.64], R2 ;  /* 0x0000000230003986 */ /* 0x0001e2000c10112e */
[C---:B------:R-:W-:Y:S02]  /*123ce0*/  LOP3.LUT P3, RZ, R0.reuse, 0x4000, RZ, 0xc0, !PT ;  /* 0x0000400000ff7812 */ /* 0x040fe4000786c0ff */
[----:B------:R-:W-:Y:S01]  /*123cf0*/  LOP3.LUT P0, RZ, R0, 0x4, RZ, 0xc0, !PT ;  /* 0x0000000400ff7812 */ /* 0x000fe2000780c0ff */
[----:B0-----:R-:W4:Y:S01]  /*123d00*/  LDL.LU.64 R48, [R1+0xb70] ;  /* 0x000b700001307983 */ /* 0x001f220000300a00 */
[----:B------:R-:W-:-:S03]  /*123d10*/  PRMT R2, R46, 0x7770, RZ ;  /* 0x000077702e027816 */ /* 0x000fc600000000ff */
[----:B------:R-:W4:Y:S01]  /*123d20*/  LDL.LU R47, [R1+0x34] ;  /* 0x00003400012f7983 */ /* 0x000f220000300800 */
[----:B------:R-:W-:-:S05]  /*123d30*/  LOP3.LUT P1, RZ, R0, 0x8, RZ, 0xc0, !PT ;  /* 0x0000000800ff7812 */ /* 0x000fca000782c0ff */
[----:B------:R0:W-:Y:S01]  /*123d40*/  @P3 STG.E.U8 desc[UR46][R50.64], R2 ;  /* 0x0000000232003986 */ /* 0x0001e2000c10112e */
[----:B------:R-:W-:-:S03]  /*123d50*/  LOP3.LUT P6, RZ, R0, 0x10, RZ, 0xc0, !PT ;  /* 0x0000001000ff7812 */ /* 0x000fc600078cc0ff */
[----:B0-----:R-:W4:Y:S01]  /*123d60*/  LDL.LU.64 R50, [R1+0xb58] ;  /* 0x000b580001327983 */ /* 0x001f220000300a00 */
[----:B------:R-:W-:-:S05]  /*123d70*/  PRMT R2, R46, 0x7771, RZ ;  /* 0x000077712e027816 */ /* 0x000fca00000000ff */
[----:B------:R0:W-:Y:S01]  /*123d80*/  @P0 STG.E.U8 desc[UR46][R38.64], R2 ;  /* 0x0000000226000986 */ /* 0x0001e2000c10112e */
[----:B------:R-:W-:Y:S02]  /*123d90*/  LOP3.LUT P4, RZ, R0, 0x20, RZ, 0xc0, !PT ;  /* 0x0000002000ff7812 */ /* 0x000fe4000788c0ff */
[----:B0-----:R-:W-:-:S05]  /*123da0*/  PRMT R2, R46, 0x7772, RZ ;  /* 0x000077722e027816 */ /* 0x001fca00000000ff */
[----:B------:R0:W-:Y:S04]  /*123db0*/  @P1 STG.E.U8 desc[UR46][R52.64], R2 ;  /* 0x0000000234001986 */ /* 0x0001e8000c10112e */
        /* <DEDUP_REMOVED lines=8> */
[----:B--2---:R0:W-:Y:S04]  /*123e40*/  @P5 STG.E.U8 desc[UR46][R58.64], R2 ;  /* 0x000000023a005986 */ /* 0x0041e8000c10112e */
[----:B0-----:R-:W2:Y:S01]  /*123e50*/  LDL.LU.64 R58, [R1+0xb90] ;  /* 0x000b9000013a7983 */ /* 0x001ea20000300a00 */
[----:B------:R-:W-:Y:S02]  /*123e60*/  LOP3.LUT P2, RZ, R37, 0x1, RZ, 0xc0, !PT ;  /* 0x0000000125ff7812 */ /* 0x000fe4000784c0ff */
[----:B------:R-:W-:Y:S01]  /*123e70*/  PRMT R2, R54, 0x7772, RZ ;  /* 0x0000777236027816 */ /* 0x000fe200000000ff */
[----:B------:R-:W2:Y:S01]  /*123e80*/  LDL.LU R46, [R1+0x38] ;  /* 0x00003800012e7983 */ /* 0x000ea20000300800 */
[----:B------:R-:W-:Y:S02]  /*123e90*/  ISETP.LT.AND P5, PT, R43, UR24, !P2 ;  /* 0x000000182b007c0c */ /* 0x000fe4000d7a1270 */
[----:B---3--:R-:W-:-:S02]  /*123ea0*/  ISETP.LT.AND P2, PT, R44, UR22, !P2 ;  /* 0x000000162c007c0c */ /* 0x008fc4000d741270 */
[----:B------:R-:W-:-:S09]  /*123eb0*/  LOP3.LUT P0, RZ, R0, 0x2000, RZ, 0xc0, !PT ;  /* 0x0000200000ff7812 */ /* 0x000fd2000780c0ff */
[----:B-----5:R0:W-:Y:S04]  /*123ec0*/  @P5 STG.E.U8 desc[UR46][R60.64], R2 ;  /* 0x000000023c005986 */ /* 0x0201e8000c10112e */
[----:B0-----:R-:W3:Y:S01]  /*123ed0*/  LDL.LU.64 R60, [R1+0xb78] ;  /* 0x000b7800013c7983 */ /* 0x001ee20000300a00 */
[----:B------:R-:W-:-:S05]  /*123ee0*/  PRMT R2, R54, 0x7773, RZ ;  /* 0x0000777336027816 */ /* 0x000fca00000000ff */
[----:B----4-:R0:W-:Y:S01]  /*123ef0*/  @P2 STG.E.U8 desc[UR46][R48.64], R2 ;  /* 0x0000000230002986 */ /* 0x0101e2000c10112e */
[----:B------:R-:W-:-:S03]  /*123f00*/  ISETP.LT.AND P2, PT, R43, UR20, !P0 ;  /* 0x000000142b007c0c */ /* 0x000fc6000c741270 */
[----:B0-----:R-:W4:Y:S01]  /*123f10*/  LDL.LU.64 R48, [R1+0xb88] ;  /* 0x000b880001307983 */ /* 0x001f220000300a00 */
[----:B------:R-:W-:Y:S02]  /*123f20*/  PRMT R2, R47, 0x7770, RZ ;  /* 0x000077702f027816 */ /* 0x000fe400000000ff */
[----:B------:R-:W-:-:S07]  /*123f30*/  ISETP.LT.AND P0, PT, R44, UR18, !P0 ;  /* 0x000000122c007c0c */ /* 0x000fce000c701270 */
[----:B------:R0:W-:Y:S01]  /*123f40*/  @P2 STG.E.U8 desc[UR46][R50.64], R2 ;  /* 0x0000000232002986 */ /* 0x0001e2000c10112e */
[----:B------:R-:W-:-:S03]  /*123f50*/  LOP3.LUT P3, RZ, R37, 0x10, RZ, 0xc0, !PT ;  /* 0x0000001025ff7812 */ /* 0x000fc6000786c0ff */
[----:B0-----:R-:W5:Y:S01]  /*123f60*/  LDL.LU.64 R50, [R1+0xba0] ;  /* 0x000ba00001327983 */ /* 0x001f620000300a00 */
[----:B------:R-:W-:-:S05]  /*123f70*/  PRMT R2, R47, 0x7771, RZ ;  /* 0x000077712f027816 */ /* 0x000fca00000000ff */
[----:B------:R0:W-:Y:S01]  /*123f80*/  @P0 STG.E.U8 desc[UR46][R52.64], R2 ;  /* 0x0000000234000986 */ /* 0x0001e2000c10112e */
[----:B------:R-:W-:-:S03]  /*123f90*/  ISETP.LT.AND P0, PT, R43, UR16, !P3 ;  /* 0x000000102b007c0c */ /* 0x000fc6000df01270 */
[----:B0-----:R-:W5:Y:S01]  /*123fa0*/  LDL.LU.64 R52, [R1+0xbb0] ;  /* 0x000bb00001347983 */ /* 0x001f620000300a00 */
[----:B------:R-:W-:-:S03]  /*123fb0*/  PRMT R2, R47, 0x7772, RZ ;  /* 0x000077722f027816 */ /* 0x000fc600000000ff */
[----:B------:R-:W5:Y:S06]  /*123fc0*/  LDL.LU R54, [R1+0x3c] ;  /* 0x00003c0001367983 */ /* 0x000f6c0000300800 */
[----:B------:R0:W-:Y:S01]  /*123fd0*/  @P0 STG.E.U8 desc[UR46][R56.64], R2 ;  /* 0x0000000238000986 */ /* 0x0001e2000c10112e */
[----:B------:R-:W-:-:S03]  /*123fe0*/  ISETP.LT.AND P0, PT, R44, UR14, !P3 ;  /* 0x0000000e2c007c0c */ /* 0x000fc6000df01270 */
[----:B0-----:R-:W5:Y:S01]  /*123ff0*/  LDL.LU.64 R56, [R1+0xb98] ;  /* 0x000b980001387983 */ /* 0x001f620000300a00 */
[----:B------:R-:W-:-:S09]  /*124000*/  PRMT R2, R47, 0x7773, RZ ;  /* 0x000077732f027816 */ /* 0x000fd200000000ff */
[----:B--2---:R0:W-:Y:S04]  /*124010*/  @P0 STG.E.U8 desc[UR46][R58.64], R2 ;  /* 0x000000023a000986 */ /* 0x0041e8000c10112e */
[----:B0-----:R-:W2:Y:S01]  /*124020*/  LDL.LU.64 R58, [R1+0xba8] ;  /* 0x000ba800013a7983 */ /* 0x001ea20000300a00 */
[----:B------:R-:W-:-:S04]  /*124030*/  LOP3.LUT P4, RZ, R37, 0x100, RZ, 0xc0, !PT ;  /* 0x0000010025ff7812 */ /* 0x000fc8000788c0ff */
[----:B------:R-:W-:Y:S02]  /*124040*/  ISETP.LT.AND P0, PT, R43, UR12, !P4 ;  /* 0x0000000c2b007c0c */ /* 0x000fe4000e701270 */
[----:B------:R-:W-:Y:S02]  /*124050*/  PRMT R2, R46, 0x7770, RZ ;  /* 0x000077702e027816 */ /* 0x000fe400000000ff */
[----:B------:R-:W-:-:S09]  /*124060*/  LOP3.LUT P5, RZ, R37, 0x400, RZ, 0xc0, !PT ;  /* 0x0000040025ff7812 */ /* 0x000fd200078ac0ff */
[----:B---3--:R0:W-:Y:S01]  /*124070*/  @P0 STG.E.U8 desc[UR46][R60.64], R2 ;  /* 0x000000023c000986 */ /* 0x0081e2000c10112e */
[----:B------:R-:W-:-:S03]  /*124080*/  ISETP.LT.AND P0, PT, R44, UR10, !P4 ;  /* 0x0000000a2c007c0c */ /* 0x000fc6000e701270 */
[----:B0-----:R-:W3:Y:S01]  /*124090*/  LDL.LU.64 R60, [R1+0xbc0] ;  /* 0x000bc000013c7983 */ /* 0x001ee20000300a00 */
[----:B------:R-:W-:-:S09]  /*1240a0*/  PRMT R2, R46, 0x7771, RZ ;  /* 0x000077712e027816 */ /* 0x000fd200000000ff */
[----:B----4-:R0:W-:Y:S01]  /*1240b0*/  @P0 STG.E.U8 desc[UR46][R48.64], R2 ;  /* 0x0000000230000986 */ /* 0x0101e2000c10112e */
[----:B------:R-:W-:Y:S01]  /*1240c0*/  ISETP.LT.AND P0, PT, R43, UR8, !P5 ;  /* 0x000000082b007c0c */ /* 0x000fe2000ef01270 */
[----:B------:R-:W-:Y:S02]  /*1240d0*/  ULDC UR8, c[0x0][0x228] ;  /* 0x00008a0000087ab9 */ /* 0x000fe40000000800 */
[----:B0-----:R-:W4:Y:S01]  /*1240e0*/  LDL.LU.64 R48, [R1+0xbd8] ;  /* 0x000bd80001307983 */ /* 0x001f220000300a00 */
[----:B------:R-:W-:-:S03]  /*1240f0*/  PRMT R2, R46, 0x7772, RZ ;  /* 0x000077722e027816 */ /* 0x000fc600000000ff */
[----:B------:R-:W4:Y:S06]  /*124100*/  LDL.LU R47, [R1+0x20] ;  /* 0x00002000012f7983 */ /* 0x000f2c0000300800 */
[----:B-----5:R0:W-:Y:S01]  /*124110*/  @P0 STG.E.U8 desc[UR46][R50.64], R2 ;  /* 0x0000000232000986 */ /* 0x0201e2000c10112e */
[----:B------:R-:W-:Y:S01]  /*124120*/  ISETP.LT.AND P0, PT, R44, UR6, !P5 ;  /* 0x000000062c007c0c */ /* 0x000fe2000ef01270 */
[----:B------:R-:W-:Y:S02]  /*124130*/  ULDC UR6, c[0x0][0x228] ;  /* 0x00008a0000067ab9 */ /* 0x000fe40000000800 */
[----:B0-----:R-:W5:Y:S01]  /*124140*/  LDL.LU.64 R50, [R1+0xbb8] ;  /* 0x000bb80001327983 */ /* 0x001f620000300a00 */
[----:B------:R-:W-:-:S02]  /*124150*/  PRMT R2, R46, 0x7773, RZ ;  /* 0x000077732e027816 */ /* 0x000fc400000000ff */
[----:B------:R-:W-:-:S07]  /*124160*/  LOP3.LUT P2, RZ, R37, 0x1000, RZ, 0xc0, !PT ;  /* 0x0000100025ff7812 */ /* 0x000fce000784c0ff */
[----:B------:R0:W-:Y:S01]  /*124170*/  @P0 STG.E.U8 desc[UR46][R52.64], R2 ;  /* 0x0000000234000986 */ /* 0x0001e2000c10112e */
[----:B------:R-:W-:Y:S01]  /*124180*/  ISETP.LT.AND P0, PT, R43, UR4, !P2 ;  /* 0x000000042b007c0c */ /* 0x000fe2000d701270 */
[----:B------:R-:W-:Y:S02]  /*124190*/  ULDC UR4, c[0x0][0x228] ;  /* 0x00008a0000047ab9 */ /* 0x000fe40000000800 */
[----:B0-----:R-:W5:Y:S01]  /*1241a0*/  LDL.LU.64 R52, [R1+0xbd0] ;  /* 0x000bd00001347983 */ /* 0x001f620000300a00 */
[----:B------:R-:W-:-:S09]  /*1241b0*/  PRMT R2, R54, 0x7770, RZ ;  /* 0x0000777036027816 */ /* 0x000fd200000000ff */
[----:B------:R0:W-:Y:S01]  /*1241c0*/  @P0 STG.E.U8 desc[UR46][R56.64], R2 ;  /* 0x0000000238000986 */ /* 0x0001e2000c10112e */
[----:B------:R-:W-:-:S03]  /*1241d0*/  ISETP.LT.AND P0, PT, R44, UR26, !P2 ;  /* 0x0000001a2c007c0c */ /* 0x000fc6000d701270 */
[----:B0-----:R-:W5:Y:S01]  /*1241e0*/  LDL.LU.64 R56, [R1+0xbe8] ;  /* 0x000be80001387983 */ /* 0x001f620000300a00 */
[----:B------:R-:W-:-:S09]  /*1241f0*/  PRMT R2, R54, 0x7771, RZ ;  /* 0x0000777136027816 */ /* 0x000fd200000000ff */
[----:B--2---:R0:W-:Y:S04]  /*124200*/  @P0 STG.E.U8 desc[UR46][R58.64], R2 ;  /* 0x000000023a000986 */ /* 0x0041e8000c10112e */
[----:B0-----:R-:W2:Y:S01]  /*124210*/  LDL.LU.64 R58, [R1+0xbf8] ;  /* 0x000bf800013a7983 */ /* 0x001ea20000300a00 */
[----:B------:R-:W-:Y:S02]  /*124220*/  LOP3.LUT P3, RZ, R37, 0x4000, RZ, 0xc0, !PT ;  /* 0x0000400025ff7812 */ /* 0x000fe4000786c0ff */
[----:B------:R-:W-:Y:S01]  /*124230*/  PRMT R2, R54, 0x7772, RZ ;  /* 0x0000777236027816 */ /* 0x000fe200000000ff */
[----:B------:R-:W2:Y:S01]  /*124240*/  LDL.LU R46, [R1+0x24] ;  /* 0x00002400012e7983 */ /* 0x000ea20000300800 */
[----:B------:R-:W-:Y:S01]  /*124250*/  ISETP.LT.AND P0, PT, R43, UR4, !P3 ;  /* 0x000000042b007c0c */ /* 0x000fe2000df01270 */
[----:B------:R-:W-:Y:S01]  /*124260*/  ULDC UR4, c[0x0][0x228] ;  /* 0x00008a0000047ab9 */ /* 0x000fe20000000800 */
[----:B------:R-:W-:-:S11]  /*124270*/  LOP3.LUT P4, RZ, R37, 0x10000, RZ, 0xc0, !PT ;  /* 0x0001000025ff7812 */ /* 0x000fd6000788c0ff */
[----:B---3--:R0:W-:Y:S01]  /*124280*/  @P0 STG.E.U8 desc[UR46][R60.64], R2 ;  /* 0x000000023c000986 */ /* 0x0081e2000c10112e */
[----:B------:R-:W-:Y:S01]  /*124290*/  ISETP.LT.AND P0, PT, R44, UR4, !P3 ;  /* 0x000000042c007c0c */ /* 0x000fe2000df01270 */
[----:B------:R-:W-:Y:S02]  /*1242a0*/  ULDC UR4, c[0x0][0x228] ;  /* 0x00008a0000047ab9 */ /* 0x000fe40000000800 */
[----:B0-----:R-:W3:Y:S01]  /*1242b0*/  LDL.LU.64 R60, [R1+0xbe0] ;  /* 0x000be000013c7983 */ /* 0x001ee20000300a00 */
[----:B------:R-:W-:-:S09]  /*1242c0*/  PRMT R2, R54, 0x7773, RZ ;  /* 0x0000777336027816 */ /* 0x000fd200000000ff */
[----:B----4-:R0:W-:Y:S01]  /*1242d0*/  @P0 STG.E.U8 desc[UR46][R48.64], R2 ;  /* 0x0000000230000986 */ /* 0x0101e2000c10112e */
[----:B------:R-:W-:Y:S01]  /*1242e0*/  ISETP.LT.AND P0, PT, R43, UR4, !P4 ;  /* 0x000000042b007c0c */ /* 0x000fe2000e701270 */
[----:B------:R-:W-:Y:S02]  /*1242f0*/  ULDC UR4, c[0x0][0x228] ;  /* 0x00008a0000047ab9 */ /* 0x000fe40000000800 */
[----:B0-----:R-:W4:Y:S01]  /*124300*/  LDL.LU.64 R48, [R1+0xbf0] ;  /* 0x000bf00001307983 */ /* 0x001f220000300a00 */
[----:B------:R-:W-:-:S09]  /*124310*/  PRMT R2, R47, 0x7770, RZ ;  /* 0x000077702f027816 */ /* 0x000fd200000000ff */
[----:B-----5:R0:W-:Y:S01]  /*124320*/  @P0 STG.E.U8 desc[UR46][R50.64], R2 ;  /* 0x0000000232000986 */ /* 0x0201e2000c10112e */
[----:B------:R-:W-:Y:S01]  /*124330*/  ISETP.LT.AND P0, PT, R44, UR4, !P4 ;  /* 0x000000042c007c0c */ /* 0x000fe2000e701270 */
[----:B------:R-:W-:Y:S02]  /*124340*/  ULDC UR4, c[0x0][0x228] ;  /* 0x00008a0000047ab9 */ /* 0x000fe40000000800 */
[----:B0-----:R-:W5:Y:S01]  /*124350*/  LDL.LU.64 R50, [R1+0xc08] ;  /* 0x000c080001327983 */ /* 0x001f620000300a00 */
[----:B------:R-:W-:Y:S02]  /*124360*/  PRMT R2, R47, 0x7771, RZ ;  /* 0x000077712f027816 */ /* 0x000fe400000000ff */
[----:B------:R-:W-:-:S07]  /*124370*/  LOP3.LUT P5, RZ, R37, 0x40000, RZ, 0xc0, !PT ;  /* 0x0004000025ff7812 */ /* 0x000fce00078ac0ff */
[----:B------:R0:W-:Y:S01]  /*124380*/  @P0 STG.E.U8 desc[UR46][R52.64], R2 ;  /* 0x0000000234000986 */ /* 0x0001e2000c10112e */
[----:B------:R-:W-:Y:S01]  /*124390*/  ISETP.LT.AND P0, PT, R43, UR4, !P5 ;  /* 0x000000042b007c0c */ /* 0x000fe2000ef01270 */
[----:B------:R-:W-:Y:S02]  /*1243a0*/  ULDC UR4, c[0x0][0x228] ;  /* 0x00008a0000047ab9 */ /* 0x000fe40000000800 */
[----:B0-----:R-:W5:Y:S01]  /*1243b0*/  LDL.LU.64 R52, [R1+0xc18] ;  /* 0x000c180001347983 */ /* 0x001f620000300a00 */
[----:B------:R-:W-:-:S03]  /*1243c0*/  PRMT R2, R47, 0x7772, RZ ;  /* 0x000077722f027816 */ /* 0x000fc600000000ff */
[----:B------:R-:W5:Y:S06]  /*1243d0*/  LDL.LU R54, [R1+0x28] ;  /* 0x0000280001367983 */ /* 0x000f6c0000300800 */
[----:B------:R0:W-:Y:S01]  /*1243e0*/  @P0 STG.E.U8 desc[UR46][R56.64], R2 ;  /* 0x0000000238000986 */ /* 0x0001e2000c10112e */
[----:B------:R-:W-:Y:S01]  /*1243f0*/  ISETP.LT.AND P0, PT, R44, UR4, !P5 ;  /* 0x000000042c007c0c */ /* 0x000fe2000ef01270 */
[----:B------:R-:W-:Y:S02]  /*124400*/  ULDC UR4, c[0x0][0x228] ;  /* 0x00008a0000047ab9 */ /* 0x000fe40000000800 */
[----:B0-----:R-:W5:Y:S01]  /*124410*/  LDL.LU.64 R56, [R1+0xc00] ;  /* 0x000c000001387983 */ /* 0x001f620000300a00 */
[----:B------:R-:W-:-:S09]  /*124420*/  PRMT R2, R47, 0x7773, RZ ;  /* 0x000077732f027816 */ /* 0x000fd200000000ff */
[----:B--2---:R0:W-:Y:S04]  /*124430*/  @P0 STG.E.U8 desc[UR46][R58.64], R2 ;  /* 0x000000023a000986 */ /* 0x0041e8000c10112e */
[----:B0-----:R-:W2:Y:S01]  /*124440*/  LDL.LU.64 R58, [R1+0xc10] ;  /* 0x000c1000013a7983 */ /* 0x001ea20000300a00 */
[----:B------:R-:W-:-:S04]  /*124450*/  LOP3.LUT P2, RZ, R37, 0x200000, RZ, 0xc0, !PT ;  /* 0x0020000025ff7812 */ /* 0x000fc8000784c0ff */
[----:B------:R-:W-:Y:S01]  /*124460*/  ISETP.LT.AND P0, PT, R43, UR4, !P2 ;  /* 0x000000042b007c0c */ /* 0x000fe2000d701270 */
[----:B------:R-:W-:Y:S01]  /*124470*/  ULDC UR4, c[0x0][0x228] ;  /* 0x00008a0000047ab9 */ /* 0x000fe20000000800 */
[----:B------:R-:W-:Y:S02]  /*124480*/  PRMT R2, R46, 0x7770, RZ ;  /* 0x000077702e027816 */ /* 0x000fe400000000ff */
[----:B------:R-:W-:-:S09]  /*124490*/  LOP3.LUT P3, RZ, R37, 0x1000000, RZ, 0xc0, !PT ;  /* 0x0100000025ff7812 */ /* 0x000fd2000786c0ff */
        /* <DEDUP_REMOVED lines=23> */
[----:B------:R-:W-:Y:S01]  /*124610*/  ISETP.LT.AND P0, PT, R44, UR4, !P4 ;  /* 0x000000042c007c0c */ /* 0x000fe2000e701270 */
[----:B------:R-:W-:Y:S02]  /*124620*/  ULDC UR4, c[0x0][0x228] ;  /* 0x00008a0000047ab9 */ /* 0x000fe40000000800 */
        /* <DEDUP_REMOVED lines=100> */
[----:B------:R-:W5:Y:S06]  /*124c70*/  LDL.LU R54, [R1] ;  /* 0x0000000001367983 */ /* 0x000f6c0000300800 */
        /* <DEDUP_REMOVED lines=134> */
[C---:B------:R-:W-:Y:S02]  /*1254e0*/  PRMT R2, R8.reuse, 0x7772, RZ ;  /* 0x0000777208027816 */ /* 0x040fe400000000ff */
[----:B------:R-:W-:-:S07]  /*1254f0*/  PRMT R8, R8, 0x7773, RZ ;  /* 0x0000777308087816 */ /* 0x000fce00000000ff */
[----:B------:R0:W-:Y:S01]  /*125500*/  @P0 STG.E.U8 desc[UR46][R56.64], R2 ;  /* 0x0000000238000986 */ /* 0x0001e2000c10112e */
[----:B------:R-:W-:Y:S01]  /*125510*/  ISETP.LT.AND P0, PT, R44, UR4, !P5 ;  /* 0x000000042c007c0c */ /* 0x000fe2000ef01270 */
[----:B------:R-:W-:Y:S02]  /*125520*/  ULDC UR4, c[0x0][0x228] ;  /* 0x00008a0000047ab9 */ /* 0x000fe40000000800 */
[----:B0-----:R-:W5:Y:S10]  /*125530*/  LDL.LU.64 R56, [R1+0xd90] ;  /* 0x000d900001387983 */ /* 0x001f740000300a00 */
        /* <DEDUP_REMOVED lines=19> */
[----:B------:R-:W-:Y:S01]  /*125670*/  ULDC UR4, c[0x0][0x228] ;  /* 0x00008a0000047ab9 */ /* 0x000fe20000000800 */
[----:B------:R-:W-:Y:S01]  /*125680*/  PRMT R9, R9, 0x7773, RZ ;  /* 0x0000777309097816 */ /* 0x000fe200000000ff */
[----:B0-----:R-:W5:Y:S01]  /*125690*/  LDL.LU.64 R50, [R1+0xdb0] ;  /* 0x000db00001327983 */ /* 0x001f620000300a00 */
[----:B------:R-:W-:Y:S02]  /*1256a0*/  LOP3.LUT P4, RZ, R7, 0x4000, RZ, 0xc0, !PT ;  /* 0x0000400007ff7812 */ /* 0x000fe4000788c0ff */
[----:B------:R-:W-:-:S07]  /*1256b0*/  PRMT R2, R10, 0x7770, RZ ;  /* 0x000077700a027816 */ /* 0x000fce00000000ff */
[----:B------:R0:W-:Y:S01]  /*1256c0*/  @P0 STG.E.U8 desc[UR46][R52.64], R9 ;  /* 0x0000000934000986 */ /* 0x0001e2000c10112e */
[----:B------:R-:W-:Y:S01]  /*1256d0*/  ISETP.LT.AND P0, PT, R43, UR4, !P4 ;  /* 0x000000042b007c0c */ /* 0x000fe2000e701270 */
[----:B------:R-:W-:Y:S02]  /*1256e0*/  ULDC UR4, c[0x0][0x228] ;  /* 0x00008a0000047ab9 */ /* 0x000fe40000000800 */
[----:B0-----:R-:W5:Y:S10]  /*1256f0*/  LDL.LU.64 R52, [R1+0xdc0] ;  /* 0x000dc00001347983 */ /* 0x001f740000300a00 */
[----:B------:R0:W-:Y:S01]  /*125700*/  @P0 STG.E.U8 desc[UR46][R56.64], R2 ;  /* 0x0000000238000986 */ /* 0x0001e2000c10112e */
[----:B------:R-:W-:Y:S01]  /*125710*/  ISETP.LT.AND P0, PT, R44, UR4, !P4 ;  /* 0x000000042c007c0c */ /* 0x000fe2000e701270 */
[----:B------:R-:W-:-:S02]  /*125720*/  ULDC UR4, c[0x0][0x228] ;  /* 0x00008a0000047ab9 */ /* 0x000fc40000000800 */
[----:B0-----:R-:W5:Y:S01]  /*125730*/  LDL.LU.64 R56, [R1+0xdd8] ;  /* 0x000dd80001387983 */ /* 0x001f620000300a00 */
[----:B------:R-:W-:-:S09]  /*125740*/  PRMT R2, R10, 0x7771, RZ ;  /* 0x000077710a027816 */ /* 0x000fd200000000ff */
[----:B--2---:R0:W-:Y:S04]  /*125750*/  @P0 STG.E.U8 desc[UR46][R58.64], R2 ;  /* 0x000000023a000986 */ /* 0x0041e8000c10112e */
[----:B0-----:R-:W2:Y:S01]  /*125760*/  LDL.LU.64 R58, [R1+0xde8] ;  /* 0x000de800013a7983 */ /* 0x001ea20000300a00 */
[----:B------:R-:W-:-:S04]  /*125770*/  LOP3.LUT P5, RZ, R7, 0x10000, RZ, 0xc0, !PT ;  /* 0x0001000007ff7812 */ /* 0x000fc800078ac0ff */
[----:B------:R-:W-:Y:S01]  /*125780*/  ISETP.LT.AND P0, PT, R43, UR4, !P5 ;  /* 0x000000042b007c0c */ /* 0x000fe2000ef01270 */
[----:B------:R-:W-:Y:S01]  /*125790*/  ULDC UR4, c[0x0][0x228] ;  /* 0x00008a0000047ab9 */ /* 0x000fe20000000800 */
[C---:B------:R-:W-:Y:S02]  /*1257a0*/  PRMT R2, R10.reuse, 0x7772, RZ ;  /* 0x000077720a027816 */ /* 0x040fe400000000ff */
[----:B------:R-:W-:Y:S02]  /*1257b0*/  PRMT R10, R10, 0x7773, RZ ;  /* 0x000077730a0a7816 */ /* 0x000fe400000000ff */
[----:B------:R-:W-:-:S07]  /*1257c0*/  LOP3.LUT P2, RZ, R7, 0x40000, RZ, 0xc0, !PT ;  /* 0x0004000007ff7812 */ /* 0x000fce000784c0ff */
[----:B---3--:R0:W-:Y:S01]  /*1257d0*/  @P0 STG.E.U8 desc[UR46][R60.64], R2 ;  /* 0x000000023c000986 */ /* 0x0081e2000c10112e */
[C---:B------:R-:W-:Y:S01]  /*1257e0*/  ISETP.LT.AND P0, PT, R44.reuse, UR4, !P5 ;  /* 0x000000042c007c0c */ /* 0x040fe2000ef01270 */
[----:B------:R-:W-:Y:S02]  /*1257f0*/  ULDC UR4, c[0x0][0x228] ;  /* 0x00008a0000047ab9 */ /* 0x000fe40000000800 */
[----:B0-----:R-:W3:Y:S10]  /*125800*/  LDL.LU.64 R60, [R1+0xdd0] ;  /* 0x000dd000013c7983 */ /* 0x001ef40000300a00 */
[----:B----4-:R0:W-:Y:S01]  /*125810*/  @P0 STG.E.U8 desc[UR46][R48.64], R10 ;  /* 0x0000000a30000986 */ /* 0x0101e2000c10112e */
[----:B------:R-:W-:Y:S01]  /*125820*/  ISETP.LT.AND P0, PT, R43, UR4, !P2 ;  /* 0x000000042b007c0c */ /* 0x000fe2000d701270 */
[----:B------:R-:W-:Y:S01]  /*125830*/  ULDC UR4, c[0x0][0x228] ;  /* 0x00008a0000047ab9 */ /* 0x000fe20000000800 */
[----:B------:R-:W-:Y:S01]  /*125840*/  PRMT R2, R11, 0x7770, RZ ;  /* 0x000077700b027816 */ /* 0x000fe200000000ff */
[----:B0-----:R-:W4:Y:S10]  /*125850*/  LDL.LU.64 R48, [R1+0xde0] ;  /* 0x000de00001307983 */ /* 0x001f340000300a00 */
[----:B-----5:R0:W-:Y:S01]  /*125860*/  @P0 STG.E.U8 desc[UR46][R50.64], R2 ;  /* 0x0000000232000986 */ /* 0x0201e2000c10112e */
[----:B------:R-:W-:Y:S01]  /*125870*/  ISETP.LT.AND P0, PT, R44, UR4, !P2 ;  /* 0x000000042c007c0c */ /* 0x000fe2000d701270 */
[----:B------:R-:W-:-:S02]  /*125880*/  ULDC UR4, c[0x0][0x228] ;  /* 0x00008a0000047ab9 */ /* 0x000fc40000000800 */
        /* <DEDUP_REMOVED lines=55> */
[----:B------:R-:W-:Y:S01]  /*125c00*/  ISETP.LT.AND P0, PT, R44, UR4, !P3 ;  /* 0x000000042c007c0c */ /* 0x000fe2000df01270 */
        /* <DEDUP_REMOVED lines=439> */
[----:B------:R-:W-:Y:S02]  /*127780*/  PRMT R33, R33, 0x7773, RZ ;  /* 0x0000777321217816 */ /* 0x000fe400000000ff */
[----:B------:R-:W-:Y:S01]  /*127790*/  LOP3.LUT P4, RZ, R4, 0x1000000, RZ, 0xc0, !PT ;  /* 0x0100000004ff7812 */ /* 0x000fe2000788c0ff */
[----:B0-----:R-:W5:Y:S01]  /*1277a0*/  LDL.LU.64 R50, [R1+0x10c8] ;  /* 0x0010c80001327983 */ /* 0x001f620000300a00 */
[----:B------:R-:W-:-:S07]  /*1277b0*/  PRMT R2, R34, 0x7770, RZ ;  /* 0x0000777022027816 */ /* 0x000fce00000000ff */
[----:B------:R0:W-:Y:S01]  /*1277c0*/  @P0 STG.E.U8 desc[UR46][R52.64], R33 ;  /* 0x0000002134000986 */ /* 0x0001e2000c10112e */
[----:B------:R-:W-:Y:S01]  /*1277d0*/  ISETP.LT.AND P0, PT, R43, UR4, !P4 ;  /* 0x000000042b007c0c */ /* 0x000fe2000e701270 */
[----:B------:R-:W-:Y:S02]  /*1277e0*/  ULDC UR4, c[0x0][0x228] ;  /* 0x00008a0000047ab9 */ /* 0x000fe40000000800 */
[----:B0-----:R-:W5:Y:S10]  /*1277f0*/  LDL.LU.64 R52, [R1+0x10e0] ;  /* 0x0010e00001347983 */ /* 0x001f740000300a00 */
[----:B------:R0:W-:Y:S01]  /*127800*/  @P0 STG.E.U8 desc[UR46][R56.64], R2 ;  /* 0x0000000238000986 */ /* 0x0001e2000c10112e */
[----:B------:R-:W-:Y:S01]  /*127810*/  ISETP.LT.AND P0, PT, R44, UR4, !P4 ;  /* 0x000000042c007c0c */ /* 0x000fe2000e701270 */
[----:B------:R-:W-:Y:S01]  /*127820*/  ULDC UR4, c[0x0][0x228] ;  /* 0x00008a0000047ab9 */ /* 0x000fe20000000800 */
[----:B0-----:R-:W-:-:S11]  /*127830*/  PRMT R2, R34, 0x7771, RZ ;  /* 0x0000777122027816 */ /* 0x001fd600000000ff */
[----:B--2---:R0:W-:Y:S04]  /*127840*/  @P0 STG.E.U8 desc[UR46][R58.64], R2 ;  /* 0x000000023a000986 */ /* 0x0041e8000c10112e */
[----:B0-----:R-:W2:Y:S01]  /*127850*/  LDL.LU.64 R58, [R1+0x10f8] ;  /* 0x0010f800013a7983 */ /* 0x001ea20000300a00 */
[----:B------:R-:W-:Y:S02]  /*127860*/  LOP3.LUT P5, RZ, R4, 0x4000000, RZ, 0xc0, !PT ;  /* 0x0400000004ff7812 */ /* 0x000fe400078ac0ff */
[C---:B------:R-:W-:Y:S01]  /*127870*/  PRMT R2, R34.reuse, 0x7772, RZ ;  /* 0x0000777222027816 */ /* 0x040fe200000000ff */
[----:B------:R-:W2:Y:S01]  /*127880*/  LDL.LU R56, [R1+0x128] ;  /* 0x0001280001387983 */ /* 0x000ea20000300800 */
[----:B------:R-:W-:Y:S01]  /*127890*/  ISETP.LT.AND P0, PT, R43, UR4, !P5 ;  /* 0x000000042b007c0c */ /* 0x000fe2000ef01270 */
[----:B------:R-:W-:Y:S01]  /*1278a0*/  ULDC UR4, c[0x0][0x228] ;  /* 0x00008a0000047ab9 */ /* 0x000fe20000000800 */
[----:B------:R-:W-:Y:S01]  /*1278b0*/  PRMT R34, R34, 0x7773, RZ ;  /* 0x0000777322227816 */ /* 0x000fe200000000ff */
[----:B------:R-:W2:Y:S01]  /*1278c0*/  LDL.LU.64 R40, [R1+0x1108] ;  /* 0x0011080001287983 */ /* 0x000ea20000300a00 */
[----:B------:R-:W-:-:S03]  /*1278d0*/  LOP3.LUT P6, RZ, R4, 0x10000000, RZ, 0xc0, !PT ;  /* 0x1000000004ff7812 */ /* 0x000fc600078cc0ff */
[----:B------:R-:W2:Y:S04]  /*1278e0*/  LDL.LU.64 R46, [R1+0x10f0] ;  /* 0x0010f000012e7983 */ /* 0x000ea80000300a00 */
[----:B------:R-:W2:Y:S04]  /*1278f0*/  LDL.LU R57, [R1+0x370] ;  /* 0x0003700001397983 */ /* 0x000ea80000300800 */
[----:B---3--:R0:W-:Y:S01]  /*127900*/  @P0 STG.E.U8 desc[UR46][R60.64], R2 ;  /* 0x000000023c000986 */ /* 0x0081e2000c10112e */
[----:B------:R-:W-:Y:S01]  /*127910*/  ISETP.LT.AND P0, PT, R44, UR4, !P5 ;  /* 0x000000042c007c0c */ /* 0x000fe2000ef01270 */
[----:B------:R-:W-:Y:S01]  /*127920*/  ULDC UR4, c[0x0][0x228] ;  /* 0x00008a0000047ab9 */ /* 0x000fe20000000800 */
[----:B0-----:R-:W-:-:S11]  /*127930*/  PRMT R2, R35, 0x7770, RZ ;  /* 0x0000777023027816 */ /* 0x001fd600000000ff */
[----:B----4-:R-:W-:Y:S01]  /*127940*/  @P0 STG.E.U8 desc[UR46][R48.64], R34 ;  /* 0x0000002230000986 */ /* 0x010fe2000c10112e */
[----:B------:R-:W-:Y:S01]  /*127950*/  ISETP.LT.AND P0, PT, R43, UR4, !P6 ;  /* 0x000000042b007c0c */ /* 0x000fe2000f701270 */
[----:B------:R-:W-:Y:S01]  /*127960*/  ULDC UR4, c[0x0][0x228] ;  /* 0x00008a0000047ab9 */ /* 0x000fe20000000800 */
[C---:B------:R-:W-:Y:S02]  /*127970*/  LOP3.LUT P1, RZ, R0.reuse, 0x1000, RZ, 0xc0, !PT ;  /* 0x0000100000ff7812 */ /* 0x040fe4000782c0ff */
[C---:B------:R-:W-:Y:S02]  /*127980*/  LOP3.LUT P2, RZ, R0.reuse, 0x800, RZ, 0xc0, !PT ;  /* 0x0000080000ff7812 */ /* 0x040fe4000784c0ff */
[C---:B------:R-:W-:Y:S02]  /*127990*/  LOP3.LUT P3, RZ, R0.reuse, 0x400, RZ, 0xc0, !PT ;  /* 0x0000040000ff7812 */ /* 0x040fe4000786c0ff */
[C---:B------:R-:W-:Y:S02]  /*1279a0*/  LOP3.LUT P4, RZ, R0.reuse, 0x200, RZ, 0xc0, !PT ;  /* 0x0000020000ff7812 */ /* 0x040fe4000788c0ff */
[----:B------:R-:W-:-:S03]  /*1279b0*/  LOP3.LUT P5, RZ, R0, 0x100, RZ, 0xc0, !PT ;  /* 0x0000010000ff7812 */ /* 0x000fc600078ac0ff */
[----:B-----5:R0:W-:Y:S01]  /*1279c0*/  @P0 STG.E.U8 desc[UR46][R50.64], R2 ;  /* 0x0000000232000986 */ /* 0x0201e2000c10112e */
[----:B------:R-:W-:Y:S01]  /*1279d0*/  ISETP.LT.AND P0, PT, R44, UR4, !P6 ;  /* 0x000000042c007c0c */ /* 0x000fe2000f701270 */
[----:B------:R-:W-:Y:S01]  /*1279e0*/  ULDC UR4, c[0x0][0x228] ;  /* 0x00008a0000047ab9 */ /* 0x000fe20000000800 */
[----:B------:R-:W-:Y:S02]  /*1279f0*/  LOP3.LUT P6, RZ, R0, 0x80, RZ, 0xc0, !PT ;  /* 0x0000008000ff7812 */ /* 0x000fe400078cc0ff */
[----:B------:R-:W-:Y:S01]  /*127a00*/  PRMT R0, R35, 0x7771, RZ ;  /* 0x0000777123007816 */ /* 0x000fe200000000ff */
[----:B0-----:R-:W3:Y:S08]  /*127a10*/  LDL.LU.64 R50, [R1+0x1100] ;  /* 0x0011000001327983 */ /* 0x001ef00000300a00 */
[----:B------:R0:W-:Y:S01]  /*127a20*/  @P0 STG.E.U8 desc[UR46][R52.64], R0 ;  /* 0x0000000034000986 */ /* 0x0001e2000c10112e */
[----:B------:R-:W-:Y:S01]  /*127a30*/  ISETP.LT.AND P0, PT, R43, UR4, !P1 ;  /* 0x000000042b007c0c */ /* 0x000fe2000cf01270 */
[----:B------:R-:W-:-:S02]  /*127a40*/  ULDC UR4, c[0x0][0x228] ;  /* 0x00008a0000047ab9 */ /* 0x000fc40000000800 */
[----:B0-----:R-:W4:Y:S04]  /*127a50*/  LDL.LU.64 R52, [R1+0x1120] ;  /* 0x0011200001347983 */ /* 0x001f280000300a00 */
[----:B------:R-:W5:Y:S01]  /*127a60*/  LDL.LU R54, [R1+0x374] ;  /* 0x0003740001367983 */ /* 0x000f620000300800 */
[----:B------:R-:W-:-:S03]  /*127a70*/  PRMT R0, R35, 0x7772, RZ ;  /* 0x0000777223007816 */ /* 0x000fc600000000ff */
[----:B------:R-:W5:Y:S04]  /*127a80*/  LDL.LU.64 R60, [R1+0x1128] ;  /* 0x00112800013c7983 */ /* 0x000f680000300a00 */
[----:B------:R-:W5:Y:S04]  /*127a90*/  LDL.LU.64 R48, [R1+0x1118] ;  /* 0x0011180001307983 */ /* 0x000f680000300a00 */
[----:B--2---:R0:W-:Y:S04]  /*127aa0*/  @P0 STG.E.U8 desc[UR46][R58.64], R0 ;  /* 0x000000003a000986 */ /* 0x0041e8000c10112e */
[----:B0-----:R-:W2:Y:S01]  /*127ab0*/  LDL.LU.64 R58, [R1+0x1110] ;  /* 0x00111000013a7983 */ /* 0x001ea20000300a00 */
[C---:B------:R-:W-:Y:S01]  /*127ac0*/  ISETP.LT.AND P1, PT, R44.reuse, UR4, !P1 ;  /* 0x000000042c007c0c */ /* 0x040fe2000cf21270 */
[----:B------:R-:W-:Y:S01]  /*127ad0*/  ULDC UR4, c[0x0][0x228] ;  /* 0x00008a0000047ab9 */ /* 0x000fe20000000800 */
[----:B------:R-:W-:Y:S01]  /*127ae0*/  ISETP.LT.AND P0, PT, R43, UR6, !P2 ;  /* 0x000000062b007c0c */ /* 0x000fe2000d701270 */
[----:B------:R-:W-:Y:S01]  /*127af0*/  ULDC UR6, c[0x0][0x228] ;  /* 0x00008a0000067ab9 */ /* 0x000fe20000000800 */
[----:B------:R-:W-:Y:S01]  /*127b00*/  ISETP.LT.AND P2, PT, R44, UR4, !P2 ;  /* 0x000000042c007c0c */ /* 0x000fe2000d741270 */
[----:B------:R-:W-:Y:S01]  /*127b10*/  ULDC UR4, c[0x0][0x228] ;  /* 0x00008a0000047ab9 */ /* 0x000fe20000000800 */
[----:B------:R-:W-:-:S02]  /*127b20*/  PRMT R35, R35, 0x7773, RZ ;  /* 0x0000777323237816 */ /* 0x000fc400000000ff */
[C---:B------:R-:W-:Y:S02]  /*127b30*/  PRMT R0, R57.reuse, 0x7770, RZ ;  /* 0x0000777039007816 */ /* 0x040fe400000000ff */
[----:B------:R-:W-:-:S03]  /*127b40*/  PRMT R2, R57, 0x7771, RZ ;  /* 0x0000777139027816 */ /* 0x000fc600000000ff */
[----:B------:R-:W-:Y:S01]  /*127b50*/  @P1 STG.E.U8 desc[UR46][R40.64], R35 ;  /* 0x0000002328001986 */ /* 0x000fe2000c10112e */
[----:B------:R-:W-:Y:S01]  /*127b60*/  ISETP.LT.AND P1, PT, R43, UR4, !P3 ;  /* 0x000000042b007c0c */ /* 0x000fe2000df21270 */
[----:B------:R-:W-:Y:S02]  /*127b70*/  ULDC UR4, c[0x0][0x228] ;  /* 0x00008a0000047ab9 */ /* 0x000fe40000000800 */
[----:B------:R0:W-:Y:S01]  /*127b80*/  @P0 STG.E.U8 desc[UR46][R46.64], R0 ;  /* 0x000000002e000986 */ /* 0x0001e2000c10112e */
[----:B------:R-:W-:Y:S01]  /*127b90*/  ISETP.LT.AND P3, PT, R44, UR4, !P3 ;  /* 0x000000042c007c0c */ /* 0x000fe2000df61270 */
[----:B------:R-:W-:Y:S01]  /*127ba0*/  ULDC UR4, c[0x0][0x228] ;  /* 0x00008a0000047ab9 */ /* 0x000fe20000000800 */
[----:B0-----:R-:W-:-:S05]  /*127bb0*/  VIADD R0, R56, 0x1ff ;  /* 0x000001ff38007836 */ /* 0x001fca0000000000 */
[----:B------:R-:W-:Y:S02]  /*127bc0*/  ISETP.GE.AND P0, PT, R0, UR27, PT ;  /* 0x0000001b00007c0c */ /* 0x000fe4000bf06270 */
[C---:B------:R-:W-:Y:S02]  /*127bd0*/  PRMT R0, R57.reuse, 0x7772, RZ ;  /* 0x0000777239007816 */ /* 0x040fe400000000ff */
[----:B------:R-:W-:Y:S01]  /*127be0*/  PRMT R3, R57, 0x7773, RZ ;  /* 0x0000777339037816 */ /* 0x000fe200000000ff */
[----:B---3--:R0:W-:Y:S01]  /*127bf0*/  @P2 STG.E.U8 desc[UR46][R50.64], R2 ;  /* 0x0000000232002986 */ /* 0x0081e2000c10112e */
[----:B------:R-:W-:Y:S01]  /*127c00*/  ISETP.LT.AND P2, PT, R43, UR4, !P4 ;  /* 0x000000042b007c0c */ /* 0x000fe2000e741270 */
[----:B------:R-:W-:Y:S02]  /*127c10*/  ULDC UR4, c[0x0][0x228] ;  /* 0x00008a0000047ab9 */ /* 0x000fe40000000800 */
[----:B0-----:R-:W3:Y:S04]  /*127c20*/  LDL.LU.64 R50, [R1+0x1138] ;  /* 0x0011380001327983 */ /* 0x001ee80000300a00 */
[----:B------:R-:W3:Y:S01]  /*127c30*/  LDL.LU R46, [R1+0x378] ;  /* 0x00037800012e7983 */ /* 0x000ee20000300800 */
[----:B------:R-:W-:Y:S01]  /*127c40*/  ISETP.LT.AND P4, PT, R44, UR6, !P4 ;  /* 0x000000062c007c0c */ /* 0x000fe2000e781270 */
[----:B------:R-:W-:Y:S01]  /*127c50*/  VIADD R2, R56, 0x1f4 ;  /* 0x000001f438027836 */ /* 0x000fe20000000000 */
[----:B------:R-:W-:Y:S01]  /*127c60*/  ULDC UR6, c[0x0][0x228] ;  /* 0x00008a0000067ab9 */ /* 0x000fe20000000800 */
[----:B----4-:R0:W-:Y:S04]  /*127c70*/  @P1 STG.E.U8 desc[UR46][R52.64], R0 ;  /* 0x0000000034001986 */ /* 0x0101e8000c10112e */
[----:B0-----:R-:W4:Y:S01]  /*127c80*/  LDL.LU.64 R52, [R1+0x1148] ;  /* 0x0011480001347983 */ /* 0x001f220000300a00 */
[----:B-----5:R-:W-:-:S03]  /*127c90*/  PRMT R0, R54, 0x7770, RZ ;  /* 0x0000777036007816 */ /* 0x020fc600000000ff */
[----:B------:R-:W5:Y:S01]  /*127ca0*/  LDL.LU.64 R40, [R1+0x1130] ;  /* 0x0011300001287983 */ /* 0x000f620000300a00 */
[----:B------:R-:W-:-:S03]  /*127cb0*/  ISETP.GE.AND P1, PT, R2, UR25, PT ;  /* 0x0000001902007c0c */ /* 0x000fc6000bf26270 */
[----:B------:R-:W-:Y:S01]  /*127cc0*/  @P3 STG.E.U8 desc[UR46][R60.64], R3 ;  /* 0x000000033c003986 */ /* 0x000fe2000c10112e */
[----:B------:R-:W-:-:S03]  /*127cd0*/  PRMT R2, R54, 0x7771, RZ ;  /* 0x0000777136027816 */ /* 0x000fc600000000ff */
[----:B------:R0:W-:Y:S04]  /*127ce0*/  @P2 STG.E.U8 desc[UR46][R48.64], R0 ;  /* 0x0000000030002986 */ /* 0x0001e8000c10112e */
[----:B0-----:R-:W5:Y:S04]  /*127cf0*/  LDL.LU.64 R48, [R1+0x1140] ;  /* 0x0011400001307983 */ /* 0x001f680000300a00 */
[----:B--2---:R0:W-:Y:S04]  /*127d00*/  @P4 STG.E.U8 desc[UR46][R58.64], R2 ;  /* 0x000000023a004986 */ /* 0x0041e8000c10112e */
[----:B0-----:R-:W2:Y:S01]  /*127d10*/  LDL.LU.64 R58, [R1+0x1168] ;  /* 0x00116800013a7983 */ /* 0x001ea20000300a00 */
[C---:B------:R-:W-:Y:S01]  /*127d20*/  ISETP.LT.AND P2, PT, R43.reuse, UR4, !P5 ;  /* 0x000000042b007c0c */ /* 0x040fe2000ef41270 */
[----:B------:R-:W-:Y:S01]  /*127d30*/  VIADD R2, R56, 0x1b5 ;  /* 0x000001b538027836 */ /* 0x000fe20000000000 */
[----:B------:R-:W-:Y:S01]  /*127d40*/  ISETP.LT.AND P5, PT, R44, UR6, !P5 ;  /* 0x000000062c007c0c */ /* 0x000fe2000efa1270 */
[----:B------:R-:W2:Y:S01]  /*127d50*/  LDL.LU R57, [R1+0x37c] ;  /* 0x00037c0001397983 */ /* 0x000ea20000300800 */
[----:B------:R-:W-:Y:S01]  /*127d60*/  PRMT R0, R54, 0x7772, RZ ;  /* 0x0000777236007816 */ /* 0x000fe200000000ff */
[----:B------:R-:W-:Y:S01]  /*127d70*/  ULDC UR4, c[0x0][0x22c] ;  /* 0x00008b0000047ab9 */ /* 0x000fe20000000800 */
[----:B------:R-:W-:Y:S01]  /*127d80*/  ISETP.LT.AND P4, PT, R43, UR8, !P6 ;  /* 0x000000082b007c0c */ /* 0x000fe2000f781270 */
[----:B------:R-:W2:Y:S01]  /*127d90*/  LDL.LU.64 R60, [R1+0x1170] ;  /* 0x00117000013c7983 */ /* 0x000ea20000300a00 */
[----:B------:R-:W-:Y:S01]  /*127da0*/  ISETP.GE.AND P3, PT, R2, UR4, PT ;  /* 0x0000000402007c0c */ /* 0x000fe2000bf66270 */
[----:B------:R-:W-:Y:S01]  /*127db0*/  VIADD R2, R56, 0x1b6 ;  /* 0x000001b638027836 */ /* 0x000fe20000000000 */
[----:B------:R-:W-:Y:S01]  /*127dc0*/  ULDC UR4, c[0x0][0x22c] ;  /* 0x00008b0000047ab9 */ /* 0x000fe20000000800 */
[----:B------:R-:W-:Y:S01]  /*127dd0*/  ULDC UR6, c[0x0][0x228] ;  /* 0x00008a0000067ab9 */ /* 0x000fe20000000800 */
[----:B------:R-:W-:Y:S01]  /*127de0*/  ULDC UR8, c[0x0][0x228] ;  /* 0x00008a0000087ab9 */ /* 0x000fe20000000800 */
[----:B---3--:R0:W-:Y:S01]  /*127df0*/  @P2 STG.E.U8 desc[UR46][R50.64], R0 ;  /* 0x0000000032002986 */ /* 0x0081e2000c10112e */
[----:B------:R-:W-:Y:S01]  /*127e00*/  ISETP.GE.AND P2, PT, R2, UR4, PT ;  /* 0x0000000402007c0c */ /* 0x000fe2000bf46270 */
[----:B------:R-:W-:-:S02]  /*127e10*/  ULDC UR4, c[0x0][0x228] ;  /* 0x00008a0000047ab9 */ /* 0x000fc40000000800 */
[----:B------:R-:W-:Y:S01]  /*127e20*/  ISETP.LT.AND P6, PT, R44, UR4, !P6 ;  /* 0x000000042c007c0c */ /* 0x000fe2000f7c1270 */
[----:B------:R-:W-:Y:S01]  /*127e30*/  ULDC UR4, c[0x0][0x22c] ;  /* 0x00008b0000047ab9 */ /* 0x000fe20000000800 */
[----:B0-----:R-:W3:Y:S01]  /*127e40*/  LDL.LU.64 R50, [R1+0x1160] ;  /* 0x0011600001327983 */ /* 0x001ee20000300a00 */
[----:B------:R-:W-:Y:S02]  /*127e50*/  PRMT R0, R54, 0x7773, RZ ;  /* 0x0000777336007816 */ /* 0x000fe400000000ff */
[----:B------:R-:W-:-:S03]  /*127e60*/  PRMT R2, R46, 0x7770, RZ ;  /* 0x000077702e027816 */ /* 0x000fc600000000ff */
[----:B----4-:R0:W-:Y:S01]  /*127e70*/  @P5 STG.E.U8 desc[UR46][R52.64], R0 ;  /* 0x0000000034005986 */ /* 0x0101e2000c10112e */
[----:B------:R-:W-:Y:S01]  /*127e80*/  ISETP.LT.AND P5, PT, R43, UR6, !P3 ;  /* 0x000000062b007c0c */ /* 0x000fe2000dfa1270 */
[----:B------:R-:W-:Y:S02]  /*127e90*/  ULDC UR6, c[0x0][0x228] ;  /* 0x00008a0000067ab9 */ /* 0x000fe40000000800 */
[----:B-----5:R1:W-:Y:S04]  /*127ea0*/  @P4 STG.E.U8 desc[UR46][R40.64], R2 ;  /* 0x0000000228004986 */ /* 0x0203e8000c10112e */
[----:B0-----:R-:W4:Y:S01]  /*127eb0*/  LDL.LU.64 R52, [R1+0x1158] ;  /* 0x0011580001347983 */ /* 0x001f220000300a00 */
[----:B-1----:R-:W-:-:S05]  /*127ec0*/  PRMT R2, R46, 0x7771, RZ ;  /* 0x000077712e027816 */ /* 0x002fca00000000ff */
[----:B------:R0:W-:Y:S04]  /*127ed0*/  @P6 STG.E.U8 desc[UR46][R48.64], R2 ;  /* 0x0000000230006986 */ /* 0x0001e8000c10112e */
[----:B0-----:R-:W5:Y:S01]  /*127ee0*/  LDL.LU.64 R48, [R1+0x1180] ;  /* 0x0011800001307983 */ /* 0x001f620000300a00 */
[----:B------:R-:W-:-:S03]  /*127ef0*/  PRMT R2, R46, 0x7772, RZ ;  /* 0x000077722e027816 */ /* 0x000fc600000000ff */
[----:B------:R-:W5:Y:S04]  /*127f00*/  LDL.LU R54, [R1+0x360] ;  /* 0x0003600001367983 */ /* 0x000f680000300800 */
[----:B--2---:R0:W-:Y:S04]  /*127f10*/  @P5 STG.E.U8 desc[UR46][R58.64], R2 ;  /* 0x000000023a005986 */ /* 0x0041e8000c10112e */
[----:B0-----:R-:W2:Y:S01]  /*127f20*/  LDL.LU.64 R58, [R1+0x1190] ;  /* 0x00119000013a7983 */ /* 0x001ea20000300a00 */
[----:B------:R-:W-:Y:S01]  /*127f30*/  VIADD R0, R56, 0x1b7 ;  /* 0x000001b738007836 */ /* 0x000fe20000000000 */
[----:B------:R-:W-:Y:S01]  /*127f40*/  ISETP.LT.AND P3, PT, R44, UR6, !P3 ;  /* 0x000000062c007c0c */ /* 0x000fe2000df61270 */
[----:B------:R-:W-:-:S03]  /*127f50*/  ULDC UR6, c[0x0][0x228] ;  /* 0x00008a0000067ab9 */ /* 0x000fc60000000800 */
[----:B------:R-:W-:Y:S01]  /*127f60*/  ISETP.GE.AND P4, PT, R0, UR4, PT ;  /* 0x0000000400007c0c */ /* 0x000fe2000bf86270 */
[----:B------:R-:W-:Y:S02]  /*127f70*/  ULDC UR4, c[0x0][0x228] ;  /* 0x00008a0000047ab9 */ /* 0x000fe40000000800 */
[----:B------:R-:W-:Y:S01]  /*127f80*/  ISETP.LT.AND P6, PT, R43, UR4, !P2 ;  /* 0x000000042b007c0c */ /* 0x000fe2000d7c1270 */
[----:B------:R-:W-:Y:S01]  /*127f90*/  VIADD R0, R56, 0x1b8 ;  /* 0x000001b838007836 */ /* 0x000fe20000000000 */
[----:B------:R-:W-:Y:S01]  /*127fa0*/  ULDC UR4, c[0x0][0x22c] ;  /* 0x00008b0000047ab9 */ /* 0x000fe20000000800 */
[----:B------:R-:W-:Y:S02]  /*127fb0*/  PRMT R3, R46, 0x7773, RZ ;  /* 0x000077732e037816 */ /* 0x000fe400000000ff */
[----:B------:R-:W-:Y:S01]  /*127fc0*/  ISETP.LT.AND P2, PT, R44, UR6, !P2 ;  /* 0x000000062c007c0c */ /* 0x000fe2000d741270 */
[----:B------:R-:W2:Y:S01]  /*127fd0*/  LDL.LU.64 R46, [R1+0x1178] ;  /* 0x00117800012e7983 */ /* 0x000ea20000300a00 */
[----:B------:R-:W-:Y:S01]  /*127fe0*/  ISETP.GE.AND P5, PT, R0, UR4, PT ;  /* 0x0000000400007c0c */ /* 0x000fe2000bfa6270 */
[----:B------:R-:W-:Y:S01]  /*127ff0*/  ULDC UR4, c[0x0][0x228] ;  /* 0x00008a0000047ab9 */ /* 0x000fe20000000800 */
[C---:B------:R-:W-:Y:S01]  /*128000*/  PRMT R0, R57.reuse, 0x7770, RZ ;  /* 0x0000777039007816 */ /* 0x040fe200000000ff */
[----:B------:R-:W-:Y:S01]  /*128010*/  @P3 STG.E.U8 desc[UR46][R60.64], R3 ;  /* 0x000000033c003986 */ /* 0x000fe2000c10112e */
[----:B------:R-:W-:Y:S01]  /*128020*/  PRMT R2, R57, 0x7771, RZ ;  /* 0x0000777139027816 */ /* 0x000fe200000000ff */
[----:B------:R-:W-:Y:S01]  /*128030*/  ULDC UR6, c[0x0][0x228] ;  /* 0x00008a0000067ab9 */ /* 0x000fe20000000800 */
[----:B------:R-:W-:Y:S01]  /*128040*/  ISETP.LT.AND P3, PT, R43, UR4, !P4 ;  /* 0x000000042b007c0c */ /* 0x000fe2000e761270 */
[----:B------:R-:W-:Y:S01]  /*128050*/  ULDC UR4, c[0x0][0x22c] ;  /* 0x00008b0000047ab9 */ /* 0x000fe20000000800 */
[----:B------:R-:W-:Y:S01]  /*128060*/  ISETP.LT.AND P4, PT, R44, UR6, !P4 ;  /* 0x000000062c007c0c */ /* 0x000fe2000e781270 */
[----:B------:R-:W-:Y:S01]  /*128070*/  ULDC UR6, c[0x0][0x228] ;  /* 0x00008a0000067ab9 */ /* 0x000fe20000000800 */
[----:B---3--:R0:W-:Y:S04]  /*128080*/  @P6 STG.E.U8 desc[UR46][R50.64], R0 ;  /* 0x0000000032006986 */ /* 0x0081e8000c10112e */
[----:B0-----:R-:W3:Y:S01]  /*128090*/  LDL.LU.64 R50, [R1+0x1188] ;  /* 0x0011880001327983 */ /* 0x001ee20000300a00 */
[----:B------:R-:W-:-:S03]  /*1280a0*/  PRMT R0, R57, 0x7772, RZ ;  /* 0x0000777239007816 */ /* 0x000fc600000000ff */
[----:B----4-:R0:W-:Y:S04]  /*1280b0*/  @P2 STG.E.U8 desc[UR46][R52.64], R2 ;  /* 0x0000000234002986 */ /* 0x0101e8000c10112e */
[----:B0-----:R-:W4:Y:S04]  /*1280c0*/  LDL.LU.64 R52, [R1+0x11a8] ;  /* 0x0011a80001347983 */ /* 0x001f280000300a00 */
[----:B------:R-:W4:Y:S04]  /*1280d0*/  LDL.LU R41, [R1+0x364] ;  /* 0x0003640001297983 */ /* 0x000f280000300800 */
[----:B------:R-:W4:Y:S04]  /*1280e0*/  LDL.LU.64 R60, [R1+0x11b0] ;  /* 0x0011b000013c7983 */ /* 0x000f280000300a00 */
[----:B-----5:R0:W-:Y:S02]  /*1280f0*/  @P3 STG.E.U8 desc[UR46][R48.64], R0 ;  /* 0x0000000030003986 */ /* 0x0201e4000c10112e */
[----:B0-----:R-:W-:-:S02]  /*128100*/  PRMT R0, R57, 0x7773, RZ ;  /* 0x0000777339007816 */ /* 0x001fc400000000ff */
[----:B------:R-:W5:Y:S04]  /*128110*/  LDL.LU.64 R48, [R1+0x11a0] ;  /* 0x0011a00001307983 */ /* 0x000f680000300a00 */
[----:B--2---:R0:W-:Y:S04]  /*128120*/  @P4 STG.E.U8 desc[UR46][R58.64], R0 ;  /* 0x000000003a004986 */ /* 0x0041e8000c10112e */
[----:B0-----:R-:W2:Y:S01]  /*128130*/  LDL.LU.64 R58, [R1+0x1198] ;  /* 0x00119800013a7983 */ /* 0x001ea20000300a00 */
[C---:B------:R-:W-:Y:S01]  /*128140*/  VIADD R2, R56.reuse, 0x1b9 ;  /* 0x000001b938027836 */ /* 0x040fe20000000000 */
[----:B------:R-:W-:Y:S01]  /*128150*/  ISETP.LT.AND P6, PT, R43, UR8, !P5 ;  /* 0x000000082b007c0c */ /* 0x000fe2000efc1270 */
[----:B------:R-:W-:Y:S01]  /*128160*/  VIADD R0, R56, 0x1bb ;  /* 0x000001bb38007836 */ /* 0x000fe20000000000 */
[----:B------:R-:W-:Y:S01]  /*128170*/  PRMT R3, R54, 0x7773, RZ ;  /* 0x0000777336037816 */ /* 0x000fe200000000ff */
[----:B------:R-:W-:Y:S01]  /*128180*/  ULDC UR8, c[0x0][0x228] ;  /* 0x00008a0000087ab9 */ /* 0x000fe20000000800 */
[----:B------:R-:W-:Y:S01]  /*128190*/  ISETP.GE.AND P2, PT, R2, UR4, PT ;  /* 0x0000000402007c0c */ /* 0x000fe2000bf46270 */
[----:B------:R-:W-:Y:S01]  /*1281a0*/  VIADD R2, R56, 0x1ba ;  /* 0x000001ba38027836 */ /* 0x000fe20000000000 */
[----:B------:R-:W-:-:S04]  /*1281b0*/  ULDC UR4, c[0x0][0x22c] ;  /* 0x00008b0000047ab9 */ /* 0x000fc80000000800 */
[----:B------:R-:W-:Y:S01]  /*1281c0*/  ISETP.GE.AND P3, PT, R2, UR4, PT ;  /* 0x0000000402007c0c */ /* 0x000fe2000bf66270 */
[----:B------:R-:W-:Y:S02]  /*1281d0*/  ULDC UR4, c[0x0][0x228] ;  /* 0x00008a0000047ab9 */ /* 0x000fe40000000800 */
[----:B------:R-:W-:Y:S01]  /*1281e0*/  ISETP.LT.AND P5, PT, R44, UR4, !P5 ;  /* 0x000000042c007c0c */ /* 0x000fe2000efa1270 */
[----:B------:R-:W-:Y:S01]  /*1281f0*/  ULDC UR4, c[0x0][0x22c] ;  /* 0x00008b0000047ab9 */ /* 0x000fe20000000800 */
[----:B------:R-:W-:-:S05]  /*128200*/  PRMT R2, R54, 0x7770, RZ ;  /* 0x0000777036027816 */ /* 0x000fca00000000ff */
[----:B------:R0:W-:Y:S01]  /*128210*/  @P6 STG.E.U8 desc[UR46][R46.64], R2 ;  /* 0x000000022e006986 */ /* 0x0001e2000c10112e */
[C---:B------:R-:W-:Y:S01]  /*128220*/  ISETP.LT.AND P6, PT, R43.reuse, UR6, !P2 ;  /* 0x000000062b007c0c */ /* 0x040fe2000d7c1270 */
[----:B------:R-:W-:Y:S01]  /*128230*/  ULDC UR6, c[0x0][0x228] ;  /* 0x00008a0000067ab9 */ /* 0x000fe20000000800 */
[----:B0-----:R-:W-:Y:S02]  /*128240*/  PRMT R2, R54, 0x7771, RZ ;  /* 0x0000777136027816 */ /* 0x001fe400000000ff */
[----:B------:R-:W-:Y:S01]  /*128250*/  ISETP.GE.AND P4, PT, R0, UR4, PT ;  /* 0x0000000400007c0c */ /* 0x000fe2000bf86270 */
[----:B------:R-:W-:Y:S01]  /*128260*/  ULDC UR4, c[0x0][0x228] ;  /* 0x00008a0000047ab9 */ /* 0x000fe20000000800 */
[----:B------:R-:W-:Y:S01]  /*128270*/  ISETP.LT.AND P2, PT, R44, UR6, !P2 ;  /* 0x000000062c007c0c */ /* 0x000fe2000d741270 */
[----:B------:R-:W-:Y:S01]  /*128280*/  VIADD R0, R56, 0x1bc ;  /* 0x000001bc38007836 */ /* 0x000fe20000000000 */
[----:B------:R-:W-:Y:S01]  /*128290*/  ULDC UR6, c[0x0][0x228] ;  /* 0x00008a0000067ab9 */ /* 0x000fe20000000800 */
[----:B---3--:R0:W-:Y:S01]  /*1282a0*/  @P5 STG.E.U8 desc[UR46][R50.64], R2 ;  /* 0x0000000232005986 */ /* 0x0081e2000c10112e */
[----:B------:R-:W-:Y:S01]  /*1282b0*/  ISETP.LT.AND P5, PT, R43, UR4, !P3 ;  /* 0x000000042b007c0c */ /* 0x000fe2000dfa1270 */
[----:B------:R-:W-:-:S02]  /*1282c0*/  ULDC UR4, c[0x0][0x22c] ;  /* 0x00008b0000047ab9 */ /* 0x000fc40000000800 */
[----:B0-----:R-:W3:Y:S01]  /*1282d0*/  LDL.LU.64 R50, [R1+0x11c0] ;  /* 0x0011c00001327983 */ /* 0x001ee20000300a00 */
[----:B------:R-:W-:-:S03]  /*1282e0*/  PRMT R2, R54, 0x7772, RZ ;  /* 0x0000777236027816 */ /* 0x000fc600000000ff */
[----:B------:R-:W3:Y:S01]  /*1282f0*/  LDL.LU R57, [R1+0x368] ;  /* 0x0003680001397983 */ /* 0x000ee20000300800 */
[----:B------:R-:W-:Y:S01]  /*128300*/  ISETP.LT.AND P3, PT, R44, UR6, !P3 ;  /* 0x000000062c007c0c */ /* 0x000fe2000df61270 */
[----:B------:R-:W-:Y:S02]  /*128310*/  ULDC UR6, c[0x0][0x228] ;  /* 0x00008a0000067ab9 */ /* 0x000fe40000000800 */
[----:B----4-:R0:W-:Y:S01]  /*128320*/  @P6 STG.E.U8 desc[UR46][R52.64], R2 ;  /* 0x0000000234006986 */ /* 0x0101e2000c10112e */
[----:B------:R-:W-:Y:S01]  /*128330*/  ISETP.GE.AND P6, PT, R0, UR4, PT ;  /* 0x0000000400007c0c */ /* 0x000fe2000bfc6270 */
[----:B------:R-:W-:Y:S01]  /*128340*/  ULDC UR4, c[0x0][0x228] ;  /* 0x00008a0000047ab9 */ /* 0x000fe20000000800 */
[C---:B------:R-:W-:Y:S01]  /*128350*/  PRMT R0, R41.reuse, 0x7770, RZ ;  /* 0x0000777029007816 */ /* 0x040fe200000000ff */
[----:B0-----:R-:W4:Y:S04]  /*128360*/  LDL.LU.64 R52, [R1+0x11e8] ;  /* 0x0011e80001347983 */ /* 0x001f280000300a00 */
[----:B------:R-:W4:Y:S01]  /*128370*/  LDL.LU.64 R46, [R1+0x11b8] ;  /* 0x0011b800012e7983 */ /* 0x000f220000300a00 */
[----:B------:R-:W-:-:S03]  /*128380*/  PRMT R2, R41, 0x7771, RZ ;  /* 0x0000777129027816 */ /* 0x000fc600000000ff */
[----:B------:R-:W-:Y:S04]  /*128390*/  @P2 STG.E.U8 desc[UR46][R60.64], R3 ;  /* 0x000000033c002986 */ /* 0x000fe8000c10112e */
[----:B-----5:R0:W-:Y:S04]  /*1283a0*/  @P5 STG.E.U8 desc[UR46][R48.64], R0 ;  /* 0x0000000030005986 */ /* 0x0201e8000c10112e */
[----:B0-----:R-:W5:Y:S04]  /*1283b0*/  LDL.LU.64 R48, [R1+0x11e0] ;  /* 0x0011e00001307983 */ /* 0x001f680000300a00 */
[----:B--2---:R0:W-:Y:S04]  /*1283c0*/  @P3 STG.E.U8 desc[UR46][R58.64], R2 ;  /* 0x000000023a003986 */ /* 0x0041e8000c10112e */
[----:B0-----:R-:W2:Y:S01]  /*1283d0*/  LDL.LU.64 R58, [R1+0x1200] ;  /* 0x00120000013a7983 */ /* 0x001ea20000300a00 */
[----:B------:R-:W-:Y:S01]  /*1283e0*/  ISETP.LT.AND P2, PT, R43, UR4, !P4 ;  /* 0x000000042b007c0c */ /* 0x000fe2000e741270 */
        /* <DEDUP_REMOVED lines=14> */
[----:B------:R-:W-:Y:S01]  /*1284d0*/  ULDC UR4, c[0x0][0x228] ;  /* 0x00008a0000047ab9 */ /* 0x000fe20000000800 */
[----:B------:R-:W-:Y:S01]  /*1284e0*/  PRMT R2, R57, 0x7770, RZ ;  /* 0x0000777039027816 */ /* 0x000fe200000000ff */
[----:B0-----:R-:W3:Y:S01]  /*1284f0*/  LDL.LU.64 R50, [R1+0x11f8] ;  /* 0x0011f80001327983 */ /* 0x001ee20000300a00 */
[----:B------:R-:W-:-:S02]  /*128500*/  PRMT R0, R41, 0x7773, RZ ;  /* 0x0000777329007816 */ /* 0x000fc400000000ff */
[----:B------:R-:W-:Y:S01]  /*128510*/  ISETP.LT.AND P6, PT, R44, UR4, !P6 ;  /* 0x000000042c007c0c */ /* 0x000fe2000f7c1270 */
[----:B------:R-:W-:Y:S02]  /*128520*/  ULDC UR4, c[0x0][0x22c] ;  /* 0x00008b0000047ab9 */ /* 0x000fe40000000800 */
[----:B----4-:R0:W-:Y:S04]  /*128530*/  @P4 STG.E.U8 desc[UR46][R52.64], R0 ;  /* 0x0000000034004986 */ /* 0x0101e8000c10112e */
[----:B------:R1:W-:Y:S01]  /*128540*/  @P5 STG.E.U8 desc[UR46][R46.64], R2 ;  /* 0x000000022e005986 */ /* 0x0003e2000c10112e */
[----:B------:R-:W-:Y:S01]  /*128550*/  ISETP.LT.AND P5, PT, R43, UR6, !P3 ;  /* 0x000000062b007c0c */ /* 0x000fe2000dfa1270 */
[----:B------:R-:W-:Y:S02]  /*128560*/  ULDC UR6, c[0x0][0x228] ;  /* 0x00008a0000067ab9 */ /* 0x000fe40000000800 */
[----:B0-----:R-:W4:Y:S01]  /*128570*/  LDL.LU.64 R52, [R1+0x11f0] ;  /* 0x0011f00001347983 */ /* 0x001f220000300a00 */
[----:B-1----:R-:W-:-:S05]  /*128580*/  PRMT R2, R57, 0x7771, RZ ;  /* 0x0000777139027816 */ /* 0x002fca00000000ff */
[----:B-----5:R0:W-:Y:S04]  /*128590*/  @P6 STG.E.U8 desc[UR46][R48.64], R2 ;  /* 0x0000000230006986 */ /* 0x0201e8000c10112e */
[----:B0-----:R-:W5:Y:S01]  /*1285a0*/  LDL.LU.64 R48, [R1+0x1218] ;  /* 0x0012180001307983 */ /* 0x001f620000300a00 */
[----:B------:R-:W-:-:S03]  /*1285b0*/  PRMT R2, R57, 0x7772, RZ ;  /* 0x0000777239027816 */ /* 0x000fc600000000ff */
[----:B------:R-:W5:Y:S04]  /*1285c0*/  LDL.LU R46, [R1+0x350] ;  /* 0x00035000012e7983 */ /* 0x000f680000300800 */
[----:B--2---:R0:W-:Y:S04]  /*1285d0*/  @P5 STG.E.U8 desc[UR46][R58.64], R2 ;  /* 0x000000023a005986 */ /* 0x0041e8000c10112e */
[----:B0-----:R-:W2:Y:S01]  /*1285e0*/  LDL.LU.64 R58, [R1+0x1228] ;  /* 0x00122800013a7983 */ /* 0x001ea20000300a00 */
[----:B------:R-:W-:Y:S01]  /*1285f0*/  VIADD R0, R56, 0x1bf ;  /* 0x000001bf38007836 */ /* 0x000fe20000000000 */
[----:B------:R-:W-:Y:S01]  /*128600*/  ISETP.LT.AND P3, PT, R44, UR6, !P3 ;  /* 0x000000062c007c0c */ /* 0x000fe2000df61270 */
[----:B------:R-:W-:Y:S01]  /*128610*/  ULDC UR6, c[0x0][0x228] ;  /* 0x00008a0000067ab9 */ /* 0x000fe20000000800 */
[----:B------:R-:W-:Y:S01]  /*128620*/  PRMT R3, R57, 0x7773, RZ ;  /* 0x0000777339037816 */ /* 0x000fe200000000ff */
[----:B------:R-:W2:Y:S01]  /*128630*/  LDL.LU.64 R40, [R1+0x1210] ;  /* 0x0012100001287983 */ /* 0x000ea20000300a00 */
[----:B------:R-:W-:Y:S01]  /*128640*/  ISETP.GE.AND P4, PT, R0, UR4, PT ;  /* 0x0000000400007c0c */ /* 0x000fe2000bf86270 */
[----:B------:R-:W-:-:S02]  /*128650*/  ULDC UR4, c[0x0][0x228] ;  /* 0x00008a0000047ab9 */ /* 0x000fc40000000800 */
[----:B------:R-:W-:Y:S01]  /*128660*/  ISETP.LT.AND P6, PT, R43, UR4, !P2 ;  /* 0x000000042b007c0c */ /* 0x000fe2000d7c1270 */
[----:B------:R-:W-:Y:S01]  /*128670*/  VIADD R0, R56, 0x1c0 ;  /* 0x000001c038007836 */ /* 0x000fe20000000000 */
[----:B------:R-:W-:Y:S01]  /*128680*/  ULDC UR4, c[0x0][0x22c] ;  /* 0x00008b0000047ab9 */ /* 0x000fe20000000800 */
[----:B------:R-:W-:Y:S01]  /*128690*/  ISETP.LT.AND P2, PT, R44, UR6, !P2 ;  /* 0x000000062c007c0c */ /* 0x000fe2000d741270 */
[----:B------:R-:W-:Y:S02]  /*1286a0*/  ULDC UR6, c[0x0][0x228] ;  /* 0x00008a0000067ab9 */ /* 0x000fe40000000800 */
[----:B------:R-:W-:Y:S01]  /*1286b0*/  ISETP.GE.AND P5, PT, R0, UR4, PT ;  /* 0x0000000400007c0c */ /* 0x000fe2000bfa6270 */
[----:B------:R-:W-:Y:S01]  /*1286c0*/  @P3 STG.E.U8 desc[UR46][R60.64], R3 ;  /* 0x000000033c003986 */ /* 0x000fe2000c10112e */
[C---:B------:R-:W-:Y:S01]  /*1286d0*/  PRMT R0, R54.reuse, 0x7770, RZ ;  /* 0x0000777036007816 */ /* 0x040fe200000000ff */
[----:B------:R-:W-:Y:S01]  /*1286e0*/  ULDC UR4, c[0x0][0x228] ;  /* 0x00008a0000047ab9 */ /* 0x000fe20000000800 */
[----:B------:R-:W-:-:S02]  /*1286f0*/  PRMT R2, R54, 0x7771, RZ ;  /* 0x0000777136027816 */ /* 0x000fc400000000ff */
        /* <DEDUP_REMOVED lines=30> */
[----:B------:R-:W-:Y:S01]  /*1288e0*/  ISETP.LT.AND P6, PT, R43, UR6, !P2 ;  /* 0x000000062b007c0c */ /* 0x000fe2000d7c1270 */
[----:B------:R-:W-:Y:S01]  /*1288f0*/  ULDC UR6, c[0x0][0x228] ;  /* 0x00008a0000067ab9 */ /* 0x000fe20000000800 */
[----:B0-----:R-:W-:Y:S02]  /*128900*/  PRMT R2, R46, 0x7771, RZ ;  /* 0x000077712e027816 */ /* 0x001fe400000000ff */
[----:B------:R-:W-:Y:S01]  /*128910*/  ISETP.LT.AND P2, PT, R44, UR6, !P2 ;  /* 0x000000062c007c0c */ /* 0x000fe2000d741270 */
[----:B------:R-:W-:Y:S01]  /*128920*/  ULDC UR6, c[0x0][0x228] ;  /* 0x00008a0000067ab9 */ /* 0x000fe20000000800 */
[----:B------:R-:W-:Y:S01]  /*128930*/  ISETP.GE.AND P4, PT, R0, UR4, PT ;  /* 0x0000000400007c0c */ /* 0x000fe2000bf86270 */
[----:B------:R-:W-:Y:S01]  /*128940*/  ULDC UR4, c[0x0][0x228] ;  /* 0x00008a0000047ab9 */ /* 0x000fe20000000800 */
[----:B------:R-:W-:Y:S01]  /*128950*/  VIADD R0, R56, 0x1c4 ;  /* 0x000001c438007836 */ /* 0x000fe20000000000 */
[----:B---3--:R0:W-:Y:S04]  /*128960*/  @P5 STG.E.U8 desc[UR46][R50.64], R2 ;  /* 0x0000000232005986 */ /* 0x0081e8000c10112e */
[----:B0-----:R-:W3:Y:S01]  /*128970*/  LDL.LU.64 R50, [R1+0x1478] ;  /* 0x0014780001327983 */ /* 0x001ee20000300a00 */
[----:B------:R-:W-:-:S03]  /*128980*/  PRMT R2, R46, 0x7772, RZ ;  /* 0x000077722e027816 */ /* 0x000fc600000000ff */
[----:B------:R-:W3:Y:S01]  /*128990*/  LDL.LU R54, [R1+0x358] ;  /* 0x0003580001367983 */ /* 0x000ee20000300800 */
[----:B------:R-:W-:Y:S01]  /*1289a0*/  ISETP.LT.AND P5, PT, R43, UR4, !P3 ;  /* 0x000000042b007c0c */ /* 0x000fe2000dfa1270 */
[----:B------:R-:W-:Y:S01]  /*1289b0*/  ULDC UR4, c[0x0][0x22c] ;  /* 0x00008b0000047ab9 */ /* 0x000fe20000000800 */
[----:B------:R-:W-:Y:S01]  /*1289c0*/  ISETP.LT.AND P3, PT, R44, UR6, !P3 ;  /* 0x000000062c007c0c */ /* 0x000fe2000df61270 */
[----:B------:R-:W-:Y:S01]  /*1289d0*/  ULDC UR6, c[0x0][0x228] ;  /* 0x00008a0000067ab9 */ /* 0x000fe20000000800 */
[----:B----4-:R0:W-:Y:S04]  /*1289e0*/  @P6 STG.E.U8 desc[UR46][R52.64], R2 ;  /* 0x0000000234006986 */ /* 0x0101e8000c10112e */
[----:B0-----:R-:W4:Y:S04]  /*1289f0*/  LDL.LU.64 R52, [R1+0x1488] ;  /* 0x0014880001347983 */ /* 0x001f280000300a00 */
[----:B------:R-:W4:Y:S01]  /*128a00*/  LDL.LU.64 R46, [R1+0x1470] ;  /* 0x00147000012e7983 */ /* 0x000f220000300a00 */
[----:B------:R-:W-:Y:S01]  /*128a10*/  ISETP.GE.AND P6, PT, R0, UR4, PT ;  /* 0x0000000400007c0c */ /* 0x000fe2000bfc6270 */
[----:B------:R-:W-:Y:S01]  /*128a20*/  ULDC UR4, c[0x0][0x228] ;  /* 0x00008a0000047ab9 */ /* 0x000fe20000000800 */
[C---:B------:R-:W-:Y:S01]  /*128a30*/  PRMT R0, R57.reuse, 0x7770, RZ ;  /* 0x0000777039007816 */ /* 0x040fe200000000ff */
[----:B------:R0:W-:Y:S01]  /*128a40*/  @P2 STG.E.U8 desc[UR46][R60.64], R3 ;  /* 0x000000033c002986 */ /* 0x0001e2000c10112e */
[----:B------:R-:W-:-:S03]  /*128a50*/  PRMT R2, R57, 0x7771, RZ ;  /* 0x0000777139027816 */ /* 0x000fc600000000ff */
[----:B-----5:R-:W-:Y:S04]  /*128a60*/  @P5 STG.E.U8 desc[UR46][R48.64], R0 ;  /* 0x0000000030005986 */ /* 0x020fe8000c10112e */
        /* <DEDUP_REMOVED lines=63> */
[----:B-----5:R0:W-:Y:S02]  /*128e60*/  @P3 STG.E.U8 desc[UR46][R60.64], R0 ;  /* 0x000000003c003986 */ /* 0x0201e4000c10112e */
[----:B0-----:R-:W-:-:S02]  /*128e70*/  PRMT R0, R48, 0x7773, RZ ;  /* 0x0000777330007816 */ /* 0x001fc400000000ff */
[----:B------:R-:W5:Y:S04]  /*128e80*/  LDL.LU.64 R60, [R1+0x14f0] ;  /* 0x0014f000013c7983 */ /* 0x000f680000300a00 */
        /* <DEDUP_REMOVED lines=40> */
[----:B-----5:R-:W-:Y:S04]  /*129110*/  @P2 STG.E.U8 desc[UR46][R60.64], R3 ;  /* 0x000000033c002986 */ /* 0x020fe8000c10112e */
        /* <DEDUP_REMOVED lines=246> */
[----:B-1----:R-:W-:-:S03]  /*12a080*/  PRMT R2, R54, 0x7771, RZ ;  /* 0x0000777136027816 */ /* 0x002fc600000000ff */
[----:B------:R-:W4:Y:S04]  /*12a090*/  LDL.LU.64 R46, [R1+0x1680] ;  /* 0x00168000012e7983 */ /* 0x000f280000300a00 */
[----:B------:R-:W4:Y:S04]  /*12a0a0*/  LDL.LU R57, [R1+0x310] ;  /* 0x0003100001397983 */ /* 0x000f280000300800 */
[----:B-----5:R0:W-:Y:S02]  /*12a0b0*/  @P6 STG.E.U8 desc[UR46][R48.64], R2 ;  /* 0x0000000230006986 */ /* 0x0201e4000c10112e */
[----:B0-----:R-:W-:-:S05]  /*12a0c0*/  PRMT R2, R54, 0x7772, RZ ;  /* 0x0000777236027816 */ /* 0x001fca00000000ff */
[----:B--2---:R0:W-:Y:S04]  /*12a0d0*/  @P5 STG.E.U8 desc[UR46][R58.64], R2 ;  /* 0x000000023a005986 */ /* 0x0041e8000c10112e */
[----:B0-----:R-:W2:Y:S01]  /*12a0e0*/  LDL.LU.64 R58, [R1+0x16b8] ;  /* 0x0016b800013a7983 */ /* 0x001ea20000300a00 */
[----:B------:R-:W-:Y:S01]  /*12a0f0*/  VIADD R0, R56, 0x1df ;  /* 0x000001df38007836 */ /* 0x000fe20000000000 */
[----:B------:R-:W-:Y:S01]  /*12a100*/  ISETP.LT.AND P3, PT, R44, UR6, !P3 ;  /* 0x000000062c007c0c */ /* 0x000fe2000df61270 */
[----:B------:R-:W-:Y:S01]  /*12a110*/  ULDC UR6, c[0x0][0x228] ;  /* 0x00008a0000067ab9 */ /* 0x000fe20000000800 */
[----:B------:R-:W-:Y:S01]  /*12a120*/  PRMT R3, R54, 0x7773, RZ ;  /* 0x0000777336037816 */ /* 0x000fe200000000ff */
[----:B------:R-:W5:Y:S01]  /*12a130*/  LDL.LU.64 R48, [R1+0x16b0] ;  /* 0x0016b00001307983 */ /* 0x000f620000300a00 */
        /* <DEDUP_REMOVED lines=21> */
[----:B------:R0:W-:Y:S04]  /*12a290*/  @P3 STG.E.U8 desc[UR46][R46.64], R0 ;  /* 0x000000002e003986 */ /* 0x0001e8000c10112e */
[----:B------:R-:W4:Y:S01]  /*12a2a0*/  LDL.LU R54, [R1+0x314] ;  /* 0x0003140001367983 */ /* 0x000f220000300800 */
[----:B0-----:R-:W-:-:S03]  /*12a2b0*/  PRMT R0, R61, 0x7773, RZ ;  /* 0x000077733d007816 */ /* 0x001fc600000000ff */
[----:B------:R-:W4:Y:S04]  /*12a2c0*/  LDL.LU.64 R46, [R1+0x16e8] ;  /* 0x0016e800012e7983 */ /* 0x000f280000300a00 */
[----:B------:R-:W4:Y:S04]  /*12a2d0*/  LDL.LU.64 R60, [R1+0x16d8] ;  /* 0x0016d800013c7983 */ /* 0x000f280000300a00 */
        /* <DEDUP_REMOVED lines=15> */
[----:B-----5:R0:W-:Y:S01]  /*12a3d0*/  @P6 STG.E.U8 desc[UR46][R48.64], R2 ;  /* 0x0000000230006986 */ /* 0x0201e2000c10112e */
[----:B------:R-:W-:Y:S01]  /*12a3e0*/  ISETP.LT.AND P6, PT, R43, UR6, !P2 ;  /* 0x000000062b007c0c */ /* 0x000fe2000d7c1270 */
[----:B------:R-:W-:Y:S01]  /*12a3f0*/  ULDC UR6, c[0x0][0x228] ;  /* 0x00008a0000067ab9 */ /* 0x000fe20000000800 */
[C---:B0-----:R-:W-:Y:S02]  /*12a400*/  PRMT R2, R57.reuse, 0x7771, RZ ;  /* 0x0000777139027816 */ /* 0x041fe400000000ff */
[----:B------:R-:W-:Y:S01]  /*12a410*/  ISETP.GE.AND P4, PT, R0, UR4, PT ;  /* 0x0000000400007c0c */ /* 0x000fe2000bf86270 */
[----:B------:R-:W-:Y:S01]  /*12a420*/  ULDC UR4, c[0x0][0x228] ;  /* 0x00008a0000047ab9 */ /* 0x000fe20000000800 */
[----:B------:R-:W-:Y:S01]  /*12a430*/  ISETP.LT.AND P2, PT, R44, UR6, !P2 ;  /* 0x000000062c007c0c */ /* 0x000fe2000d741270 */
[----:B------:R-:W-:Y:S01]  /*12a440*/  ULDC UR6, c[0x0][0x228] ;  /* 0x00008a0000067ab9 */ /* 0x000fe20000000800 */
[----:B------:R-:W-:Y:S01]  /*12a450*/  VIADD R0, R56, 0x1e4 ;  /* 0x000001e438007836 */ /* 0x000fe20000000000 */
[----:B---3--:R0:W-:Y:S04]  /*12a460*/  @P5 STG.E.U8 desc[UR46][R50.64], R2 ;  /* 0x0000000232005986 */ /* 0x0081e8000c10112e */
[----:B0-----:R-:W3:Y:S01]  /*12a470*/  LDL.LU.64 R50, [R1+0x1718] ;  /* 0x0017180001327983 */ /* 0x001ee20000300a00 */
[----:B------:R-:W-:-:S03]  /*12a480*/  PRMT R2, R57, 0x7772, RZ ;  /* 0x0000777239027816 */ /* 0x000fc600000000ff */
[----:B------:R-:W5:Y:S01]  /*12a490*/  LDL.LU R41, [R1+0x318] ;  /* 0x0003180001297983 */ /* 0x000f620000300800 */
[----:B------:R-:W-:Y:S01]  /*12a4a0*/  ISETP.LT.AND P5, PT, R43, UR4, !P3 ;  /* 0x000000042b007c0c */ /* 0x000fe2000dfa1270 */
[----:B------:R-:W-:Y:S01]  /*12a4b0*/  ULDC UR4, c[0x0][0x22c] ;  /* 0x00008b0000047ab9 */ /* 0x000fe20000000800 */
[----:B------:R-:W-:Y:S01]  /*12a4c0*/  ISETP.LT.AND P3, PT, R44, UR6, !P3 ;  /* 0x000000062c007c0c */ /* 0x000fe2000df61270 */
[----:B------:R-:W-:Y:S01]  /*12a4d0*/  ULDC UR6, c[0x0][0x228] ;  /* 0x00008a0000067ab9 */ /* 0x000fe20000000800 */
[----:B----4-:R0:W-:Y:S04]  /*12a4e0*/  @P6 STG.E.U8 desc[UR46][R52.64], R2 ;  /* 0x0000000234006986 */ /* 0x0101e8000c10112e */
[----:B0-----:R-:W4:Y:S01]  /*12a4f0*/  LDL.LU.64 R52, [R1+0x1710] ;  /* 0x0017100001347983 */ /* 0x001f220000300a00 */
[----:B------:R-:W-:Y:S01]  /*12a500*/  ISETP.GE.AND P6, PT, R0, UR4, PT ;  /* 0x0000000400007c0c */ /* 0x000fe2000bfc6270 */
[----:B------:R-:W-:Y:S01]  /*12a510*/  ULDC UR4, c[0x0][0x228] ;  /* 0x00008a0000047ab9 */ /* 0x000fe20000000800 */
[C---:B------:R-:W-:Y:S01]  /*12a520*/  PRMT R0, R54.reuse, 0x7770, RZ ;  /* 0x0000777036007816 */ /* 0x040fe200000000ff */
[----:B------:R-:W4:Y:S01]  /*12a530*/  LDL.LU.64 R48, [R1+0x1708] ;  /* 0x0017080001307983 */ /* 0x000f220000300a00 */
[----:B------:R-:W-:-:S03]  /*12a540*/  PRMT R2, R54, 0x7771, RZ ;  /* 0x0000777136027816 */ /* 0x000fc600000000ff */
[----:B------:R-:W-:Y:S04]  /*12a550*/  @P2 STG.E.U8 desc[UR46][R46.64], R3 ;  /* 0x000000032e002986 */ /* 0x000fe8000c10112e */
[----:B------:R-:W-:Y:S04]  /*12a560*/  @P5 STG.E.U8 desc[UR46][R60.64], R0 ;  /* 0x000000003c005986 */ /* 0x000fe8000c10112e */
[----:B--2---:R0:W-:Y:S04]  /*12a570*/  @P3 STG.E.U8 desc[UR46][R58.64], R2 ;  /* 0x000000023a003986 */ /* 0x0041e8000c10112e */
[----:B0-----:R-:W2:Y:S01]  /*12a580*/  LDL.LU.64 R58, [R1+0x1730] ;  /* 0x00173000013a7983 */ /* 0x001ea20000300a00 */
[----:B------:R-:W-:-:S02]  /*12a590*/  ISETP.LT.AND P2, PT, R43, UR4, !P4 ;  /* 0x000000042b007c0c */ /* 0x000fc4000e741270 */
[----:B------:R-:W-:Y:S01]  /*12a5a0*/  PRMT R0, R54, 0x7772, RZ ;  /* 0x0000777236007816 */ /* 0x000fe200000000ff */
[----:B------:R-:W2:Y:S01]  /*12a5b0*/  LDL.LU R57, [R1+0x31c] ;  /* 0x00031c0001397983 */ /* 0x000ea20000300800 */
[----:B------:R-:W-:Y:S01]  /*12a5c0*/  ISETP.LT.AND P4, PT, R44, UR6, !P4 ;  /* 0x000000062c007c0c */ /* 0x000fe2000e781270 */
[----:B------:R-:W-:Y:S01]  /*12a5d0*/  VIADD R2, R56, 0x1e5 ;  /* 0x000001e538027836 */ /* 0x000fe20000000000 */
[----:B------:R-:W-:Y:S01]  /*12a5e0*/  ULDC UR4, c[0x0][0x22c] ;  /* 0x00008b0000047ab9 */ /* 0x000fe20000000800 */
[----:B------:R-:W-:Y:S01]  /*12a5f0*/  ISETP.LT.AND P5, PT, R43, UR8, !P6 ;  /* 0x000000082b007c0c */ /* 0x000fe2000f7a1270 */
[----:B------:R-:W-:Y:S01]  /*12a600*/  ULDC UR6, c[0x0][0x228] ;  /* 0x00008a0000067ab9 */ /* 0x000fe20000000800 */
[----:B------:R-:W-:Y:S01]  /*12a610*/  ULDC UR8, c[0x0][0x228] ;  /* 0x00008a0000087ab9 */ /* 0x000fe20000000800 */
[----:B------:R-:W-:Y:S01]  /*12a620*/  ISETP.GE.AND P3, PT, R2, UR4, PT ;  /* 0x0000000402007c0c */ /* 0x000fe2000bf66270 */
[----:B------:R-:W-:Y:S01]  /*12a630*/  VIADD R2, R56, 0x1e6 ;  /* 0x000001e638027836 */ /* 0x000fe20000000000 */
[----:B------:R-:W-:Y:S01]  /*12a640*/  ULDC UR4, c[0x0][0x22c] ;  /* 0x00008b0000047ab9 */ /* 0x000fe20000000800 */
[----:B---3--:R0:W-:Y:S03]  /*12a650*/  @P2 STG.E.U8 desc[UR46][R50.64], R0 ;  /* 0x0000000032002986 */ /* 0x0081e6000c10112e */
[----:B------:R-:W-:Y:S01]  /*12a660*/  ISETP.GE.AND P2, PT, R2, UR4, PT ;  /* 0x0000000402007c0c */ /* 0x000fe2000bf46270 */
[----:B------:R-:W-:Y:S01]  /*12a670*/  ULDC UR4, c[0x0][0x228] ;  /* 0x00008a0000047ab9 */ /* 0x000fe20000000800 */
[----:B0-----:R-:W3:Y:S01]  /*12a680*/  LDL.LU.64 R50, [R1+0x1740] ;  /* 0x0017400001327983 */ /* 0x001ee20000300a00 */
[----:B------:R-:W-:-:S03]  /*12a690*/  PRMT R0, R54, 0x7773, RZ ;  /* 0x0000777336007816 */ /* 0x000fc600000000ff */
[----:B------:R-:W3:Y:S04]  /*12a6a0*/  LDL.LU.64 R46, [R1+0x1738] ;  /* 0x00173800012e7983 */ /* 0x000ee80000300a00 */
[----:B------:R-:W3:Y:S01]  /*12a6b0*/  LDL.LU.64 R60, [R1+0x1758] ;  /* 0x00175800013c7983 */ /* 0x000ee20000300a00 */
[----:B------:R-:W-:Y:S01]  /*12a6c0*/  ISETP.LT.AND P6, PT, R44, UR4, !P6 ;  /* 0x000000042c007c0c */ /* 0x000fe2000f7c1270 */
[----:B------:R-:W-:Y:S01]  /*12a6d0*/  ULDC UR4, c[0x0][0x22c] ;  /* 0x00008b0000047ab9 */ /* 0x000fe20000000800 */
[C---:B-----5:R-:W-:Y:S01]  /*12a6e0*/  PRMT R2, R41.reuse, 0x7770, RZ ;  /* 0x0000777029027816 */ /* 0x060fe200000000ff */
[----:B----4-:R0:W-:Y:S04]  /*12a6f0*/  @P4 STG.E.U8 desc[UR46][R52.64], R0 ;  /* 0x0000000034004986 */ /* 0x0101e8000c10112e */
[----:B0-----:R-:W4:Y:S04]  /*12a700*/  LDL.LU.64 R52, [R1+0x1728] ;  /* 0x0017280001347983 */ /* 0x001f280000300a00 */
[----:B------:R0:W-:Y:S02]  /*12a710*/  @P5 STG.E.U8 desc[UR46][R48.64], R2 ;  /* 0x0000000230005986 */ /* 0x0001e4000c10112e */
[----:B0-----:R-:W-:-:S02]  /*12a720*/  PRMT R2, R41, 0x7771, RZ ;  /* 0x0000777129027816 */ /* 0x001fc400000000ff */
[----:B------:R-:W5:Y:S04]  /*12a730*/  LDL.LU.64 R48, [R1+0x1778] ;  /* 0x0017780001307983 */ /* 0x000f680000300a00 */
[----:B--2---:R0:W-:Y:S04]  /*12a740*/  @P6 STG.E.U8 desc[UR46][R58.64], R2 ;  /* 0x000000023a006986 */ /* 0x0041e8000c10112e */
[----:B0-----:R-:W2:Y:S01]  /*12a750*/  LDL.LU.64 R58, [R1+0x1790] ;  /* 0x00179000013a7983 */ /* 0x001ea20000300a00 */
[----:B------:R-:W-:Y:S01]  /*12a760*/  VIADD R0, R56, 0x1e7 ;  /* 0x000001e738007836 */ /* 0x000fe20000000000 */
[----:B------:R-:W-:Y:S01]  /*12a770*/  ISETP.LT.AND P5, PT, R43, UR6, !P3 ;  /* 0x000000062b007c0c */ /* 0x000fe2000dfa1270 */
[----:B------:R-:W-:Y:S01]  /*12a780*/  ULDC UR6, c[0x0][0x228] ;  /* 0x00008a0000067ab9 */ /* 0x000fe20000000800 */
[----:B------:R-:W-:Y:S01]  /*12a790*/  PRMT R2, R41, 0x7772, RZ ;  /* 0x0000777229027816 */ /* 0x000fe200000000ff */
[----:B------:R-:W2:Y:S01]  /*12a7a0*/  LDL.LU R54, [R1+0x380] ;  /* 0x0003800001367983 */ /* 0x000ea20000300800 */
[----:B------:R-:W-:Y:S01]  /*12a7b0*/  ISETP.GE.AND P4, PT, R0, UR4, PT ;  /* 0x0000000400007c0c */ /* 0x000fe2000bf86270 */
[----:B------:R-:W-:Y:S01]  /*12a7c0*/  ULDC UR4, c[0x0][0x228] ;  /* 0x00008a0000047ab9 */ /* 0x000fe20000000800 */
[----:B------:R-:W-:Y:S01]  /*12a7d0*/  ISETP.LT.AND P3, PT, R44, UR6, !P3 ;  /* 0x000000062c007c0c */ /* 0x000fe2000df61270 */
[----:B------:R-:W-:Y:S01]  /*12a7e0*/  ULDC UR6, c[0x0][0x228] ;  /* 0x00008a0000067ab9 */ /* 0x000fe20000000800 */
[----:B------:R-:W-:Y:S01]  /*12a7f0*/  ISETP.LT.AND P6, PT, R43, UR4, !P2 ;  /* 0x000000042b007c0c */ /* 0x000fe2000d7c1270 */
[----:B------:R-:W-:Y:S01]  /*12a800*/  VIADD R0, R56, 0x1e8 ;  /* 0x000001e838007836 */ /* 0x000fe20000000000 */
[----:B------:R-:W-:Y:S01]  /*12a810*/  ISETP.LT.AND P2, PT, R44, UR6, !P2 ;  /* 0x000000062c007c0c */ /* 0x000fe2000d741270 */
[----:B------:R-:W-:Y:S01]  /*12a820*/  ULDC UR4, c[0x0][0x22c] ;  /* 0x00008b0000047ab9 */ /* 0x000fe20000000800 */
[----:B------:R-:W-:Y:S01]  /*12a830*/  PRMT R3, R41, 0x7773, RZ ;  /* 0x0000777329037816 */ /* 0x000fe200000000ff */
[----:B------:R-:W-:Y:S01]  /*12a840*/  ULDC UR6, c[0x0][0x228] ;  /* 0x00008a0000067ab9 */ /* 0x000fe20000000800 */
[----:B---3--:R0:W-:Y:S01]  /*12a850*/  @P5 STG.E.U8 desc[UR46][R50.64], R2 ;  /* 0x0000000232005986 */ /* 0x0081e2000c10112e */
[----:B------:R-:W-:Y:S01]  /*12a860*/  ISETP.GE.AND P5, PT, R0, UR4, PT ;  /* 0x0000000400007c0c */ /* 0x000fe2000bfa6270 */
[----:B------:R-:W-:Y:S01]  /*12a870*/  ULDC UR4, c[0x0][0x228] ;  /* 0x00008a0000047ab9 */ /* 0x000fe20000000800 */
[----:B------:R-:W-:-:S02]  /*12a880*/  PRMT R0, R57, 0x7770, RZ ;  /* 0x0000777039007816 */ /* 0x000fc400000000ff */
[----:B------:R-:W-:Y:S01]  /*12a890*/  @P3 STG.E.U8 desc[UR46][R46.64], R3 ;  /* 0x000000032e003986 */ /* 0x000fe2000c10112e */
[----:B------:R-:W-:Y:S01]  /*12a8a0*/  ISETP.LT.AND P3, PT, R43, UR4, !P4 ;  /* 0x000000042b007c0c */ /* 0x000fe2000e761270 */
[----:B------:R-:W-:Y:S02]  /*12a8b0*/  ULDC UR4, c[0x0][0x22c] ;  /* 0x00008b0000047ab9 */ /* 0x000fe40000000800 */
[----:B0-----:R-:W3:Y:S01]  /*12a8c0*/  LDL.LU.64 R50, [R1+0x1750] ;  /* 0x0017500001327983 */ /* 0x001ee20000300a00 */
[----:B------:R-:W-:-:S03]  /*12a8d0*/  PRMT R2, R57, 0x7771, RZ ;  /* 0x0000777139027816 */ /* 0x000fc600000000ff */
[----:B------:R0:W-:Y:S01]  /*12a8e0*/  @P6 STG.E.U8 desc[UR46][R60.64], R0 ;  /* 0x000000003c006986 */ /* 0x0001e2000c10112e */
[----:B------:R-:W-:Y:S01]  /*12a8f0*/  ISETP.LT.AND P4, PT, R44, UR6, !P4 ;  /* 0x000000062c007c0c */ /* 0x000fe2000e781270 */
[----:B------:R-:W-:Y:S02]  /*12a900*/  ULDC UR6, c[0x0][0x228] ;  /* 0x00008a0000067ab9 */ /* 0x000fe40000000800 */
[----:B----4-:R1:W-:Y:S01]  /*12a910*/  @P2 STG.E.U8 desc[UR46][R52.64], R2 ;  /* 0x0000000234002986 */ /* 0x0103e2000c10112e */
[----:B0-----:R-:W-:-:S03]  /*12a920*/  PRMT R0, R57, 0x7772, RZ ;  /* 0x0000777239007816 */ /* 0x001fc600000000ff */
[----:B-1----:R-:W4:Y:S04]  /*12a930*/  LDL.LU.64 R52, [R1+0x1770] ;  /* 0x0017700001347983 */ /* 0x002f280000300a00 */
[----:B------:R-:W4:Y:S04]  /*12a940*/  LDL.LU.64 R38, [R1+0x17b8] ;  /* 0x0017b80001267983 */ /* 0x000f280000300a00 */
[----:B------:R-:W4:Y:S04]  /*12a950*/  LDL.LU R46, [R1+0x384] ;  /* 0x00038400012e7983 */ /* 0x000f280000300800 */
[----:B-----5:R0:W-:Y:S04]  /*12a960*/  @P3 STG.E.U8 desc[UR46][R48.64], R0 ;  /* 0x0000000030003986 */ /* 0x0201e8000c10112e */
[----:B------:R-:W5:Y:S01]  /*12a970*/  LDL.LU.64 R40, [R1+0x1788] ;  /* 0x0017880001287983 */ /* 0x000f620000300a00 */
[----:B0-----:R-:W-:-:S03]  /*12a980*/  PRMT R0, R57, 0x7773, RZ ;  /* 0x0000777339007816 */ /* 0x001fc600000000ff */
[----:B------:R-:W5:Y:S04]  /*12a990*/  LDL.LU.64 R48, [R1+0x17b0] ;  /* 0x0017b00001307983 */ /* 0x000f680000300a00 */
[----:B--2---:R0:W-:Y:S04]  /*12a9a0*/  @P4 STG.E.U8 desc[UR46][R58.64], R0 ;  /* 0x000000003a004986 */ /* 0x0041e8000c10112e */
[----:B0-----:R-:W2:Y:S01]  /*12a9b0*/  LDL.LU.64 R58, [R1+0x1798] ;  /* 0x00179800013a7983 */ /* 0x001ea20000300a00 */
[C---:B------:R-:W-:Y:S01]  /*12a9c0*/  VIADD R2, R56.reuse, 0x1e9 ;  /* 0x000001e938027836 */ /* 0x040fe20000000000 */
[----:B------:R-:W-:Y:S01]  /*12a9d0*/  ISETP.LT.AND P6, PT, R43, UR8, !P5 ;  /* 0x000000082b007c0c */ /* 0x000fe2000efc1270 */
[----:B------:R-:W-:Y:S01]  /*12a9e0*/  VIADD R0, R56, 0x1eb ;  /* 0x000001eb38007836 */ /* 0x000fe20000000000 */
[----:B------:R-:W-:-:S02]  /*12a9f0*/  ULDC UR8, c[0x0][0x228] ;  /* 0x00008a0000087ab9 */ /* 0x000fc40000000800 */
[----:B------:R-:W-:Y:S01]  /*12aa00*/  ISETP.GE.AND P2, PT, R2, UR4, PT ;  /* 0x0000000402007c0c */ /* 0x000fe2000bf46270 */
[----:B------:R-:W-:Y:S01]  /*12aa10*/  VIADD R2, R56, 0x1ea ;  /* 0x000001ea38027836 */ /* 0x000fe20000000000 */
[----:B------:R-:W-:-:S04]  /*12aa20*/  ULDC UR4, c[0x0][0x22c] ;  /* 0x00008b0000047ab9 */ /* 0x000fc80000000800 */
[----:B------:R-:W-:Y:S01]  /*12aa30*/  ISETP.GE.AND P3, PT, R2, UR4, PT ;  /* 0x0000000402007c0c */ /* 0x000fe2000bf66270 */
[----:B------:R-:W-:Y:S01]  /*12aa40*/  ULDC UR4, c[0x0][0x228] ;  /* 0x00008a0000047ab9 */ /* 0x000fe20000000800 */
[----:B------:R-:W-:Y:S02]  /*12aa50*/  PRMT R2, R54, 0x7770, RZ ;  /* 0x0000777036027816 */ /* 0x000fe400000000ff */
[----:B------:R-:W-:Y:S01]  /*12aa60*/  ISETP.LT.AND P5, PT, R44, UR4, !P5 ;  /* 0x000000042c007c0c */ /* 0x000fe2000efa1270 */
[----:B------:R-:W-:Y:S02]  /*12aa70*/  ULDC UR4, c[0x0][0x22c] ;  /* 0x00008b0000047ab9 */ /* 0x000fe40000000800 */
[----:B------:R-:W-:Y:S01]  /*12aa80*/  ISETP.GE.AND P4, PT, R0, UR4, PT ;  /* 0x0000000400007c0c */ /* 0x000fe2000bf86270 */
[----:B------:R-:W-:Y:S01]  /*12aa90*/  ULDC UR4, c[0x0][0x228] ;  /* 0x00008a0000047ab9 */ /* 0x000fe20000000800 */
[----:B------:R-:W-:Y:S01]  /*12aaa0*/  VIADD R0, R56, 0x1ec ;  /* 0x000001ec38007836 */ /* 0x000fe20000000000 */
[----:B------:R-:W-:Y:S01]  /*12aab0*/  PRMT R3, R54, 0x7773, RZ ;  /* 0x0000777336037816 */ /* 0x000fe200000000ff */
[----:B---3--:R0:W-:Y:S01]  /*12aac0*/  @P6 STG.E.U8 desc[UR46][R50.64], R2 ;  /* 0x0000000232006986 */ /* 0x0081e2000c10112e */
[----:B------:R-:W-:Y:S01]  /*12aad0*/  ISETP.LT.AND P6, PT, R43, UR6, !P2 ;  /* 0x000000062b007c0c */ /* 0x000fe2000d7c1270 */
[----:B------:R-:W-:Y:S01]  /*12aae0*/  ULDC UR6, c[0x0][0x228] ;  /* 0x00008a0000067ab9 */ /* 0x000fe20000000800 */
[----:B------:R-:W-:-:S02]  /*12aaf0*/  ISETP.LT.AND P2, PT, R44, UR8, !P2 ;  /* 0x000000082c007c0c */ /* 0x000fc4000d741270 */
[----:B0-----:R-:W-:Y:S01]  /*12ab00*/  PRMT R2, R54, 0x7771, RZ ;  /* 0x0000777136027816 */ /* 0x001fe200000000ff */
[----:B------:R-:W3:Y:S04]  /*12ab10*/  LDL.LU.64 R50, [R1+0x17a8] ;  /* 0x0017a80001327983 */ /* 0x000ee80000300a00 */
[----:B------:R-:W3:Y:S04]  /*12ab20*/  LDL.LU.64 R60, [R1+0x17e0] ;  /* 0x0017e000013c7983 */ /* 0x000ee80000300a00 */
[----:B----4-:R0:W-:Y:S01]  /*12ab30*/  @P5 STG.E.U8 desc[UR46][R52.64], R2 ;  /* 0x0000000234005986 */ /* 0x0101e2000c10112e */
[----:B------:R-:W-:Y:S01]  /*12ab40*/  ISETP.LT.AND P5, PT, R43, UR4, !P3 ;  /* 0x000000042b007c0c */ /* 0x000fe2000dfa1270 */
[----:B------:R-:W-:Y:S01]  /*12ab50*/  ULDC UR4, c[0x0][0x22c] ;  /* 0x00008b0000047ab9 */ /* 0x000fe20000000800 */
[----:B------:R-:W-:Y:S01]  /*12ab60*/  ISETP.LT.AND P3, PT, R44, UR6, !P3 ;  /* 0x000000062c007c0c */ /* 0x000fe2000df61270 */
[----:B------:R-:W-:Y:S01]  /*12ab70*/  ULDC UR6, c[0x0][0x228] ;  /* 0x00008a0000067ab9 */ /* 0x000fe20000000800 */
[----:B0-----:R-:W-:Y:S01]  /*12ab80*/  PRMT R2, R54, 0x7772, RZ ;  /* 0x0000777236027816 */ /* 0x001fe200000000ff */
[----:B------:R-:W4:Y:S04]  /*12ab90*/  LDL.LU.64 R52, [R1+0x17d8] ;  /* 0x0017d80001347983 */ /* 0x000f280000300a00 */
[----:B------:R-:W4:Y:S04]  /*12aba0*/  LDL.LU R57, [R1+0x388] ;  /* 0x0003880001397983 */ /* 0x000f280000300800 */
[----:B------:R0:W-:Y:S01]  /*12abb0*/  @P6 STG.E.U8 desc[UR46][R38.64], R2 ;  /* 0x0000000226006986 */ /* 0x0001e2000c10112e */
[----:B------:R-:W-:Y:S01]  /*12abc0*/  ISETP.GE.AND P6, PT, R0, UR4, PT ;  /* 0x0000000400007c0c */ /* 0x000fe2000bfc6270 */
[----:B------:R-:W-:Y:S01]  /*12abd0*/  ULDC UR4, c[0x0][0x228] ;  /* 0x00008a0000047ab9 */ /* 0x000fe20000000800 */
[C---:B------:R-:W-:Y:S01]  /*12abe0*/  PRMT R0, R46.reuse, 0x7770, RZ ;  /* 0x000077702e007816 */ /* 0x040fe200000000ff */
[----:B-----5:R-:W-:Y:S04]  /*12abf0*/  @P2 STG.E.U8 desc[UR46][R40.64], R3 ;  /* 0x0000000328002986 */ /* 0x020fe8000c10112e */
[----:B------:R1:W-:Y:S01]  /*12ac00*/  @P5 STG.E.U8 desc[UR46][R48.64], R0 ;  /* 0x0000000030005986 */ /* 0x0003e2000c10112e */
[----:B0-----:R-:W-:-:S03]  /*12ac10*/  PRMT R2, R46, 0x7771, RZ ;  /* 0x000077712e027816 */ /* 0x001fc600000000ff */
[----:B-1----:R-:W5:Y:S04]  /*12ac20*/  LDL.LU.64 R48, [R1+0x17d0] ;  /* 0x0017d00001307983 */ /* 0x002f680000300a00 */
[----:B--2---:R0:W-:Y:S04]  /*12ac30*/  @P3 STG.E.U8 desc[UR46][R58.64], R2 ;  /* 0x000000023a003986 */ /* 0x0041e8000c10112e */
[----:B0-----:R-:W2:Y:S01]  /*12ac40*/  LDL.LU.64 R58, [R1+0x1810] ;  /* 0x00181000013a7983 */ /* 0x001ea20000300a00 */
[----:B------:R-:W-:Y:S01]  /*12ac50*/  ISETP.LT.AND P2, PT, R43, UR4, !P4 ;  /* 0x000000042b007c0c */ /* 0x000fe2000e741270 */
[----:B------:R-:W-:Y:S01]  /*12ac60*/  VIADD R2, R56, 0x1f5 ;  /* 0x000001f538027836 */ /* 0x000fe20000000000 */
[----:B------:R-:W-:Y:S01]  /*12ac70*/  ULDC UR4, c[0x0][0x228] ;  /* 0x00008a0000047ab9 */ /* 0x000fe20000000800 */
[----:B------:R-:W-:-:S02]  /*12ac80*/  PRMT R0, R46, 0x7772, RZ ;  /* 0x000077722e007816 */ /* 0x000fc400000000ff */
[----:B------:R-:W-:Y:S01]  /*12ac90*/  ISETP.LT.AND P4, PT, R44, UR4, !P4 ;  /* 0x000000042c007c0c */ /* 0x000fe2000e781270 */
[----:B------:R-:W-:Y:S01]  /*12aca0*/  ULDC UR4, c[0x0][0x22c] ;  /* 0x00008b0000047ab9 */ /* 0x000fe20000000800 */
[----:B------:R-:W-:Y:S01]  /*12acb0*/  ISETP.GE.AND P3, PT, R2, UR23, PT ;  /* 0x0000001702007c0c */ /* 0x000fe2000bf66270 */
[----:B------:R-:W-:Y:S01]  /*12acc0*/  VIADD R2, R56, 0x1ed ;  /* 0x000001ed38027836 */ /* 0x000fe20000000000 */
[----:B------:R-:W-:Y:S01]  /*12acd0*/  ISETP.LT.AND P5, PT, R43, UR6, !P6 ;  /* 0x000000062b007c0c */ /* 0x000fe2000f7a1270 */
[----:B------:R-:W-:-:S03]  /*12ace0*/  ULDC UR6, c[0x0][0x228] ;  /* 0x00008a0000067ab9 */ /* 0x000fc60000000800 */
[----:B---3--:R0:W-:Y:S01]  /*12acf0*/  @P2 STG.E.U8 desc[UR46][R50.64], R0 ;  /* 0x0000000032002986 */ /* 0x0081e2000c10112e */
[----:B------:R-:W-:Y:S01]  /*12ad00*/  ISETP.GE.AND P2, PT, R2, UR4, PT ;  /* 0x0000000402007c0c */ /* 0x000fe2000bf46270 */
[----:B------:R-:W-:Y:S02]  /*12ad10*/  ULDC UR4, c[0x0][0x228] ;  /* 0x00008a0000047ab9 */ /* 0x000fe40000000800 */
[----:B------:R-:W-:Y:S01]  /*12ad20*/  ISETP.LT.AND P6, PT, R44, UR4, !P6 ;  /* 0x000000042c007c0c */ /* 0x000fe2000f7c1270 */
[----:B------:R-:W-:Y:S01]  /*12ad30*/  ULDC UR4, c[0x0][0x228] ;  /* 0x00008a0000047ab9 */ /* 0x000fe20000000800 */
[----:B0-----:R-:W3:Y:S01]  /*12ad40*/  LDL.LU.64 R50, [R1+0x17f8] ;  /* 0x0017f80001327983 */ /* 0x001ee20000300a00 */
[----:B------:R-:W-:-:S03]  /*12ad50*/  PRMT R0, R46, 0x7773, RZ ;  /* 0x000077732e007816 */ /* 0x000fc600000000ff */
[----:B------:R-:W3:Y:S04]  /*12ad60*/  LDL.LU R54, [R1+0x38c] ;  /* 0x00038c0001367983 */ /* 0x000ee80000300800 */
[----:B------:R-:W3:Y:S04]  /*12ad70*/  LDL.LU.64 R46, [R1+0x17f0] ;  /* 0x0017f000012e7983 */ /* 0x000ee80000300a00 */
[----:B------:R0:W-:Y:S01]  /*12ad80*/  @P4 STG.E.U8 desc[UR46][R60.64], R0 ;  /* 0x000000003c004986 */ /* 0x0001e2000c10112e */
[----:B------:R-:W-:Y:S01]  /*12ad90*/  ISETP.LT.AND P4, PT, R43, UR4, !P2 ;  /* 0x000000042b007c0c */ /* 0x000fe2000d781270 */
[----:B------:R-:W-:-:S02]  /*12ada0*/  ULDC UR4, c[0x0][0x22c] ;  /* 0x00008b0000047ab9 */ /* 0x000fc40000000800 */
[----:B0-----:R-:W3:Y:S01]  /*12adb0*/  LDL.LU.64 R60, [R1+0x1838] ;  /* 0x00183800013c7983 */ /* 0x001ee20000300a00 */
[----:B----4-:R-:W-:-:S05]  /*12adc0*/  PRMT R2, R57, 0x7770, RZ ;  /* 0x0000777039027816 */ /* 0x010fca00000000ff */
[----:B------:R0:W-:Y:S02]  /*12add0*/  @P5 STG.E.U8 desc[UR46][R52.64], R2 ;  /* 0x0000000234005986 */ /* 0x0001e4000c10112e */
[C---:B0-----:R-:W-:Y:S02]  /*12ade0*/  PRMT R2, R57.reuse, 0x7771, RZ ;  /* 0x0000777139027816 */ /* 0x041fe400000000ff */
[----:B------:R-:W4:Y:S04]  /*12adf0*/  LDL.LU.64 R52, [R1+0x1830] ;  /* 0x0018300001347983 */ /* 0x000f280000300a00 */
[----:B-----5:R0:W-:Y:S02]  /*12ae00*/  @P6 STG.E.U8 desc[UR46][R48.64], R2 ;  /* 0x0000000230006986 */ /* 0x0201e4000c10112e */
[----:B0-----:R-:W-:-:S05]  /*12ae10*/  PRMT R2, R57, 0x7772, RZ ;  /* 0x0000777239027816 */ /* 0x001fca00000000ff */
[----:B--2---:R0:W-:Y:S04]  /*12ae20*/  @P4 STG.E.U8 desc[UR46][R58.64], R2 ;  /* 0x000000023a004986 */ /* 0x0041e8000c10112e */
[----:B0-----:R-:W2:Y:S01]  /*12ae30*/  LDL.LU.64 R58, [R1+0x1808] ;  /* 0x00180800013a7983 */ /* 0x001ea20000300a00 */
[----:B------:R-:W-:Y:S01]  /*12ae40*/  VIADD R0, R56, 0x1ee ;  /* 0x000001ee38007836 */ /* 0x000fe20000000000 */
[----:B------:R-:W-:Y:S01]  /*12ae50*/  ISETP.LT.AND P2, PT, R44, UR6, !P2 ;  /* 0x000000062c007c0c */ /* 0x000fe2000d741270 */
[----:B------:R-:W-:-:S03]  /*12ae60*/  ULDC UR6, c[0x0][0x228] ;  /* 0x00008a0000067ab9 */ /* 0x000fc60000000800 */
[----:B------:R-:W-:Y:S01]  /*12ae70*/  ISETP.GE.AND P5, PT, R0, UR4, PT ;  /* 0x0000000400007c0c */ /* 0x000fe2000bfa6270 */
[----:B------:R-:W-:Y:S01]  /*12ae80*/  VIADD R0, R56, 0x1ef ;  /* 0x000001ef38007836 */ /* 0x000fe20000000000 */
[----:B------:R-:W-:Y:S02]  /*12ae90*/  ULDC UR4, c[0x0][0x22c] ;  /* 0x00008b0000047ab9 */ /* 0x000fe40000000800 */
[----:B------:R-:W-:Y:S01]  /*12aea0*/  ISETP.LT.AND P6, PT, R43, UR6, !P5 ;  /* 0x000000062b007c0c */ /* 0x000fe2000efc1270 */
[----:B------:R-:W-:Y:S01]  /*12aeb0*/  ULDC UR6, c[0x0][0x228] ;  /* 0x00008a0000067ab9 */ /* 0x000fe20000000800 */
[----:B------:R-:W-:Y:S02]  /*12aec0*/  PRMT R3, R57, 0x7773, RZ ;  /* 0x0000777339037816 */ /* 0x000fe400000000ff */
[----:B------:R-:W-:Y:S01]  /*12aed0*/  ISETP.GE.AND P4, PT, R0, UR4, PT ;  /* 0x0000000400007c0c */ /* 0x000fe2000bf86270 */
[----:B------:R-:W-:Y:S01]  /*12aee0*/  ULDC UR4, c[0x0][0x228] ;  /* 0x00008a0000047ab9 */ /* 0x000fe20000000800 */
[----:B------:R-:W5:Y:S01]  /*12aef0*/  LDL.LU R57, [R1+0x300] ;  /* 0x0003000001397983 */ /* 0x000f620000300800 */
[----:B------:R-:W-:Y:S01]  /*12af00*/  ISETP.LT.AND P5, PT, R44, UR4, !P5 ;  /* 0x000000042c007c0c */ /* 0x000fe2000efa1270 */
[----:B------:R-:W-:Y:S01]  /*12af10*/  VIADD R2, R56, 0x1f0 ;  /* 0x000001f038027836 */ /* 0x000fe20000000000 */
[----:B------:R-:W-:Y:S01]  /*12af20*/  ULDC UR4, c[0x0][0x22c] ;  /* 0x00008b0000047ab9 */ /* 0x000fe20000000800 */
[----:B------:R-:W5:Y:S04]  /*12af30*/  LDL.LU.64 R48, [R1+0x1860] ;  /* 0x0018600001307983 */ /* 0x000f680000300a00 */
[----:B---3--:R0:W-:Y:S01]  /*12af40*/  @P2 STG.E.U8 desc[UR46][R50.64], R3 ;  /* 0x0000000332002986 */ /* 0x0081e2000c10112e */
[----:B------:R-:W-:Y:S01]  /*12af50*/  ISETP.LT.AND P2, PT, R43, UR6, !P4 ;  /* 0x000000062b007c0c */ /* 0x000fe2000e741270 */
[----:B------:R-:W-:Y:S01]  /*12af60*/  ULDC UR6, c[0x0][0x228] ;  /* 0x00008a0000067ab9 */ /* 0x000fe20000000800 */
[----:B------:R-:W-:-:S05]  /*12af70*/  PRMT R0, R54, 0x7770, RZ ;  /* 0x0000777036007816 */ /* 0x000fca00000000ff */
[----:B------:R1:W-:Y:S01]  /*12af80*/  @P6 STG.E.U8 desc[UR46][R46.64], R0 ;  /* 0x000000002e006986 */ /* 0x0003e2000c10112e */
[----:B------:R-:W-:Y:S01]  /*12af90*/  ISETP.GE.AND P6, PT, R2, UR4, PT ;  /* 0x0000000402007c0c */ /* 0x000fe2000bfc6270 */
[----:B------:R-:W-:Y:S01]  /*12afa0*/  ULDC UR4, c[0x0][0x228] ;  /* 0x00008a0000047ab9 */ /* 0x000fe20000000800 */
[----:B------:R-:W-:Y:S01]  /*12afb0*/  PRMT R2, R54, 0x7771, RZ ;  /* 0x0000777136027816 */ /* 0x000fe200000000ff */
[----:B0-----:R-:W3:Y:S01]  /*12afc0*/  LDL.LU.64 R50, [R1+0x1850] ;  /* 0x0018500001327983 */ /* 0x001ee20000300a00 */
[----:B------:R-:W-:Y:S01]  /*12afd0*/  ISETP.LT.AND P4, PT, R44, UR4, !P4 ;  /* 0x000000042c007c0c */ /* 0x000fe2000e781270 */
[----:B------:R-:W-:Y:S01]  /*12afe0*/  ULDC UR4, c[0x0][0x228] ;  /* 0x00008a0000047ab9 */ /* 0x000fe20000000800 */
[C---:B-1----:R-:W-:Y:S01]  /*12aff0*/  PRMT R0, R54.reuse, 0x7772, RZ ;  /* 0x0000777236007816 */ /* 0x042fe200000000ff */
[----:B------:R-:W-:Y:S01]  /*12b000*/  @P5 STG.E.U8 desc[UR46][R60.64], R2 ;  /* 0x000000023c005986 */ /* 0x000fe2000c10112e */
[----:B------:R-:W-:-:S03]  /*12b010*/  PRMT R3, R54, 0x7773, RZ ;  /* 0x0000777336037816 */ /* 0x000fc600000000ff */
[----:B----4-:R0:W-:Y:S04]  /*12b020*/  @P2 STG.E.U8 desc[UR46][R52.64], R0 ;  /* 0x0000000034002986 */ /* 0x0101e8000c10112e */
[----:B0-----:R-:W4:Y:S04]  /*12b030*/  LDL.LU.64 R52, [R1+0x1848] ;  /* 0x0018480001347983 */ /* 0x001f280000300a00 */
[----:B------:R-:W4:Y:S04]  /*12b040*/  LDL.LU.64 R60, [R1+0x1858] ;  /* 0x00185800013c7983 */ /* 0x000f280000300a00 */
[----:B------:R-:W4:Y:S04]  /*12b050*/  LDL.LU R54, [R1+0x304] ;  /* 0x0003040001367983 */ /* 0x000f280000300800 */
[----:B--2---:R0:W-:Y:S04]  /*12b060*/  @P4 STG.E.U8 desc[UR46][R58.64], R3 ;  /* 0x000000033a004986 */ /* 0x0041e8000c10112e */
[----:B0-----:R-:W2:Y:S01]  /*12b070*/  LDL.LU.64 R58, [R1+0x1828] ;  /* 0x00182800013a7983 */ /* 0x001ea20000300a00 */
[----:B------:R-:W-:Y:S01]  /*12b080*/  ISETP.LT.AND P2, PT, R43, UR4, !P6 ;  /* 0x000000042b007c0c */ /* 0x000fe2000f741270 */
[----:B------:R-:W-:Y:S01]  /*12b090*/  VIADD R0, R56, 0x1f1 ;  /* 0x000001f138007836 */ /* 0x000fe20000000000 */
[----:B------:R-:W-:Y:S01]  /*12b0a0*/  ISETP.LT.AND P6, PT, R44, UR6, !P6 ;  /* 0x000000062c007c0c */ /* 0x000fe2000f7c1270 */
[----:B------:R-:W-:Y:S01]  /*12b0b0*/  ULDC UR4, c[0x0][0x22c] ;  /* 0x00008b0000047ab9 */ /* 0x000fe20000000800 */
[C---:B-----5:R-:W-:Y:S01]  /*12b0c0*/  PRMT R2, R57.reuse, 0x7770, RZ ;  /* 0x0000777039027816 */ /* 0x060fe200000000ff */
[----:B------:R-:W-:Y:S01]  /*12b0d0*/  ULDC UR6, c[0x0][0x228] ;  /* 0x00008a0000067ab9 */ /* 0x000fe20000000800 */
[----:B------:R-:W-:Y:S01]  /*12b0e0*/  ISETP.GE.AND P5, PT, R0, UR4, PT ;  /* 0x0000000400007c0c */ /* 0x000fe2000bfa6270 */
[----:B------:R-:W-:Y:S01]  /*12b0f0*/  VIADD R0, R56, 0x1f2 ;  /* 0x000001f238007836 */ /* 0x000fe20000000000 */
[----:B------:R-:W-:Y:S01]  /*12b100*/  ULDC UR4, c[0x0][0x22c] ;  /* 0x00008b0000047ab9 */ /* 0x000fe20000000800 */
[----:B------:R-:W-:-:S02]  /*12b110*/  PRMT R3, R57, 0x7771, RZ ;  /* 0x0000777139037816 */ /* 0x000fc400000000ff */
[----:B------:R-:W-:Y:S01]  /*12b120*/  ISETP.LT.AND P4, PT, R43, UR6, !P5 ;  /* 0x000000062b007c0c */ /* 0x000fe2000ef81270 */
[----:B------:R-:W-:Y:S01]  /*12b130*/  ULDC UR6, c[0x0][0x228] ;  /* 0x00008a0000067ab9 */ /* 0x000fe20000000800 */
[----:B------:R0:W-:Y:S01]  /*12b140*/  @P2 STG.E.U8 desc[UR46][R48.64], R2 ;  /* 0x0000000230002986 */ /* 0x0001e2000c10112e */
[----:B------:R-:W-:Y:S01]  /*12b150*/  ISETP.GE.AND P2, PT, R0, UR4, PT ;  /* 0x0000000400007c0c */ /* 0x000fe2000bf46270 */
[----:B------:R-:W-:Y:S02]  /*12b160*/  ULDC UR4, c[0x0][0x228] ;  /* 0x00008a0000047ab9 */ /* 0x000fe40000000800 */
[----:B------:R-:W-:Y:S01]  /*12b170*/  ISETP.LT.AND P5, PT, R44, UR4, !P5 ;  /* 0x000000042c007c0c */ /* 0x000fe2000efa1270 */
[----:B------:R-:W-:Y:S01]  /*12b180*/  ULDC UR4, c[0x0][0x22c] ;  /* 0x00008b0000047ab9 */ /* 0x000fe20000000800 */
[----:B------:R-:W-:Y:S01]  /*12b190*/  PRMT R0, R57, 0x7772, RZ ;  /* 0x0000777239007816 */ /* 0x000fe200000000ff */
[----:B0-----:R-:W5:Y:S01]  /*12b1a0*/  LDL.LU.64 R48, [R1+0x1880] ;  /* 0x0018800001307983 */ /* 0x001f620000300a00 */
[----:B------:R-:W-:-:S03]  /*12b1b0*/  VIADD R2, R56, 0x1f3 ;  /* 0x000001f338027836 */ /* 0x000fc60000000000 */
[----:B---3--:R0:W-:Y:S01]  /*12b1c0*/  @P6 STG.E.U8 desc[UR46][R50.64], R3 ;  /* 0x0000000332006986 */ /* 0x0081e2000c10112e */
[----:B------:R-:W-:Y:S01]  /*12b1d0*/  ISETP.LT.AND P6, PT, R43, UR6, !P2 ;  /* 0x000000062b007c0c */ /* 0x000fe2000d7c1270 */
[----:B------:R-:W-:Y:S02]  /*12b1e0*/  ULDC UR6, c[0x0][0x228] ;  /* 0x00008a0000067ab9 */ /* 0x000fe40000000800 */
[----:B0-----:R-:W3:Y:S04]  /*12b1f0*/  LDL.LU.64 R50, [R1+0x1890] ;  /* 0x0018900001327983 */ /* 0x001ee80000300a00 */
[----:B------:R-:W3:Y:S04]  /*12b200*/  LDL.LU R41, [R1+0x308] ;  /* 0x0003080001297983 */ /* 0x000ee80000300800 */
[----:B------:R-:W3:Y:S04]  /*12b210*/  LDL.LU.64 R38, [R1+0x16d0] ;  /* 0x0016d00001267983 */ /* 0x000ee80000300a00 */
[----:B----4-:R0:W-:Y:S01]  /*12b220*/  @P4 STG.E.U8 desc[UR46][R52.64], R0 ;  /* 0x0000000034004986 */ /* 0x0101e2000c10112e */
[----:B------:R-:W-:Y:S01]  /*12b230*/  ISETP.GE.AND P4, PT, R2, UR4, PT ;  /* 0x0000000402007c0c */ /* 0x000fe2000bf86270 */
[----:B------:R-:W-:Y:S01]  /*12b240*/  ULDC UR4, c[0x0][0x228] ;  /* 0x00008a0000047ab9 */ /* 0x000fe20000000800 */
[----:B------:R-:W-:-:S02]  /*12b250*/  PRMT R2, R54, 0x7770, RZ ;  /* 0x0000777036027816 */ /* 0x000fc400000000ff */
[----:B0-----:R-:W-:Y:S01]  /*12b260*/  PRMT R0, R57, 0x7773, RZ ;  /* 0x0000777339007816 */ /* 0x001fe200000000ff */
[----:B------:R-:W4:Y:S04]  /*12b270*/  LDL.LU.64 R52, [R1+0x14d0] ;  /* 0x0014d00001347983 */ /* 0x000f280000300a00 */
[----:B------:R-:W-:Y:S04]  /*12b280*/  @P5 STG.E.U8 desc[UR46][R60.64], R0 ;  /* 0x000000003c005986 */ /* 0x000fe8000c10112e */
[----:B--2---:R0:W-:Y:S04]  /*12b290*/  @P6 STG.E.U8 desc[UR46][R58.64], R2 ;  /* 0x000000023a006986 */ /* 0x0041e8000c10112e */
[----:B0-----:R-:W2:Y:S01]  /*12b2a0*/  LDL.LU.64 R58, [R1+0x15a0] ;  /* 0x0015a000013a7983 */ /* 0x001ea20000300a00 */
[----:B------:R-:W-:Y:S01]  /*12b2b0*/  ISETP.LT.AND P2, PT, R44, UR4, !P2 ;  /* 0x000000042c007c0c */ /* 0x000fe2000d741270 */
[----:B------:R-:W-:Y:S01]  /*12b2c0*/  ULDC UR4, c[0x0][0x228] ;  /* 0x00008a0000047ab9 */ /* 0x000fe20000000800 */
[C---:B------:R-:W-:Y:S01]  /*12b2d0*/  ISETP.LT.AND P5, PT, R43.reuse, UR6, !P4 ;  /* 0x000000062b007c0c */ /* 0x040fe2000e7a1270 */
[----:B------:R-:W2:Y:S01]  /*12b2e0*/  LDL.LU.64 R46, [R1+0x1538] ;  /* 0x00153800012e7983 */ /* 0x000ea20000300a00 */
[----:B------:R-:W-:Y:S01]  /*12b2f0*/  PRMT R2, R54, 0x7771, RZ ;  /* 0x0000777136027816 */ /* 0x000fe200000000ff */
[----:B------:R-:W-:Y:S01]  /*12b300*/  ULDC UR6, c[0x0][0x228] ;  /* 0x00008a0000067ab9 */ /* 0x000fe20000000800 */
[----:B------:R-:W-:Y:S01]  /*12b310*/  ISETP.LT.AND P4, PT, R44, UR4, !P4 ;  /* 0x000000042c007c0c */ /* 0x000fe2000e781270 */
[----:B------:R-:W2:Y:S01]  /*12b320*/  LDL.LU R57, [R1+0x30c] ;  /* 0x00030c0001397983 */ /* 0x000ea20000300800 */
[----:B------:R-:W-:Y:S01]  /*12b330*/  ULDC UR4, c[0x0][0x228] ;  /* 0x00008a0000047ab9 */ /* 0x000fe20000000800 */
[----:B------:R-:W-:Y:S01]  /*12b340*/  ISETP.LT.AND P6, PT, R43, UR6, !P1 ;  /* 0x000000062b007c0c */ /* 0x000fe2000cfc1270 */
[----:B------:R-:W-:Y:S01]  /*12b350*/  VIADD R0, R56, 0x1f6 ;  /* 0x000001f638007836 */ /* 0x000fe20000000000 */
[----:B------:R-:W2:Y:S01]  /*12b360*/  LDL.LU.64 R60, [R1+0x1460] ;  /* 0x00146000013c7983 */ /* 0x000ea20000300a00 */
[----:B------:R-:W-:Y:S01]  /*12b370*/  ISETP.LT.AND P1, PT, R44, UR4, !P1 ;  /* 0x000000042c007c0c */ /* 0x000fe2000cf21270 */
[----:B------:R-:W-:Y:S01]  /*12b380*/  ULDC UR4, c[0x0][0x228] ;  /* 0x00008a0000047ab9 */ /* 0x000fe20000000800 */
[----:B------:R-:W-:Y:S01]  /*12b390*/  PRMT R3, R54, 0x7772, RZ ;  /* 0x0000777236037816 */ /* 0x000fe200000000ff */
[----:B-----5:R0:W-:Y:S01]  /*12b3a0*/  @P2 STG.E.U8 desc[UR46][R48.64], R2 ;  /* 0x0000000230002986 */ /* 0x0201e2000c10112e */
[----:B------:R-:W-:Y:S01]  /*12b3b0*/  ISETP.GE.AND P2, PT, R0, UR21, PT ;  /* 0x0000001500007c0c */ /* 0x000fe2000bf46270 */
[----:B------:R-:W-:Y:S01]  /*12b3c0*/  ULDC UR6, c[0x0][0x228] ;  /* 0x00008a0000067ab9 */ /* 0x000fe20000000800 */
[----:B------:R-:W-:Y:S01]  /*12b3d0*/  PRMT R0, R54, 0x7773, RZ ;  /* 0x0000777336007816 */ /* 0x000fe200000000ff */
[----:B0-----:R-:W-:Y:S01]  /*12b3e0*/  VIADD R2, R56, 0x1f7 ;  /* 0x000001f738027836 */ /* 0x001fe20000000000 */
[----:B------:R-:W5:Y:S04]  /*12b3f0*/  LDL.LU.64 R48, [R1+0x11c8] ;  /* 0x0011c80001307983 */ /* 0x000f680000300a00 */
[----:B---3--:R0:W-:Y:S01]  /*12b400*/  @P5 STG.E.U8 desc[UR46][R50.64], R3 ;  /* 0x0000000332005986 */ /* 0x0081e2000c10112e */
[----:B------:R-:W-:-:S02]  /*12b410*/  ISETP.GE.AND P5, PT, R2, UR19, PT ;  /* 0x0000001302007c0c */ /* 0x000fc4000bfa6270 */
[C---:B------:R-:W-:Y:S02]  /*12b420*/  PRMT R4, R41.reuse, 0x7770, RZ ;  /* 0x0000777029047816 */ /* 0x040fe400000000ff */
[C---:B------:R-:W-:Y:S01]  /*12b430*/  PRMT R2, R41.reuse, 0x7771, RZ ;  /* 0x0000777129027816 */ /* 0x040fe200000000ff */
[----:B------:R1:W-:Y:S04]  /*12b440*/  @P4 STG.E.U8 desc[UR46][R38.64], R0 ;  /* 0x0000000026004986 */ /* 0x0003e8000c10112e */
[----:B0-----:R-:W3:Y:S04]  /*12b450*/  LDL.LU.64 R50, [R1+0x1150] ;  /* 0x0011500001327983 */ /* 0x001ee80000300a00 */
[----:B-1----:R-:W3:Y:S04]  /*12b460*/  LDL.LU.64 R38, [R1+0x10d8] ;  /* 0x0010d80001267983 */ /* 0x002ee80000300a00 */
[----:B----4-:R-:W-:Y:S01]  /*12b470*/  @P6 STG.E.U8 desc[UR46][R52.64], R4 ;  /* 0x0000000434006986 */ /* 0x010fe2000c10112e */
[----:B------:R-:W-:-:S02]  /*12b480*/  PRMT R0, R41, 0x7772, RZ ;  /* 0x0000777229007816 */ /* 0x000fc400000000ff */
[----:B------:R-:W-:Y:S01]  /*12b490*/  PRMT R3, R41, 0x7773, RZ ;  /* 0x0000777329037816 */ /* 0x000fe200000000ff */
[----:B------:R-:W0:Y:S04]  /*12b4a0*/  LDS.128 R52, [R55] ;  /* 0x0000000037347984 */ /* 0x000e280000000c00 */
[----:B--2---:R1:W-:Y:S04]  /*12b4b0*/  @P1 STG.E.U8 desc[UR46][R58.64], R2 ;  /* 0x000000023a001986 */ /* 0x0043e8000c10112e */
[----:B-1----:R-:W2:Y:S01]  /*12b4c0*/  LDL.LU.64 R58, [R1+0x1000] ;  /* 0x00100000013a7983 */ /* 0x002ea20000300a00 */
[C---:B------:R-:W-:Y:S01]  /*12b4d0*/  ISETP.LT.AND P6, PT, R43.reuse, UR4, !P3 ;  /* 0x000000042b007c0c */ /* 0x040fe2000dfc1270 */
[----:B------:R-:W-:Y:S01]  /*12b4e0*/  ULDC UR4, c[0x0][0x228] ;  /* 0x00008a0000047ab9 */ /* 0x000fe20000000800 */
[C---:B------:R-:W-:Y:S01]  /*12b4f0*/  ISETP.LT.AND P3, PT, R44.reuse, UR6, !P3 ;  /* 0x000000062c007c0c */ /* 0x040fe2000df61270 */
[----:B------:R-:W-:Y:S01]  /*12b500*/  ULDC UR6, c[0x0][0x228] ;  /* 0x00008a0000067ab9 */ /* 0x000fe20000000800 */
[----:B------:R-:W-:Y:S01]  /*12b510*/  ISETP.LT.AND P1, PT, R43, UR4, !P2 ;  /* 0x000000042b007c0c */ /* 0x000fe2000d721270 */
[----:B------:R-:W-:Y:S01]  /*12b520*/  ULDC UR4, c[0x0][0x228] ;  /* 0x00008a0000047ab9 */ /* 0x000fe20000000800 */
[----:B------:R-:W4:Y:S01]  /*12b530*/  LDL.LU.64 R40, [R1+0xf38] ;  /* 0x000f380001287983 */ /* 0x000f220000300a00 */
[----:B------:R-:W-:Y:S01]  /*12b540*/  ISETP.LT.AND P2, PT, R44, UR6, !P2 ;  /* 0x000000062c007c0c */ /* 0x000fe2000d741270 */
[C---:B------:R-:W-:Y:S01]  /*12b550*/  VIADD R4, R56.reuse, 0x1f9 ;  /* 0x000001f938047836 */ /* 0x040fe20000000000 */
[----:B------:R-:W-:Y:S01]  /*12b560*/  PRMT R2, R57, 0x7770, RZ ;  /* 0x0000777039027816 */ /* 0x000fe200000000ff */
[----:B------:R-:W-:Y:S01]  /*12b570*/  VIADD R5, R56, 0x1f8 ;  /* 0x000001f838057836 */ /* 0x000fe20000000000 */
[----:B------:R-:W-:-:S02]  /*12b580*/  ULDC UR6, c[0x0][0x228] ;  /* 0x00008a0000067ab9 */ /* 0x000fc40000000800 */
[----:B------:R1:W-:Y:S04]  /*12b590*/  @P6 STG.E.U8 desc[UR46][R46.64], R0 ;  /* 0x000000002e006986 */ /* 0x0003e8000c10112e */
[----:B------:R0:W-:Y:S01]  /*12b5a0*/  @P3 STG.E.U8 desc[UR46][R60.64], R3 ;  /* 0x000000033c003986 */ /* 0x0001e2000c10112e */
[----:B------:R-:W-:Y:S01]  /*12b5b0*/  ISETP.LT.AND P3, PT, R43, UR4, !P5 ;  /* 0x000000042b007c0c */ /* 0x000fe2000ef61270 */
[----:B------:R-:W-:Y:S02]  /*12b5c0*/  ULDC UR4, c[0x0][0x228] ;  /* 0x00008a0000047ab9 */ /* 0x000fe40000000800 */
[----:B------:R-:W-:Y:S02]  /*12b5d0*/  ISETP.LT.AND P5, PT, R44, UR4, !P5 ;  /* 0x000000042c007c0c */ /* 0x000fe4000efa1270 */
[----:B------:R-:W-:Y:S01]  /*12b5e0*/  ISETP.GE.AND P6, PT, R4, UR15, PT ;  /* 0x0000000f04007c0c */ /* 0x000fe2000bfc6270 */
[----:B-----5:R5:W-:Y:S01]  /*12b5f0*/  @P1 STG.E.U8 desc[UR46][R48.64], R2 ;  /* 0x0000000230001986 */ /* 0x020be2000c10112e */
[C---:B------:R-:W-:Y:S01]  /*12b600*/  PRMT R4, R57.reuse, 0x7771, RZ ;  /* 0x0000777139047816 */ /* 0x040fe200000000ff */
[----:B------:R-:W-:Y:S01]  /*12b610*/  ULDC UR4, c[0x0][0x228] ;  /* 0x00008a0000047ab9 */ /* 0x000fe20000000800 */
[C---:B-1----:R-:W-:Y:S01]  /*12b620*/  PRMT R0, R57.reuse, 0x7772, RZ ;  /* 0x0000777239007816 */ /* 0x042fe200000000ff */
[----:B------:R-:W4:Y:S04]  /*12b630*/  LDL.LU.64 R46, [R1+0xe50] ;  /* 0x000e5000012e7983 */ /* 0x000f280000300a00 */
[----:B0-----:R-:W4:Y:S01]  /*12b640*/  LDL.LU.64 R60, [R1+0xd88] ;  /* 0x000d8800013c7983 */ /* 0x001f220000300a00 */
[----:B-----5:R-:W-:-:S03]  /*12b650*/  PRMT R2, R57, 0x7773, RZ ;  /* 0x0000777339027816 */ /* 0x020fc600000000ff */
[----:B------:R-:W5:Y:S04]  /*12b660*/  LDL.LU.64 R48, [R1+0xcb0] ;  /* 0x000cb00001307983 */ /* 0x000f680000300a00 */
[----:B---3--:R0:W-:Y:S04]  /*12b670*/  @P2 STG.E.U8 desc[UR46][R50.64], R4 ;  /* 0x0000000432002986 */ /* 0x0081e8000c10112e */
[----:B------:R-:W-:Y:S04]  /*12b680*/  @P3 STG.E.U8 desc[UR46][R38.64], R0 ;  /* 0x0000000026003986 */ /* 0x000fe8000c10112e */
[----:B0-----:R-:W3:Y:S04]  /*12b690*/  LDL.LU.64 R50, [R1+0xbc8] ;  /* 0x000bc80001327983 */ /* 0x001ee80000300a00 */
[----:B--2---:R0:W-:Y:S04]  /*12b6a0*/  @P5 STG.E.U8 desc[UR46][R58.64], R2 ;  /* 0x000000023a005986 */ /* 0x0041e8000c10112e */
[----:B0-----:R-:W2:Y:S01]  /*12b6b0*/  LDL.LU.64 R58, [R1+0x980] ;  /* 0x00098000013a7983 */ /* 0x001ea20000300a00 */
[----:B------:R-:W-:Y:S01]  /*12b6c0*/  ISETP.GE.AND P4, PT, R5, UR17, PT ;  /* 0x0000001105007c0c */ /* 0x000fe2000bf86270 */
[----:B------:R-:W-:-:S02]  /*12b6d0*/  VIADD R3, R56, 0x1fb ;  /* 0x000001fb38037836 */ /* 0x000fc40000000000 */
[----:B------:R-:W2:Y:S01]  /*12b6e0*/  LDL.LU.64 R36, [R1+0x848] ;  /* 0x0008480001247983 */ /* 0x000ea20000300a00 */
[----:B------:R-:W-:Y:S01]  /*12b6f0*/  ISETP.LT.AND P2, PT, R43, UR6, !P4 ;  /* 0x000000062b007c0c */ /* 0x000fe2000e741270 */
[----:B------:R-:W-:Y:S01]  /*12b700*/  VIADD R5, R56, 0x1fa ;  /* 0x000001fa38057836 */ /* 0x000fe20000000000 */
[----:B------:R-:W-:Y:S01]  /*12b710*/  ISETP.GE.AND P3, PT, R3, UR11, PT ;  /* 0x0000000b03007c0c */ /* 0x000fe2000bf66270 */
[----:B------:R-:W-:Y:S01]  /*12b720*/  ULDC UR6, c[0x0][0x228] ;  /* 0x00008a0000067ab9 */ /* 0x000fe20000000800 */
[----:B------:R-:W-:Y:S01]  /*12b730*/  PRMT R3, R52, 0x7770, RZ ;  /* 0x0000777034037816 */ /* 0x000fe200000000ff */
[----:B------:R-:W2:Y:S01]  /*12b740*/  LDL.LU.64 R38, [R1+0x700] ;  /* 0x0007000001267983 */ /* 0x000ea20000300a00 */
[----:B------:R-:W-:Y:S02]  /*12b750*/  ISETP.GE.AND P1, PT, R5, UR13, PT ;  /* 0x0000000d05007c0c */ /* 0x000fe4000bf26270 */
[C---:B------:R-:W-:Y:S01]  /*12b760*/  ISETP.LT.AND P4, PT, R44.reuse, UR4, !P4 ;  /* 0x000000042c007c0c */ /* 0x040fe2000e781270 */
[----:B------:R-:W-:Y:S01]  /*12b770*/  ULDC UR4, c[0x0][0x228] ;  /* 0x00008a0000047ab9 */ /* 0x000fe20000000800 */
[C---:B------:R-:W-:Y:S01]  /*12b780*/  ISETP.LT.AND P5, PT, R43.reuse, UR6, !P6 ;  /* 0x000000062b007c0c */ /* 0x040fe2000f7a1270 */
[----:B------:R-:W-:Y:S01]  /*12b790*/  ULDC UR6, c[0x0][0x228] ;  /* 0x00008a0000067ab9 */ /* 0x000fe20000000800 */
[----:B------:R-:W-:Y:S01]  /*12b7a0*/  ISETP.LT.AND P6, PT, R44, UR4, !P6 ;  /* 0x000000042c007c0c */ /* 0x000fe2000f7c1270 */
[----:B----4-:R0:W-:Y:S01]  /*12b7b0*/  @P2 STG.E.U8 desc[UR46][R40.64], R3 ;  /* 0x0000000328002986 */ /* 0x0101e2000c10112e */
[----:B------:R-:W-:Y:S01]  /*12b7c0*/  ISETP.LT.AND P2, PT, R43, UR6, !P1 ;  /* 0x000000062b007c0c */ /* 0x000fe2000cf41270 */
[----:B------:R-:W-:Y:S01]  /*12b7d0*/  ULDC UR4, c[0x0][0x228] ;  /* 0x00008a0000047ab9 */ /* 0x000fe20000000800 */
[----:B------:R-:W-:-:S02]  /*12b7e0*/  PRMT R0, R52, 0x7771, RZ ;  /* 0x0000777134007816 */ /* 0x000fc400000000ff */
[----:B------:R-:W-:Y:S02]  /*12b7f0*/  PRMT R4, R52, 0x7772, RZ ;  /* 0x0000777234047816 */ /* 0x000fe400000000ff */
[----:B------:R-:W-:Y:S01]  /*12b800*/  PRMT R2, R53, 0x7770, RZ ;  /* 0x0000777035027816 */ /* 0x000fe200000000ff */
[----:B------:R-:W-:Y:S01]  /*12b810*/  VIADD R5, R56, 0x1fc ;  /* 0x000001fc38057836 */ /* 0x000fe20000000000 */
[----:B0-----:R-:W4:Y:S01]  /*12b820*/  LDL.LU.64 R40, [R1+0x5f8] ;  /* 0x0005f80001287983 */ /* 0x001f220000300a00 */
[----:B------:R-:W-:Y:S01]  /*12b830*/  ISETP.LT.AND P1, PT, R44, UR4, !P1 ;  /* 0x000000042c007c0c */ /* 0x000fe2000cf21270 */
[----:B------:R-:W-:Y:S01]  /*12b840*/  VIADD R3, R56, 0x1fd ;  /* 0x000001fd38037836 */ /* 0x000fe20000000000 */
[----:B------:R-:W-:Y:S01]  /*12b850*/  PRMT R52, R52, 0x7773, RZ ;  /* 0x0000777334347816 */ /* 0x000fe200000000ff */
[----:B------:R0:W-:Y:S01]  /*12b860*/  @P4 STG.E.U8 desc[UR46][R46.64], R0 ;  /* 0x000000002e004986 */ /* 0x0001e2000c10112e */
[----:B------:R-:W-:Y:S01]  /*12b870*/  ULDC UR4, c[0x0][0x228] ;  /* 0x00008a0000047ab9 */ /* 0x000fe20000000800 */
[----:B------:R-:W-:-:S02]  /*12b880*/  ULDC UR6, c[0x0][0x228] ;  /* 0x00008a0000067ab9 */ /* 0x000fc40000000800 */
[----:B------:R1:W-:Y:S04]  /*12b890*/  @P5 STG.E.U8 desc[UR46][R60.64], R4 ;  /* 0x000000043c005986 */ /* 0x0003e8000c10112e */
[----:B-----5:R5:W-:Y:S01]  /*12b8a0*/  @P6 STG.E.U8 desc[UR46][R48.64], R52 ;  /* 0x0000003430006986 */ /* 0x020be2000c10112e */
[----:B0-----:R-:W-:-:S03]  /*12b8b0*/  PRMT R0, R53, 0x7771, RZ ;  /* 0x0000777135007816 */ /* 0x001fc600000000ff */
[----:B------:R-:W4:Y:S04]  /*12b8c0*/  LDL.LU.64 R46, [R1+0x500] ;  /* 0x00050000012e7983 */ /* 0x000f280000300a00 */
[----:B-1----:R-:W4:Y:S04]  /*12b8d0*/  LDL.LU.64 R60, [R1+0x488] ;  /* 0x00048800013c7983 */ /* 0x002f280000300a00 */
[----:B-----5:R-:W5:Y:S04]  /*12b8e0*/  LDL.LU.64 R48, [R1+0x480] ;  /* 0x0004800001307983 */ /* 0x020f680000300a00 */
[----:B---3--:R0:W-:Y:S01]  /*12b8f0*/  @P2 STG.E.U8 desc[UR46][R50.64], R2 ;  /* 0x0000000232002986 */ /* 0x0081e2000c10112e */
[----:B------:R-:W-:Y:S01]  /*12b900*/  ISETP.GE.AND P2, PT, R3, UR7, PT ;  /* 0x0000000703007c0c */ /* 0x000fe2000bf46270 */
[----:B------:R-:W-:Y:S01]  /*12b910*/  VIADD R3, R56, 0x1fe ;  /* 0x000001fe38037836 */ /* 0x000fe20000000000 */
[----:B------:R-:W-:Y:S01]  /*12b920*/  ISETP.GE.AND P4, PT, R5, UR9, PT ;  /* 0x0000000905007c0c */ /* 0x000fe2000bf86270 */
[----:B------:R-:W-:Y:S01]  /*12b930*/  ULDC UR7, c[0x0][0x228] ;  /* 0x00008a0000077ab9 */ /* 0x000fe20000000800 */
[----:B0-----:R-:W3:Y:S04]  /*12b940*/  LDL.LU.64 R50, [R1+0x478] ;  /* 0x0004780001327983 */ /* 0x001ee80000300a00 */
[----:B------:R-:W3:Y:S04]  /*12b950*/  LDL.LU.64 R56, [R1+0x470] ;  /* 0x0004700001387983 */ /* 0x000ee80000300a00 */
        /* <DEDUP_REMOVED lines=9> */
[----:B------:R-:W-:Y:S01]  /*12b9f0*/  ISETP.GE.AND P1, PT, R3, UR5, PT ;  /* 0x0000000503007c0c */ /* 0x000fe2000bf26270 */
[----:B------:R-:W-:Y:S01]  /*12ba00*/  ULDC UR5, c[0x0][0x228] ;  /* 0x00008a0000057ab9 */ /* 0x000fe20000000800 */
[----:B------:R-:W-:Y:S02]  /*12ba10*/  PRMT R53, R53, 0x7773, RZ ;  /* 0x0000777335357816 */ /* 0x000fe400000000ff */
[----:B------:R-:W-:Y:S01]  /*12ba20*/  PRMT R3, R54, 0x7770, RZ ;  /* 0x0000777036037816 */ /* 0x000fe200000000ff */
[----:B------:R0:W-:Y:S01]  /*12ba30*/  @P5 STG.E.U8 desc[UR46][R36.64], R2 ;  /* 0x0000000224005986 */ /* 0x0001e2000c10112e */
[----:B------:R-:W-:Y:S01]  /*12ba40*/  ISETP.LT.AND P4, PT, R44, UR4, !P4 ;  /* 0x000000042c007c0c */ /* 0x000fe2000e781270 */
[----:B------:R-:W-:Y:S02]  /*12ba50*/  ULDC UR4, c[0x0][0x228] ;  /* 0x00008a0000047ab9 */ /* 0x000fe40000000800 */
[----:B------:R-:W-:Y:S01]  /*12ba60*/  @P3 STG.E.U8 desc[UR46][R38.64], R53 ;  /* 0x0000003526003986 */ /* 0x000fe2000c10112e */
[----:B------:R-:W-:-:S03]  /*12ba70*/  ISETP.LT.AND P5, PT, R43, UR6, !P1 ;  /* 0x000000062b007c0c */ /* 0x000fc6000cfa1270 */
[----:B----4-:R1:W-:Y:S01]  /*12ba80*/  @P6 STG.E.U8 desc[UR46][R40.64], R3 ;  /* 0x0000000328006986 */ /* 0x0103e2000c10112e */
[C---:B------:R-:W-:Y:S01]  /*12ba90*/  ISETP.LT.AND P6, PT, R43.reuse, UR5, !P2 ;  /* 0x000000052b007c0c */ /* 0x040fe2000d7c1270 */
[----:B------:R-:W-:Y:S01]  /*12baa0*/  ULDC UR5, c[0x0][0x228] ;  /* 0x00008a0000057ab9 */ /* 0x000fe20000000800 */
[C---:B------:R-:W-:Y:S02]  /*12bab0*/  ISETP.LT.AND P2, PT, R44.reuse, UR4, !P2 ;  /* 0x000000042c007c0c */ /* 0x040fe4000d741270 */
[----:B------:R-:W-:Y:S02]  /*12bac0*/  ISETP.LT.AND P1, PT, R44, UR5, !P1 ;  /* 0x000000052c007c0c */ /* 0x000fe4000cf21270 */
[----:B------:R-:W-:Y:S02]  /*12bad0*/  ISETP.LT.AND P3, PT, R43, UR7, !P0 ;  /* 0x000000072b007c0c */ /* 0x000fe4000c761270 */
[C---:B------:R-:W-:Y:S02]  /*12bae0*/  PRMT R0, R54.reuse, 0x7771, RZ ;  /* 0x0000777136007816 */ /* 0x040fe400000000ff */
[----:B0-----:R-:W-:-:S02]  /*12baf0*/  PRMT R2, R54, 0x7772, RZ ;  /* 0x0000777236027816 */ /* 0x001fc400000000ff */
[----:B------:R-:W-:Y:S02]  /*12bb00*/  PRMT R54, R54, 0x7773, RZ ;  /* 0x0000777336367816 */ /* 0x000fe400000000ff */
[C---:B-1----:R-:W-:Y:S01]  /*12bb10*/  PRMT R3, R55.reuse, 0x7770, RZ ;  /* 0x0000777037037816 */ /* 0x042fe200000000ff */
[----:B------:R0:W-:Y:S01]  /*12bb20*/  @P4 STG.E.U8 desc[UR46][R46.64], R0 ;  /* 0x000000002e004986 */ /* 0x0001e2000c10112e */
[C---:B------:R-:W-:Y:S02]  /*12bb30*/  PRMT R4, R55.reuse, 0x7771, RZ ;  /* 0x0000777137047816 */ /* 0x040fe400000000ff */
[----:B------:R-:W-:Y:S01]  /*12bb40*/  PRMT R5, R55, 0x7772, RZ ;  /* 0x0000777237057816 */ /* 0x000fe200000000ff */
[----:B------:R0:W-:Y:S04]  /*12bb50*/  @P6 STG.E.U8 desc[UR46][R60.64], R2 ;  /* 0x000000023c006986 */ /* 0x0001e8000c10112e */
[----:B-----5:R0:W-:Y:S01]  /*12bb60*/  @P2 STG.E.U8 desc[UR46][R48.64], R54 ;  /* 0x0000003630002986 */ /* 0x0201e2000c10112e */
[----:B------:R-:W-:-:S02]  /*12bb70*/  ISETP.LT.AND P0, PT, R44, UR7, !P0 ;  /* 0x000000072c007c0c */ /* 0x000fc4000c701270 */
[----:B------:R-:W-:Y:S01]  /*12bb80*/  PRMT R55, R55, 0x7773, RZ ;  /* 0x0000777337377816 */ /* 0x000fe200000000ff */
[----:B---3--:R0:W-:Y:S04]  /*12bb90*/  @P5 STG.E.U8 desc[UR46][R50.64], R3 ;  /* 0x0000000332005986 */ /* 0x0081e8000c10112e */
[----:B------:R0:W-:Y:S04]  /*12bba0*/  @P1 STG.E.U8 desc[UR46][R56.64], R4 ;  /* 0x0000000438001986 */ /* 0x0001e8000c10112e */
[----:B--2---:R0:W-:Y:S02]  /*12bbb0*/  @P3 STG.E.U8 desc[UR46][R58.64], R5 ;  /* 0x000000053a003986 */ /* 0x0041e4000c10112e */
[----:B------:R-:W-:Y:S05]  /*12bbc0*/  @!P0 EXIT ;  /* 0x000000000000894d */ /* 0x000fea0003800000 */
[----:B0-----:R-:W2:Y:S04]  /*12bbd0*/  LDL.LU.64 R58, [R1+0x460] ;  /* 0x00046000013a7983 */ /* 0x001ea80000300a00 */
[----:B--2---:R-:W-:Y:S01]  /*12bbe0*/  STG.E.U8 desc[UR46][R58.64], R55 ;  /* 0x000000373a007986 */ /* 0x004fe2000c10112e */
[----:B------:R-:W-:Y:S05]  /*12bbf0*/  EXIT ;  /* 0x000000000000794d */ /* 0x000fea0003800000 */
.L_x_2:
[----:B------:R-:W-:-:S00]  /*12bc00*/  BRA `(.L_x_2) ;  /* 0xfffffffc00fc7947 */ /* 0x000fc0000383ffff */
[----:B------:R-:W-:-:S00]  /*12bc10*/  NOP ;  /* 0x0000000000007918 */ /* 0x000fc00000000000 */
        /* <DEDUP_REMOVED lines=14> */
.L_x_3:


//--------------------- .nv.shared.matmul_kernel  --------------------------
	.section	.nv.shared.matmul_kernel,"aw",@nobits
	.sectionflags	@""
	.align	16
	.zero		1024


//--------------------- .nv.shared.reserved.0     --------------------------
	.section	.nv.shared.reserved.0,"aw",@nobits
	.weak		__nv_reservedSMEM_offset_0_alias
	.size		__nv_reservedSMEM_offset_0_alias, 0, 0
	.other		__nv_reservedSMEM_offset_0_alias,@"STO_CUDA_RESERVED_SHARED STV_DEFAULT"
__nv_reservedSMEM_offset_0_alias:
	.zero		0


//--------------------- .nv.constant0.matmul_kernel --------------------------
	.section	.nv.constant0.matmul_kernel,"a",@progbits
	.sectionflags	@""
	.align	4
.nv.constant0.matmul_kernel:
	.zero		608


//--------------------- SYMBOLS --------------------------

	.type		.nv.reservedSmem.offset0,@object
	.size		.nv.reservedSmem.offset0,0x4
